def matmul_kernel(
    a_ptr,
    b_ptr,
    c_ptr,
    M,
    N,
    K,
    stride_am,
    stride_ak,
    stride_bk,
    stride_bn,
    stride_cm,
    stride_cn,
    BLOCK_M: tl.constexpr,
    BLOCK_N: tl.constexpr,
    BLOCK_K: tl.constexpr,
    GROUP_M: tl.constexpr,
):
    pid = tl.program_id(axis=0)
    num_pid_m = tl.cdiv(M, BLOCK_M)
    num_pid_n = tl.cdiv(N, BLOCK_N)
    num_pid_in_group = GROUP_M * num_pid_n
    group_id = pid // num_pid_in_group
    first_pid_m = group_id * GROUP_M
    group_size_m = min(num_pid_m - first_pid_m, GROUP_M)
    pid_m = first_pid_m + ((pid % num_pid_in_group) % group_size_m)
    pid_n = (pid % num_pid_in_group) // group_size_m

    offs_am = (pid_m * BLOCK_M + tl.arange(0, BLOCK_M)) % M
    offs_bn = (pid_n * BLOCK_N + tl.arange(0, BLOCK_N)) % N
    offs_k = tl.arange(0, BLOCK_K)
    a_ptrs = a_ptr + offs_am[:, None] * stride_am + offs_k[None, :] * stride_ak
    b_ptrs = b_ptr + offs_k[:, None] * stride_bk + offs_bn[None, :] * stride_bn

    acc = tl.zeros((BLOCK_M, BLOCK_N), dtype=tl.float32)
    for kk in range(0, tl.cdiv(K, BLOCK_K)):
        a = tl.load(a_ptrs, mask=offs_k[None, :] < K - kk * BLOCK_K, other=0.0)
        b = tl.load(b_ptrs, mask=offs_k[:, None] < K - kk * BLOCK_K, other=0.0)
        acc = tl.dot(a, b, acc)
        a_ptrs += BLOCK_K * stride_ak
        b_ptrs += BLOCK_K * stride_bk

    c = acc.to(c_ptr.dtype.element_ty)
    offs_cm = pid_m * BLOCK_M + tl.arange(0, BLOCK_M)
    offs_cn = pid_n * BLOCK_N + tl.arange(0, BLOCK_N)
    c_ptrs = c_ptr + offs_cm[:, None] * stride_cm + offs_cn[None, :] * stride_cn
    mask = (offs_cm[:, None] < M) & (offs_cn[None, :] < N)
    tl.store(c_ptrs, c, mask=mask)

# config = {"BLOCK_K": 64, "BLOCK_M": 32, "BLOCK_N": 512, "GROUP_M": 8, "arch": "sm_100", "dtype": "bf16", "num_ctas": 1, "num_stages": 2, "num_warps": 8}
# arch = sm_100


// ===== COMPILED SASS (sm_100a) =====

	.target	sm_100a

	.elftype	@"ET_EXEC"


//--------------------- .note.nv.tkinfo           --------------------------
	.section	.note.nv.tkinfo,"",@"SHT_NOTE"
	.sectionflags	@"SHF_NOTE_NV_TKINFO"
	.tkinfo
        /*0018*/ 	.word	0x00000081
        /*0030*/ 	.string	""
        /*0030*/ 	.string	"ptxas-blackwell"
        /*0030*/ 	.string	"Cuda compilation tools, release 12.9, V12.9.86"
        /*0030*/ 	.string	"Build cuda_12.9.r12.9/compiler.36037853_0"
        /*0030*/ 	.string	"-v  -suppress-debug-info  -lineinfo  -arch sm_100a "



//--------------------- .note.nv.cuver            --------------------------
	.section	.note.nv.cuver,"",@"SHT_NOTE"
	.sectionflags	@"SHF_NOTE_NV_CUVER"
        /*0018*/ 	.short	0x0001
        /*001a*/ 	.short	0x0064
        /*001c*/ 	.short	0x0001
        /*001e*/ 	.short	0x0000
        /*0020*/ 	.short	0x0001
        /*0022*/ 	.short	0x0000


//--------------------- .nv.info                  --------------------------
	.section	.nv.info,"",@"SHT_CUDA_INFO"
	.align	4


	//----- nvinfo : EIATTR_REGCOUNT
	.align		4
        /*0000*/ 	.byte	0x04, 0x2f
        /*0002*/ 	.short	(.L_1 - .L_0)
	.align		4
.L_0:
        /*0004*/ 	.word	index@(matmul_kernel)
        /*0008*/ 	.word	0x00000020


	//----- nvinfo : EIATTR_FRAME_SIZE
	.align		4
.L_1:
        /*000c*/ 	.byte	0x04, 0x11
        /*000e*/ 	.short	(.L_3 - .L_2)
	.align		4
.L_2:
        /*0010*/ 	.word	index@(matmul_kernel)
        /*0014*/ 	.word	0x00001070


	//----- nvinfo : EIATTR_MIN_STACK_SIZE
	.align		4
.L_3:
        /*0018*/ 	.byte	0x04, 0x12
        /*001a*/ 	.short	(.L_5 - .L_4)
	.align		4
.L_4:
        /*001c*/ 	.word	index@(matmul_kernel)
        /*0020*/ 	.word	0x00001070
.L_5:


//--------------------- .nv.info.matmul_kernel    --------------------------
	.section	.nv.info.matmul_kernel,"",@"SHT_CUDA_INFO"
	.sectionflags	@""
	.align	4


	//----- nvinfo : EIATTR_CUDA_API_VERSION
	.align		4
        /*0000*/ 	.byte	0x04, 0x37
        /*0002*/ 	.short	(.L_7 - .L_6)
.L_6:
        /*0004*/ 	.word	0x00000081


	//----- nvinfo : EIATTR_KPARAM_INFO
	.align		4
.L_7:
        /*0008*/ 	.byte	0x04, 0x17
        /*000a*/ 	.short	(.L_9 - .L_8)
.L_8:
        /*000c*/ 	.word	0x00000000
        /*0010*/ 	.short	0x000d
        /*0012*/ 	.short	0x0048
        /*0014*/ 	.byte	0x00, 0xf4, 0x21, 0x00


	//----- nvinfo : EIATTR_KPARAM_INFO
	.align		4
.L_9:
        /*0018*/ 	.byte	0x04, 0x17
        /*001a*/ 	.short	(.L_11 - .L_10)
.L_10:
        /*001c*/ 	.word	0x00000000
        /*0020*/ 	.short	0x000c
        /*0022*/ 	.short	0x0040
        /*0024*/ 	.byte	0x00, 0xf4, 0x21, 0x00


	//----- nvinfo : EIATTR_KPARAM_INFO
	.align		4
.L_11:
        /*0028*/ 	.byte	0x04, 0x17
        /*002a*/ 	.short	(.L_13 - .L_12)
.L_12:
        /*002c*/ 	.word	0x00000000
        /*0030*/ 	.short	0x000b
        /*0032*/ 	.short	0x0038
        /*0034*/ 	.byte	0x00, 0xf0, 0x11, 0x00


	//----- nvinfo : EIATTR_KPARAM_INFO
	.align		4
.L_13:
        /*0038*/ 	.byte	0x04, 0x17
        /*003a*/ 	.short	(.L_15 - .L_14)
.L_14:
        /*003c*/ 	.word	0x00000000
        /*0040*/ 	.short	0x000a
        /*0042*/ 	.short	0x0034
        /*0044*/ 	.byte	0x00, 0xf0, 0x11, 0x00


	//----- nvinfo : EIATTR_KPARAM_INFO
	.align		4
.L_15:
        /*0048*/ 	.byte	0x04, 0x17
        /*004a*/ 	.short	(.L_17 - .L_16)
.L_16:
        /*004c*/ 	.word	0x00000000
        /*0050*/ 	.short	0x0009
        /*0052*/ 	.short	0x0030
        /*0054*/ 	.byte	0x00, 0xf0, 0x11, 0x00


	//----- nvinfo : EIATTR_KPARAM_INFO
	.align		4
.L_17:
        /*0058*/ 	.byte	0x04, 0x17
        /*005a*/ 	.short	(.L_19 - .L_18)
.L_18:
        /*005c*/ 	.word	0x00000000
        /*0060*/ 	.short	0x0008
        /*0062*/ 	.short	0x002c
        /*0064*/ 	.byte	0x00, 0xf0, 0x11, 0x00


	//----- nvinfo : EIATTR_KPARAM_INFO
	.align		4
.L_19:
        /*0068*/ 	.byte	0x04, 0x17
        /*006a*/ 	.short	(.L_21 - .L_20)
.L_20:
        /*006c*/ 	.word	0x00000000
        /*0070*/ 	.short	0x0007
        /*0072*/ 	.short	0x0028
        /*0074*/ 	.byte	0x00, 0xf0, 0x11, 0x00


	//----- nvinfo : EIATTR_KPARAM_INFO
	.align		4
.L_21:
        /*0078*/ 	.byte	0x04, 0x17
        /*007a*/ 	.short	(.L_23 - .L_22)
.L_22:
        /*007c*/ 	.word	0x00000000
        /*0080*/ 	.short	0x0006
        /*0082*/ 	.short	0x0024
        /*0084*/ 	.byte	0x00, 0xf0, 0x11, 0x00


	//----- nvinfo : EIATTR_KPARAM_INFO
	.align		4
.L_23:
        /*0088*/ 	.byte	0x04, 0x17
        /*008a*/ 	.short	(.L_25 - .L_24)
.L_24:
        /*008c*/ 	.word	0x00000000
        /*0090*/ 	.short	0x0005
        /*0092*/ 	.short	0x0020
        /*0094*/ 	.byte	0x00, 0xf0, 0x11, 0x00


	//----- nvinfo : EIATTR_KPARAM_INFO
	.align		4
.L_25:
        /*0098*/ 	.byte	0x04, 0x17
        /*009a*/ 	.short	(.L_27 - .L_26)
.L_26:
        /*009c*/ 	.word	0x00000000
        /*00a0*/ 	.short	0x0004
        /*00a2*/ 	.short	0x001c
        /*00a4*/ 	.byte	0x00, 0xf0, 0x11, 0x00


	//----- nvinfo : EIATTR_KPARAM_INFO
	.align		4
.L_27:
        /*00a8*/ 	.byte	0x04, 0x17
        /*00aa*/ 	.short	(.L_29 - .L_28)
.L_28:
        /*00ac*/ 	.word	0x00000000
        /*00b0*/ 	.short	0x0003
        /*00b2*/ 	.short	0x0018
        /*00b4*/ 	.byte	0x00, 0xf0, 0x11, 0x00


	//----- nvinfo : EIATTR_KPARAM_INFO
	.align		4
.L_29:
        /*00b8*/ 	.byte	0x04, 0x17
        /*00ba*/ 	.short	(.L_31 - .L_30)
.L_30:
        /*00bc*/ 	.word	0x00000000
        /*00c0*/ 	.short	0x0002
        /*00c2*/ 	.short	0x0010
        /*00c4*/ 	.byte	0x00, 0xf4, 0x21, 0x00


	//----- nvinfo : EIATTR_KPARAM_INFO
	.align		4
.L_31:
        /*00c8*/ 	.byte	0x04, 0x17
        /*00ca*/ 	.short	(.L_33 - .L_32)
.L_32:
        /*00cc*/ 	.word	0x00000000
        /*00d0*/ 	.short	0x0001
        /*00d2*/ 	.short	0x0008
        /*00d4*/ 	.byte	0x00, 0xf4, 0x21, 0x00


	//----- nvinfo : EIATTR_KPARAM_INFO
	.align		4
.L_33:
        /*00d8*/ 	.byte	0x04, 0x17
        /*00da*/ 	.short	(.L_35 - .L_34)
.L_34:
        /*00dc*/ 	.word	0x00000000
        /*00e0*/ 	.short	0x0000
        /*00e2*/ 	.short	0x0000
        /*00e4*/ 	.byte	0x00, 0xf4, 0x21, 0x00


	//----- nvinfo : EIATTR_SPARSE_MMA_MASK
	.align		4
.L_35:
        /*00e8*/ 	.byte	0x03, 0x50
        /*00ea*/ 	.short	0x0000


	//----- nvinfo : EIATTR_MAXREG_COUNT
	.align		4
        /*00ec*/ 	.byte	0x03, 0x1b
        /*00ee*/ 	.short	0x00ff


	//----- nvinfo : EIATTR_NUM_BARRIERS
	.align		4
        /*00f0*/ 	.byte	0x02, 0x4c
        /*00f2*/ 	.byte	0x01
	.zero		1


	//----- nvinfo : EIATTR_ANNOTATIONS
	.align		4
        /*00f4*/ 	.byte	0x04, 0x55
        /*00f6*/ 	.short	(.L_37 - .L_36)


	//   ....[0]....
.L_36:
        /*00f8*/ 	.word	0x00000001
        /*00fc*/ 	.byte	0x30, 0x05, 0x00, 0x00, 0x01, 0x00, 0x00, 0x00, 0x60, 0x05, 0x00, 0x00, 0x01, 0x00, 0x00, 0x00
        /* <DEDUP_REMOVED lines=1888> */
        /*770c*/ 	.byte	0x90, 0xf9, 0x01, 0x00


	//----- nvinfo : EIATTR_VRC_CTA_INIT_COUNT
	.align		4
.L_37:
        /*7710*/ 	.byte	0x02, 0x4a
	.zero		1
	.zero		1


	//----- nvinfo : EIATTR_EXIT_INSTR_OFFSETS
	.align		4
        /*7714*/ 	.byte	0x04, 0x1c
        /*7716*/ 	.short	(.L_39 - .L_38)


	//   ....[0]....
.L_38:
        /*7718*/ 	.word	0x0001fc80


	//   ....[1]....
        /*771c*/ 	.word	0x0001fcb0


	//----- nvinfo : EIATTR_REQNTID
	.align		4
.L_39:
        /*7720*/ 	.byte	0x04, 0x10
        /*7722*/ 	.short	(.L_41 - .L_40)
.L_40:
        /*7724*/ 	.word	0x00000100
        /*7728*/ 	.word	0x00000001
        /*772c*/ 	.word	0x00000001


	//----- nvinfo : EIATTR_CBANK_PARAM_SIZE
	.align		4
.L_41:
        /*7730*/ 	.byte	0x03, 0x19
        /*7732*/ 	.short	0x0050


	//----- nvinfo : EIATTR_PARAM_CBANK
	.align		4
        /*7734*/ 	.byte	0x04, 0x0a
        /*7736*/ 	.short	(.L_43 - .L_42)
	.align		4
.L_42:
        /*7738*/ 	.word	index@(.nv.constant0.matmul_kernel)
        /*773c*/ 	.short	0x0380
        /*773e*/ 	.short	0x0050


	//----- nvinfo : EIATTR_SW_WAR
	.align		4
.L_43:
        /*7740*/ 	.byte	0x04, 0x36
        /*7742*/ 	.short	(.L_45 - .L_44)
.L_44:
        /*7744*/ 	.word	0x00000008
.L_45:


//--------------------- .nv.compat                --------------------------
	.section	.nv.compat,"",@"SHT_CUDA_COMPAT_INFO"
	.align	4
        /*0000*/ 	.byte	0x02, 0x02, 0x01, 0x00, 0x02, 0x05, 0x05, 0x00, 0x02, 0x03, 0x00, 0x00, 0x02, 0x06, 0x01, 0x00


//--------------------- .nv.callgraph             --------------------------
	.section	.nv.callgraph,"",@"SHT_CUDA_CALLGRAPH"
	.align	4
	.sectionentsize	8
	.align		4
        /*0000*/ 	.word	0x00000000
	.align		4
        /*0004*/ 	.word	0xffffffff
	.align		4
        /*0008*/ 	.word	0x00000000
	.align		4
        /*000c*/ 	.word	0xfffffffe
	.align		4
        /*0010*/ 	.word	0x00000000
	.align		4
        /*0014*/ 	.word	0xfffffffd
	.align		4
        /*0018*/ 	.word	0x00000000
	.align		4
        /*001c*/ 	.word	0xfffffffc


//--------------------- .text.matmul_kernel       --------------------------
	.section	.text.matmul_kernel,"ax",@progbits
	.align	128
        .global         matmul_kernel
        .type           matmul_kernel,@function
        .size           matmul_kernel,(.L_x_4 - matmul_kernel)
        .other          matmul_kernel,@"STO_CUDA_ENTRY STV_DEFAULT"
matmul_kernel:
.text.matmul_kernel:
[----:B------:R-:W0:Y:S08]  /*0000*/  LDC R1, c[0x0][0x37c] ;  /* 0x0000df00ff017b82 */ /* 0x000e300000000800 */
[----:B------:R-:W1:Y:S01]  /*0010*/  LDC.64 R4, c[0x0][0x398] ;  /* 0x0000e600ff047b82 */ /* 0x000e620000000a00 */
[----:B------:R-:W2:Y:S01]  /*0020*/  S2R R14, SR_TID.X ;  /* 0x00000000000e7919 */ /* 0x000ea20000002100 */
[----:B------:R-:W3:Y:S01]  /*0030*/  LDCU UR4, c[0x0][0x3a0] ;  /* 0x00007400ff0477ac */ /* 0x000ee20008000800 */
[----:B0-----:R-:W-:Y:S01]  /*0040*/  VIADD R1, R1, 0xffffef90 ;  /* 0xffffef9001017836 */ /* 0x001fe20000000000 */
[----:B------:R-:W0:Y:S01]  /*0050*/  LDCU.64 UR8, c[0x0][0x358] ;  /* 0x00006b00ff0877ac */ /* 0x000e220008000a00 */
[----:B------:R-:W4:Y:S01]  /*0060*/  LDCU UR7, c[0x0][0x3a0] ;  /* 0x00007400ff0777ac */ /* 0x000f220008000800 */
[----:B---3--:R-:W-:Y:S01]  /*0070*/  UIADD3 UR4, UPT, UPT, UR4, 0x3f, URZ ;  /* 0x0000003f04047890 */ /* 0x008fe2000fffe0ff */
[----:B-1----:R-:W-:-:S03]  /*0080*/  VIADD R0, R5, 0x1ff ;  /* 0x000001ff05007836 */ /* 0x002fc60000000000 */
[----:B------:R-:W-:Y:S02]  /*0090*/  UISETP.GT.AND UP0, UPT, UR4, 0x3f, UPT ;  /* 0x0000003f0400788c */ /* 0x000fe4000bf04270 */
[----:B------:R-:W-:-:S04]  /*00a0*/  SHF.R.S32.HI R3, RZ, 0x1f, R0 ;  /* 0x0000001fff037819 */ /* 0x000fc80000011400 */
[----:B------:R-:W-:-:S04]  /*00b0*/  LEA.HI R3, R3, R0, RZ, 0x9 ;  /* 0x0000000003037211 */ /* 0x000fc800078f48ff */
[----:B------:R-:W-:Y:S02]  /*00c0*/  SHF.R.S32.HI R0, RZ, 0x9, R3 ;  /* 0x00000009ff007819 */ /* 0x000fe40000011403 */
[----:B------:R-:W1:Y:S03]  /*00d0*/  S2R R3, SR_CTAID.X ;  /* 0x0000000000037919 */ /* 0x000e660000002500 */
[----:B------:R-:W-:-:S05]  /*00e0*/  IMAD.SHL.U32 R0, R0, 0x8, RZ ;  /* 0x0000000800007824 */ /* 0x000fca00078e00ff */
[-C--:B------:R-:W-:Y:S02]  /*00f0*/  IABS R9, R0.reuse ;  /* 0x0000000000097213 */ /* 0x080fe40000000000 */
[----:B------:R-:W-:Y:S02]  /*0100*/  IABS R12, R0 ;  /* 0x00000000000c7213 */ /* 0x000fe40000000000 */
[----:B------:R-:W3:Y:S08]  /*0110*/  I2F.RP R2, R9 ;  /* 0x0000000900027306 */ /* 0x000ef00000209400 */
[----:B---3--:R-:W3:Y:S01]  /*0120*/  MUFU.RCP R2, R2 ;  /* 0x0000000200027308 */ /* 0x008ee20000001000 */
[----:B-1----:R-:W-:Y:S01]  /*0130*/  IABS R10, R3 ;  /* 0x00000003000a7213 */ /* 0x002fe20000000000 */
[----:B---3--:R-:W-:-:S02]  /*0140*/  VIADD R6, R2, 0xffffffe ;  /* 0x0ffffffe02067836 */ /* 0x008fc40000000000 */
[----:B------:R-:W-:-:S04]  /*0150*/  IMAD.MOV R2, RZ, RZ, -R12 ;  /* 0x000000ffff027224 */ /* 0x000fc800078e0a0c */
[----:B------:R1:W3:Y:S02]  /*0160*/  F2I.FTZ.U32.TRUNC.NTZ R7, R6 ;  /* 0x0000000600077305 */ /* 0x0002e4000021f000 */
[----:B-1----:R-:W-:Y:S02]  /*0170*/  IMAD.MOV.U32 R6, RZ, RZ, RZ ;  /* 0x000000ffff067224 */ /* 0x002fe400078e00ff */
[----:B---3--:R-:W-:-:S04]  /*0180*/  IMAD.MOV R8, RZ, RZ, -R7 ;  /* 0x000000ffff087224 */ /* 0x008fc800078e0a07 */
[----:B------:R-:W-:Y:S02]  /*0190*/  IMAD R11, R8, R9, RZ ;  /* 0x00000009080b7224 */ /* 0x000fe400078e02ff */
[----:B------:R-:W-:Y:S02]  /*01a0*/  IMAD.MOV.U32 R8, RZ, RZ, R10 ;  /* 0x000000ffff087224 */ /* 0x000fe400078e000a */
[----:B------:R-:W-:-:S06]  /*01b0*/  IMAD.HI.U32 R7, R7, R11, R6 ;  /* 0x0000000b07077227 */ /* 0x000fcc00078e0006 */
[----:B------:R-:W-:-:S04]  /*01c0*/  IMAD.HI.U32 R7, R7, R8, RZ ;  /* 0x0000000807077227 */ /* 0x000fc800078e00ff */
[----:B------:R-:W-:-:S05]  /*01d0*/  IMAD R2, R7, R2, R8 ;  /* 0x0000000207027224 */ /* 0x000fca00078e0208 */
[----:B------:R-:W-:-:S13]  /*01e0*/  ISETP.GT.U32.AND P1, PT, R9, R2, PT ;  /* 0x000000020900720c */ /* 0x000fda0003f24070 */
[----:B------:R-:W-:Y:S02]  /*01f0*/  @!P1 IMAD.IADD R2, R2, 0x1, -R9 ;  /* 0x0000000102029824 */ /* 0x000fe400078e0a09 */
[----:B------:R-:W-:Y:S01]  /*0200*/  @!P1 VIADD R7, R7, 0x1 ;  /* 0x0000000107079836 */ /* 0x000fe20000000000 */
[----:B------:R-:W-:Y:S02]  /*0210*/  ISETP.NE.AND P1, PT, R0, RZ, PT ;  /* 0x000000ff0000720c */ /* 0x000fe40003f25270 */
[----:B------:R-:W-:Y:S02]  /*0220*/  ISETP.GE.U32.AND P0, PT, R2, R9, PT ;  /* 0x000000090200720c */ /* 0x000fe40003f06070 */
[----:B------:R-:W-:-:S04]  /*0230*/  LOP3.LUT R2, R3, R0, RZ, 0x3c, !PT ;  /* 0x0000000003027212 */ /* 0x000fc800078e3cff */
[----:B------:R-:W-:Y:S01]  /*0240*/  ISETP.GE.AND P2, PT, R2, RZ, PT ;  /* 0x000000ff0200720c */ /* 0x000fe20003f46270 */
[----:B------:R-:W-:-:S06]  /*0250*/  VIADD R2, R4, 0x1f ;  /* 0x0000001f04027836 */ /* 0x000fcc0000000000 */
[----:B------:R-:W-:-:S04]  /*0260*/  @P0 VIADD R7, R7, 0x1 ;  /* 0x0000000107070836 */ /* 0x000fc80000000000 */
[----:B------:R-:W-:Y:S01]  /*0270*/  IMAD.MOV.U32 R6, RZ, RZ, R7 ;  /* 0x000000ffff067224 */ /* 0x000fe200078e0007 */
[----:B------:R-:W-:-:S03]  /*0280*/  SHF.R.S32.HI R7, RZ, 0x1f, R2 ;  /* 0x0000001fff077819 */ /* 0x000fc60000011402 */
[----:B------:R-:W-:Y:S01]  /*0290*/  @!P2 IMAD.MOV R6, RZ, RZ, -R6 ;  /* 0x000000ffff06a224 */ /* 0x000fe200078e0a06 */
[----:B------:R-:W-:Y:S02]  /*02a0*/  @!P1 LOP3.LUT R6, RZ, R0, RZ, 0x33, !PT ;  /* 0x00000000ff069212 */ /* 0x000fe400078e33ff */
[----:B------:R-:W-:-:S03]  /*02b0*/  LEA.HI R7, R7, R2, RZ, 0x5 ;  /* 0x0000000207077211 */ /* 0x000fc600078f28ff */
[----:B------:R-:W-:Y:S02]  /*02c0*/  IMAD.SHL.U32 R2, R6, 0x8, RZ ;  /* 0x0000000806027824 */ /* 0x000fe400078e00ff */
[----:B------:R-:W-:-:S03]  /*02d0*/  IMAD.MOV R6, RZ, RZ, -R6 ;  /* 0x000000ffff067224 */ /* 0x000fc600078e0a06 */
[----:B------:R-:W-:Y:S01]  /*02e0*/  LEA.HI.SX32 R7, R7, -R2, 0x1b ;  /* 0x8000000207077211 */ /* 0x000fe200078fdaff */
[----:B------:R-:W-:Y:S02]  /*02f0*/  IMAD R15, R0, R6, R3 ;  /* 0x00000006000f7224 */ /* 0x000fe400078e0203 */
[----:B------:R-:W-:Y:S01]  /*0300*/  IMAD.MOV.U32 R6, RZ, RZ, RZ ;  /* 0x000000ffff067224 */ /* 0x000fe200078e00ff */
[----:B------:R-:W-:Y:S02]  /*0310*/  VIMNMX R8, PT, PT, R7, 0x8, PT ;  /* 0x0000000807087848 */ /* 0x000fe40003fe0100 */
[----:B------:R-:W-:Y:S02]  /*0320*/  IABS R13, R15 ;  /* 0x0000000f000d7213 */ /* 0x000fe40000000000 */
[----:B------:R-:W-:-:S04]  /*0330*/  IABS R11, R8 ;  /* 0x00000008000b7213 */ /* 0x000fc80000000000 */
[----:B------:R-:W1:Y:S08]  /*0340*/  I2F.RP R9, R11 ;  /* 0x0000000b00097306 */ /* 0x000e700000209400 */
[----:B-1----:R-:W1:Y:S02]  /*0350*/  MUFU.RCP R9, R9 ;  /* 0x0000000900097308 */ /* 0x002e640000001000 */
[----:B-1----:R-:W-:-:S06]  /*0360*/  VIADD R7, R9, 0xffffffe ;  /* 0x0ffffffe09077836 */ /* 0x002fcc0000000000 */
[----:B------:R-:W1:Y:S02]  /*0370*/  F2I.FTZ.U32.TRUNC.NTZ R7, R7 ;  /* 0x0000000700077305 */ /* 0x000e64000021f000 */
[----:B-1----:R-:W-:-:S04]  /*0380*/  IMAD.MOV R10, RZ, RZ, -R7 ;  /* 0x000000ffff0a7224 */ /* 0x002fc800078e0a07 */
[----:B------:R-:W-:-:S04]  /*0390*/  IMAD.MOV.U32 R0, RZ, RZ, R10 ;  /* 0x000000ffff007224 */ /* 0x000fc800078e000a */
[----:B------:R-:W-:Y:S01]  /*03a0*/  IMAD R3, R0, R11, RZ ;  /* 0x0000000b00037224 */ /* 0x000fe200078e02ff */
[----:B------:R-:W-:-:S03]  /*03b0*/  IABS R0, R8 ;  /* 0x0000000800007213 */ /* 0x000fc60000000000 */
[----:B------:R-:W-:-:S04]  /*03c0*/  IMAD.HI.U32 R6, R7, R3, R6 ;  /* 0x0000000307067227 */ /* 0x000fc800078e0006 */
[----:B------:R-:W-:Y:S02]  /*03d0*/  IMAD.MOV R0, RZ, RZ, -R0 ;  /* 0x000000ffff007224 */ /* 0x000fe400078e0a00 */
        /* <DEDUP_REMOVED lines=8> */
[----:B------:R-:W-:Y:S02]  /*0460*/  ISETP.GE.AND P2, PT, R0, RZ, PT ;  /* 0x000000ff0000720c */ /* 0x000fe40003f46270 */
[----:B--2---:R-:W-:-:S05]  /*0470*/  LOP3.LUT R0, R14, 0x1f, RZ, 0xc0, !PT ;  /* 0x0000001f0e007812 */ /* 0x004fca00078ec0ff */
[----:B------:R-:W-:-:S06]  /*0480*/  @P0 VIADD R6, R6, 0x1 ;  /* 0x0000000106060836 */ /* 0x000fcc0000000000 */
[----:B------:R-:W-:Y:S02]  /*0490*/  @!P2 IADD3 R6, PT, PT, -R6, RZ, RZ ;  /* 0x000000ff0606a210 */ /* 0x000fe40007ffe1ff */
[----:B------:R-:W-:-:S05]  /*04a0*/  @!P1 LOP3.LUT R6, RZ, R8, RZ, 0x33, !PT ;  /* 0x00000008ff069212 */ /* 0x000fca00078e33ff */
[----:B------:R-:W-:Y:S02]  /*04b0*/  IMAD.MOV R3, RZ, RZ, -R6 ;  /* 0x000000ffff037224 */ /* 0x000fe400078e0a06 */
[----:B------:R-:W-:Y:S02]  /*04c0*/  IMAD.SHL.U32 R29, R6, 0x200, RZ ;  /* 0x00000200061d7824 */ /* 0x000fe400078e00ff */
[----:B------:R-:W-:-:S04]  /*04d0*/  IMAD R3, R8, R3, R15 ;  /* 0x0000000308037224 */ /* 0x000fc800078e020f */
[----:B------:R-:W-:Y:S01]  /*04e0*/  IMAD.IADD R3, R2, 0x1, R3 ;  /* 0x0000000102037824 */ /* 0x000fe200078e0203 */
[----:B------:R-:W-:-:S03]  /*04f0*/  SHF.R.U32.HI R2, RZ, 0x5, R14 ;  /* 0x00000005ff027819 */ /* 0x000fc6000001160e */
[----:B------:R-:W-:Y:S01]  /*0500*/  IMAD R28, R3, 0x20, R0 ;  /* 0x00000020031c7824 */ /* 0x000fe200078e0200 */
[----:B------:R-:W-:Y:S02]  /*0510*/  SGXT.U32 R0, R2, 0x3 ;  /* 0x000000030200781a */ /* 0x000fe40000000000 */
[----:B------:R-:W-:Y:S02]  /*0520*/  LOP3.LUT R3, R14, 0xc0, RZ, 0xc0, !PT ;  /* 0x000000c00e037812 */ /* 0x000fe400078ec0ff */
[----:B------:R1:W-:Y:S01]  /*0530*/  STL [R1+0x6f4], R28 ;  /* 0x0006f41c01007387 */ /* 0x0003e20000100800 */
[C---:B------:R-:W-:Y:S02]  /*0540*/  LOP3.LUT R2, R0.reuse, 0x8, RZ, 0xfc, !PT ;  /* 0x0000000800027812 */ /* 0x040fe400078efcff */
[C---:B------:R-:W-:Y:S01]  /*0550*/  LOP3.LUT R8, R0.reuse, 0x10, RZ, 0xfc, !PT ;  /* 0x0000001000087812 */ /* 0x040fe200078efcff */
[----:B------:R1:W-:Y:S01]  /*0560*/  STL [R1+0x6a0], R29 ;  /* 0x0006a01d01007387 */ /* 0x0003e20000100800 */
[----:B------:R-:W-:-:S02]  /*0570*/  LOP3.LUT R7, R0, 0x18, RZ, 0xfc, !PT ;  /* 0x0000001800077812 */ /* 0x000fc400078efcff */
[C---:B------:R-:W-:Y:S02]  /*0580*/  LOP3.LUT R2, R0.reuse, 0x20, RZ, 0xfc, !PT ;  /* 0x0000002000027812 */ /* 0x040fe400078efcff */
[----:B------:R-:W-:Y:S01]  /*0590*/  LOP3.LUT R0, R0, 0x28, RZ, 0xfc, !PT ;  /* 0x0000002800007812 */ /* 0x000fe200078efcff */
[----:B0---4-:R-:W-:Y:S06]  /*05a0*/  BRA.U UP0, `(.L_x_0) ;  /* 0x00000001005c7547 */ /* 0x011fec000b800000 */
[----:B------:R-:W-:Y:S01]  /*05b0*/  IMAD.SHL.U32 R0, R14, 0x20, RZ ;  /* 0x000000200e007824 */ /* 0x000fe200078e00ff */
[----:B------:R-:W-:Y:S02]  /*05c0*/  CS2R R24, SRZ ;  /* 0x0000000000187805 */ /* 0x000fe4000001ff00 */
[----:B------:R-:W-:Y:S02]  /*05d0*/  CS2R R26, SRZ ;  /* 0x00000000001a7805 */ /* 0x000fe4000001ff00 */
[----:B------:R-:W-:Y:S02]  /*05e0*/  CS2R R20, SRZ ;  /* 0x0000000000147805 */ /* 0x000fe4000001ff00 */
[----:B------:R-:W-:Y:S01]  /*05f0*/  CS2R R22, SRZ ;  /* 0x0000000000167805 */ /* 0x000fe2000001ff00 */
[----:B------:R0:W-:Y:S01]  /*0600*/  STL [R1+0x6f8], R0 ;  /* 0x0006f80001007387 */ /* 0x0001e20000100800 */
[----:B------:R-:W-:Y:S02]  /*0610*/  CS2R R16, SRZ ;  /* 0x0000000000107805 */ /* 0x000fe4000001ff00 */
[----:B------:R-:W-:-:S02]  /*0620*/  CS2R R18, SRZ ;  /* 0x0000000000127805 */ /* 0x000fc4000001ff00 */
[----:B------:R-:W-:Y:S01]  /*0630*/  CS2R R12, SRZ ;  /* 0x00000000000c7805 */ /* 0x000fe2000001ff00 */
[----:B------:R0:W-:Y:S01]  /*0640*/  STL [R1], RZ ;  /* 0x000000ff01007387 */ /* 0x0001e20000100800 */
[----:B------:R-:W-:Y:S02]  /*0650*/  CS2R R14, SRZ ;  /* 0x00000000000e7805 */ /* 0x000fe4000001ff00 */
[----:B------:R-:W-:Y:S02]  /*0660*/  CS2R R8, SRZ ;  /* 0x0000000000087805 */ /* 0x000fe4000001ff00 */
[----:B------:R-:W-:Y:S01]  /*0670*/  CS2R R10, SRZ ;  /* 0x00000000000a7805 */ /* 0x000fe2000001ff00 */
[----:B------:R0:W-:Y:S01]  /*0680*/  STL [R1+0x4], RZ ;  /* 0x000004ff01007387 */ /* 0x0001e20000100800 */
[----:B------:R-:W-:Y:S02]  /*0690*/  CS2R R4, SRZ ;  /* 0x0000000000047805 */ /* 0x000fe4000001ff00 */
[----:B------:R-:W-:Y:S01]  /*06a0*/  CS2R R6, SRZ ;  /* 0x0000000000067805 */ /* 0x000fe2000001ff00 */
[----:B------:R0:W-:Y:S04]  /*06b0*/  STL [R1+0x8], RZ ;  /* 0x000008ff01007387 */ /* 0x0001e80000100800 */
[----:B------:R0:W-:Y:S04]  /*06c0*/  STL [R1+0xc], RZ ;  /* 0x00000cff01007387 */ /* 0x0001e80000100800 */
[----:B------:R0:W-:Y:S04]  /*06d0*/  STL [R1+0x10], RZ ;  /* 0x000010ff01007387 */ /* 0x0001e80000100800 */
[----:B------:R0:W-:Y:S04]  /*06e0*/  STL [R1+0x14], RZ ;  /* 0x000014ff01007387 */ /* 0x0001e80000100800 */
[----:B------:R0:W-:Y:S04]  /*06f0*/  STL [R1+0x18], RZ ;  /* 0x000018ff01007387 */ /* 0x0001e80000100800 */
[----:B------:R0:W-:Y:S01]  /*0700*/  STL [R1+0x1c], RZ ;  /* 0x00001cff01007387 */ /* 0x0001e20000100800 */
[----:B------:R-:W-:Y:S05]  /*0710*/  BRA `(.L_x_1) ;  /* 0x000001cc007c7947 */ /* 0x000fea0003800000 */
.L_x_0:
[----:B------:R-:W-:Y:S01]  /*0720*/  IABS R0, R4 ;  /* 0x0000000400007213 */ /* 0x000fe20000000000 */
[----:B------:R0:W-:Y:S01]  /*0730*/  STL [R1+0x84c], R5 ;  /* 0x00084c0501007387 */ /* 0x0001e20000100800 */
[----:B------:R-:W-:Y:S01]  /*0740*/  IABS R2, R5 ;  /* 0x0000000500027213 */ /* 0x000fe20000000000 */
[----:B------:R-:W2:Y:S01]  /*0750*/  LDCU UR11, c[0x0][0x3a4] ;  /* 0x00007480ff0b77ac */ /* 0x000ea20008000800 */
[----:B------:R-:W3:Y:S01]  /*0760*/  I2F.RP R11, R0 ;  /* 0x00000000000b7306 */ /* 0x000ee20000209400 */
[----:B------:R-:W-:Y:S01]  /*0770*/  ISETP.GE.AND P3, PT, R28, RZ, PT ;  /* 0x000000ff1c00720c */ /* 0x000fe20003f66270 */
[----:B------:R-:W4:Y:S01]  /*0780*/  LDCU UR10, c[0x0][0x3b0] ;  /* 0x00007600ff0a77ac */ /* 0x000f220008000800 */
[----:B------:R-:W1:Y:S05]  /*0790*/  LDCU UR6, c[0x0][0x3ac] ;  /* 0x00007580ff0677ac */ /* 0x000e6a0008000800 */
[----:B------:R-:W0:Y:S08]  /*07a0*/  I2F.RP R10, R2 ;  /* 0x00000002000a7306 */ /* 0x000e300000209400 */
[----:B---3--:R-:W3:Y:S08]  /*07b0*/  MUFU.RCP R11, R11 ;  /* 0x0000000b000b7308 */ /* 0x008ef00000001000 */
[----:B0-----:R-:W0:Y:S01]  /*07c0*/  MUFU.RCP R10, R10 ;  /* 0x0000000a000a7308 */ /* 0x001e220000001000 */
[----:B---3--:R-:W-:Y:S01]  /*07d0*/  VIADD R6, R11, 0xffffffe ;  /* 0x0ffffffe0b067836 */ /* 0x008fe20000000000 */
[----:B------:R-:W-:-:S06]  /*07e0*/  IABS R11, R28 ;  /* 0x0000001c000b7213 */ /* 0x000fcc0000000000 */
[----:B------:R3:W1:Y:S01]  /*07f0*/  F2I.FTZ.U32.TRUNC.NTZ R7, R6 ;  /* 0x0000000600077305 */ /* 0x000662000021f000 */
[----:B0-----:R-:W-:-:S07]  /*0800*/  VIADD R8, R10, 0xffffffe ;  /* 0x0ffffffe0a087836 */ /* 0x001fce0000000000 */
[----:B------:R0:W2:Y:S01]  /*0810*/  F2I.FTZ.U32.TRUNC.NTZ R9, R8 ;  /* 0x0000000800097305 */ /* 0x0000a2000021f000 */
[----:B---3--:R-:W-:Y:S02]  /*0820*/  IMAD.MOV.U32 R6, RZ, RZ, RZ ;  /* 0x000000ffff067224 */ /* 0x008fe400078e00ff */
[----:B-1----:R-:W-:Y:S02]  /*0830*/  IMAD.MOV R13, RZ, RZ, -R7 ;  /* 0x000000ffff0d7224 */ /* 0x002fe400078e0a07 */
[----:B0-----:R-:W-:Y:S02]  /*0840*/  IMAD.MOV.U32 R8, RZ, RZ, RZ ;  /* 0x000000ffff087224 */ /* 0x001fe400078e00ff */
[----:B------:R-:W-:-:S04]  /*0850*/  IMAD R13, R13, R0, RZ ;  /* 0x000000000d0d7224 */ /* 0x000fc800078e02ff */
[----:B------:R-:W-:Y:S01]  /*0860*/  IMAD.HI.U32 R7, R7, R13, R6 ;  /* 0x0000000d07077227 */ /* 0x000fe200078e0006 */
[----:B------:R-:W-:-:S03]  /*0870*/  LEA.HI R6, R3, R29, RZ, 0x1a ;  /* 0x0000001d03067211 */ /* 0x000fc600078fd0ff */
[----:B------:R-:W-:Y:S01]  /*0880*/  IMAD.MOV.U32 R13, RZ, RZ, R11 ;  /* 0x000000ffff0d7224 */ /* 0x000fe200078e000b */
[----:B------:R-:W-:Y:S01]  /*0890*/  IABS R10, R6 ;  /* 0x00000006000a7213 */ /* 0x000fe20000000000 */
[----:B--2---:R-:W-:Y:S02]  /*08a0*/  IMAD.MOV R11, RZ, RZ, -R9 ;  /* 0x000000ffff0b7224 */ /* 0x004fe400078e0a09 */
[----:B------:R-:W-:-:S04]  /*08b0*/  IMAD.HI.U32 R7, R7, R13, RZ ;  /* 0x0000000d07077227 */ /* 0x000fc800078e00ff */
[----:B------:R-:W-:Y:S02]  /*08c0*/  IMAD.MOV R3, RZ, RZ, -R7 ;  /* 0x000000ffff037224 */ /* 0x000fe400078e0a07 */
[----:B------:R-:W-:Y:S02]  /*08d0*/  IMAD R7, R11, R2, RZ ;  /* 0x000000020b077224 */ /* 0x000fe400078e02ff */
[----:B------:R-:W-:Y:S02]  /*08e0*/  IMAD R13, R0, R3, R13 ;  /* 0x00000003000d7224 */ /* 0x000fe400078e020d */
[----:B------:R-:W-:-:S03]  /*08f0*/  IMAD.HI.U32 R7, R9, R7, R8 ;  /* 0x0000000709077227 */ /* 0x000fc600078e0008 */
[----:B------:R-:W-:Y:S01]  /*0900*/  ISETP.GT.U32.AND P0, PT, R0, R13, PT ;  /* 0x0000000d0000720c */ /* 0x000fe20003f04070 */
[----:B------:R-:W-:Y:S02]  /*0910*/  IMAD.MOV.U32 R11, RZ, RZ, R10 ;  /* 0x000000ffff0b7224 */ /* 0x000fe400078e000a */
[----:B------:R-:W-:Y:S02]  /*0920*/  VIADD R9, R6, 0x1fc ;  /* 0x000001fc06097836 */ /* 0x000fe40000000000 */
[----:B------:R-:W-:-:S03]  /*0930*/  IMAD.HI.U32 R3, R7, R11, RZ ;  /* 0x0000000b07037227 */ /* 0x000fc600078e00ff */
[----:B------:R-:W-:Y:S01]  /*0940*/  IABS R8, R9 ;  /* 0x0000000900087213 */ /* 0x000fe20000000000 */
[----:B------:R-:W-:Y:S01]  /*0950*/  IMAD.MOV R3, RZ, RZ, -R3 ;  /* 0x000000ffff037224 */ /* 0x000fe200078e0a03 */
[----:B------:R-:W-:Y:S01]  /*0960*/  ISETP.GE.AND P5, PT, R9, RZ, PT ;  /* 0x000000ff0900720c */ /* 0x000fe20003fa6270 */
[----:B------:R-:W-:Y:S02]  /*0970*/  VIADD R12, R6, 0x1f4 ;  /* 0x000001f4060c7836 */ /* 0x000fe40000000000 */
[----:B------:R-:W-:Y:S02]  /*0980*/  @!P0 IMAD.IADD R13, R13, 0x1, -R0 ;  /* 0x000000010d0d8824 */ /* 0x000fe400078e0a00 */
[----:B------:R-:W-:Y:S01]  /*0990*/  IMAD R11, R2, R3, R11 ;  /* 0x00000003020b7224 */ /* 0x000fe200078e020b */
[----:B------:R-:W-:Y:S01]  /*09a0*/  IABS R14, R12 ;  /* 0x0000000c000e7213 */ /* 0x000fe20000000000 */
[----:B------:R-:W-:Y:S01]  /*09b0*/  IMAD.HI.U32 R3, R7, R8, RZ ;  /* 0x0000000807037227 */ /* 0x000fe200078e00ff */
[----:B------:R-:W-:-:S02]  /*09c0*/  ISETP.GT.U32.AND P0, PT, R0, R13, PT ;  /* 0x0000000d0000720c */ /* 0x000fc40003f04070 */
[----:B------:R-:W-:Y:S01]  /*09d0*/  ISETP.GT.U32.AND P1, PT, R2, R11, PT ;  /* 0x0000000b0200720c */ /* 0x000fe20003f24070 */
[----:B------:R-:W-:Y:S02]  /*09e0*/  IMAD.MOV R3, RZ, RZ, -R3 ;  /* 0x000000ffff037224 */ /* 0x000fe400078e0a03 */
[----:B------:R-:W-:-:S04]  /*09f0*/  IMAD.HI.U32 R9, R7, R14, RZ ;  /* 0x0000000e07097227 */ /* 0x000fc800078e00ff */
[----:B------:R-:W-:Y:S02]  /*0a00*/  IMAD R3, R2, R3, R8 ;  /* 0x0000000302037224 */ /* 0x000fe400078e0208 */
[----:B------:R-:W-:Y:S02]  /*0a10*/  IMAD.MOV R9, RZ, RZ, -R9 ;  /* 0x000000ffff097224 */ /* 0x000fe400078e0a09 */
[----:B------:R-:W-:Y:S01]  /*0a20*/  VIADD R10, R6, 0x1f8 ;  /* 0x000001f8060a7836 */ /* 0x000fe20000000000 */
[----:B------:R-:W-:Y:S01]  /*0a30*/  ISETP.GT.U32.AND P2, PT, R2, R3, PT ;  /* 0x000000030200720c */ /* 0x000fe20003f44070 */
[----:B------:R-:W-:Y:S01]  /*0a40*/  @!P0 IMAD.IADD R13, R13, 0x1, -R0 ;  /* 0x000000010d0d8824 */ /* 0x000fe200078e0a00 */
[----:B------:R-:W-:Y:S01]  /*0a50*/  ISETP.NE.AND P0, PT, R4, RZ, PT ;  /* 0x000000ff0400720c */ /* 0x000fe20003f05270 */
[----:B------:R-:W-:Y:S01]  /*0a60*/  IMAD R9, R2, R9, R14 ;  /* 0x0000000902097224 */ /* 0x000fe200078e020e */
[----:B------:R-:W-:Y:S01]  /*0a70*/  @!P1 IADD3 R11, PT, PT, R11, -R2, RZ ;  /* 0x800000020b0b9210 */ /* 0x000fe20007ffe0ff */
[----:B------:R-:W-:Y:S01]  /*0a80*/  IMAD.MOV.U32 R0, RZ, RZ, R13 ;  /* 0x000000ffff007224 */ /* 0x000fe200078e000d */
[----:B------:R-:W-:Y:S01]  /*0a90*/  IABS R19, R10 ;  /* 0x0000000a00137213 */ /* 0x000fe20000000000 */
[----:B------:R-:W-:Y:S01]  /*0aa0*/  VIADD R14, R6, 0x1ec ;  /* 0x000001ec060e7836 */ /* 0x000fe20000000000 */
[----:B------:R-:W-:Y:S01]  /*0ab0*/  ISETP.GE.AND P4, PT, R10, RZ, PT ;  /* 0x000000ff0a00720c */ /* 0x000fe20003f86270 */
[----:B------:R-:W-:Y:S01]  /*0ac0*/  VIADD R10, R6, 0x1f0 ;  /* 0x000001f0060a7836 */ /* 0x000fe20000000000 */
[C---:B------:R-:W-:Y:S01]  /*0ad0*/  ISETP.GT.U32.AND P1, PT, R2.reuse, R11, PT ;  /* 0x0000000b0200720c */ /* 0x040fe20003f24070 */
[----:B------:R-:W-:Y:S01]  /*0ae0*/  @!P3 IMAD.MOV R0, RZ, RZ, -R0 ;  /* 0x000000ffff00b224 */ /* 0x000fe200078e0a00 */
[----:B------:R-:W-:Y:S01]  /*0af0*/  ISETP.GT.U32.AND P6, PT, R2, R9, PT ;  /* 0x000000090200720c */ /* 0x000fe20003fc4070 */
[----:B------:R-:W-:Y:S01]  /*0b00*/  IMAD.HI.U32 R8, R7, R19, RZ ;  /* 0x0000001307087227 */ /* 0x000fe200078e00ff */
[----:B------:R-:W-:-:S02]  /*0b10*/  ISETP.GE.AND P3, PT, R6, RZ, PT ;  /* 0x000000ff0600720c */ /* 0x000fc40003f66270 */
[----:B------:R-:W-:Y:S01]  /*0b20*/  IABS R17, R10 ;  /* 0x0000000a00117213 */ /* 0x000fe20000000000 */
[----:B------:R-:W-:Y:S01]  /*0b30*/  @!P2 IMAD.IADD R3, R3, 0x1, -R2 ;  /* 0x000000010303a824 */ /* 0x000fe200078e0a02 */
[----:B------:R-:W-:Y:S01]  /*0b40*/  @!P0 LOP3.LUT R0, RZ, R4, RZ, 0x33, !PT ;  /* 0x00000004ff008212 */ /* 0x000fe200078e33ff */
[----:B------:R-:W-:Y:S01]  /*0b50*/  IMAD.MOV R8, RZ, RZ, -R8 ;  /* 0x000000ffff087224 */ /* 0x000fe200078e0a08 */
[----:B------:R-:W-:Y:S01]  /*0b60*/  IABS R15, R14 ;  /* 0x0000000e000f7213 */ /* 0x000fe20000000000 */
[----:B------:R-:W-:Y:S01]  /*0b70*/  IMAD.HI.U32 R4, R7, R17, RZ ;  /* 0x0000001107047227 */ /* 0x000fe200078e00ff */
[----:B------:R-:W-:Y:S01]  /*0b80*/  ISETP.GT.U32.AND P2, PT, R2, R3, PT ;  /* 0x000000030200720c */ /* 0x000fe20003f44070 */
[----:B------:R0:W-:Y:S02]  /*0b90*/  STL [R1+0x7c4], R0 ;  /* 0x0007c40001007387 */ /* 0x0001e40000100800 */
[--C-:B------:R-:W-:Y:S01]  /*0ba0*/  @!P1 IMAD.IADD R11, R11, 0x1, -R2.reuse ;  /* 0x000000010b0b9824 */ /* 0x100fe200078e0a02 */
[----:B------:R-:W-:Y:S01]  /*0bb0*/  ISETP.GE.AND P1, PT, R12, RZ, PT ;  /* 0x000000ff0c00720c */ /* 0x000fe20003f26270 */
[----:B------:R-:W-:Y:S01]  /*0bc0*/  @!P6 IMAD.IADD R9, R9, 0x1, -R2 ;  /* 0x000000010909e824 */ /* 0x000fe200078e0a02 */
[----:B------:R-:W-:Y:S01]  /*0bd0*/  ISETP.GE.AND P6, PT, R10, RZ, PT ;  /* 0x000000ff0a00720c */ /* 0x000fe20003fc6270 */
[----:B------:R-:W-:-:S02]  /*0be0*/  IMAD.MOV R4, RZ, RZ, -R4 ;  /* 0x000000ffff047224 */ /* 0x000fc400078e0a04 */
[C---:B------:R-:W-:Y:S02]  /*0bf0*/  IMAD R19, R2.reuse, R8, R19 ;  /* 0x0000000802137224 */ /* 0x040fe400078e0213 */
[----:B------:R-:W-:Y:S01]  /*0c00*/  @!P3 IMAD.MOV R11, RZ, RZ, -R11 ;  /* 0x000000ffff0bb224 */ /* 0x000fe200078e0a0b */
[C---:B------:R-:W-:Y:S01]  /*0c10*/  ISETP.GT.U32.AND P3, PT, R2.reuse, R9, PT ;  /* 0x000000090200720c */ /* 0x040fe20003f64070 */
[C---:B------:R-:W-:Y:S01]  /*0c20*/  IMAD R17, R2.reuse, R4, R17 ;  /* 0x0000000402117224 */ /* 0x040fe200078e0211 */
[----:B------:R-:W-:Y:S01]  /*0c30*/  ISETP.GT.U32.AND P0, PT, R2, R19, PT ;  /* 0x000000130200720c */ /* 0x000fe20003f04070 */
[----:B------:R-:W-:Y:S01]  /*0c40*/  IMAD.HI.U32 R4, R7, R15, RZ ;  /* 0x0000000f07047227 */ /* 0x000fe200078e00ff */
[----:B------:R-:W-:Y:S03]  /*0c50*/  STL [R1+0x850], R11 ;  /* 0x0008500b01007387 */ /* 0x000fe60000100800 */
[----:B------:R-:W-:-:S02]  /*0c60*/  IMAD.MOV R4, RZ, RZ, -R4 ;  /* 0x000000ffff047224 */ /* 0x000fc400078e0a04 */
[--C-:B------:R-:W-:Y:S01]  /*0c70*/  @!P2 IMAD.IADD R3, R3, 0x1, -R2.reuse ;  /* 0x000000010303a824 */ /* 0x100fe200078e0a02 */
[C---:B------:R-:W-:Y:S01]  /*0c80*/  ISETP.GT.U32.AND P2, PT, R2.reuse, R17, PT ;  /* 0x000000110200720c */ /* 0x040fe20003f44070 */
[C---:B------:R-:W-:Y:S02]  /*0c90*/  IMAD R15, R2.reuse, R4, R15 ;  /* 0x00000004020f7224 */ /* 0x040fe400078e020f */
[--C-:B------:R-:W-:Y:S02]  /*0ca0*/  @!P3 IMAD.IADD R9, R9, 0x1, -R2.reuse ;  /* 0x000000010909b824 */ /* 0x100fe400078e0a02 */
[--C-:B------:R-:W-:Y:S01]  /*0cb0*/  @!P0 IMAD.IADD R19, R19, 0x1, -R2.reuse ;  /* 0x0000000113138824 */ /* 0x100fe200078e0a02 */
[----:B------:R-:W-:Y:S01]  /*0cc0*/  ISETP.GT.U32.AND P3, PT, R2, R15, PT ;  /* 0x0000000f0200720c */ /* 0x000fe20003f64070 */
[----:B------:R-:W-:Y:S02]  /*0cd0*/  VIADD R8, R6, 0x1e8 ;  /* 0x000001e806087836 */ /* 0x000fe40000000000 */
[----:B------:R-:W-:Y:S01]  /*0ce0*/  IMAD.MOV.U32 R5, RZ, RZ, R3 ;  /* 0x000000ffff057224 */ /* 0x000fe200078e0003 */
[----:B------:R-:W-:Y:S01]  /*0cf0*/  ISETP.GT.U32.AND P0, PT, R2, R19, PT ;  /* 0x000000130200720c */ /* 0x000fe20003f04070 */
[----:B------:R-:W-:Y:S01]  /*0d00*/  VIADD R3, R6, 0x1e4 ;  /* 0x000001e406037836 */ /* 0x000fe20000000000 */
[----:B------:R-:W-:Y:S01]  /*0d10*/  IABS R13, R8 ;  /* 0x00000008000d7213 */ /* 0x000fe20000000000 */
[----:B------:R-:W-:-:S02]  /*0d20*/  @!P2 IMAD.IADD R17, R17, 0x1, -R2 ;  /* 0x000000011111a824 */ /* 0x000fc400078e0a02 */
[----:B------:R-:W-:Y:S01]  /*0d30*/  @!P5 IMAD.MOV R5, RZ, RZ, -R5 ;  /* 0x000000ffff05d224 */ /* 0x000fe200078e0a05 */
[----:B------:R-:W-:Y:S01]  /*0d40*/  IABS R10, R3 ;  /* 0x00000003000a7213 */ /* 0x000fe20000000000 */
[----:B------:R-:W-:Y:S01]  /*0d50*/  IMAD.HI.U32 R12, R7, R13, RZ ;  /* 0x0000000d070c7227 */ /* 0x000fe200078e00ff */
[----:B------:R-:W-:Y:S02]  /*0d60*/  ISETP.GT.U32.AND P2, PT, R2, R17, PT ;  /* 0x000000110200720c */ /* 0x000fe40003f44070 */
[----:B------:R1:W-:Y:S01]  /*0d70*/  STL [R1+0x34], R5 ;  /* 0x0000340501007387 */ /* 0x0003e20000100800 */
[----:B------:R-:W-:Y:S01]  /*0d80*/  @!P3 IMAD.IADD R15, R15, 0x1, -R2 ;  /* 0x000000010f0fb824 */ /* 0x000fe200078e0a02 */
[----:B------:R-:W-:Y:S01]  /*0d90*/  ISETP.GE.AND P5, PT, R14, RZ, PT ;  /* 0x000000ff0e00720c */ /* 0x000fe20003fa6270 */
[----:B------:R-:W-:Y:S02]  /*0da0*/  IMAD.MOV R12, RZ, RZ, -R12 ;  /* 0x000000ffff0c7224 */ /* 0x000fe400078e0a0c */
[----:B0-----:R-:W-:Y:S01]  /*0db0*/  IMAD.MOV.U32 R0, RZ, RZ, R9 ;  /* 0x000000ffff007224 */ /* 0x001fe200078e0009 */
[----:B------:R-:W-:Y:S01]  /*0dc0*/  ISETP.GT.U32.AND P3, PT, R2, R15, PT ;  /* 0x0000000f0200720c */ /* 0x000fe20003f64070 */
[----:B------:R-:W-:Y:S01]  /*0dd0*/  @!P0 IMAD.IADD R19, R19, 0x1, -R2 ;  /* 0x0000000113138824 */ /* 0x000fe200078e0a02 */
[----:B------:R-:W-:Y:S01]  /*0de0*/  ISETP.GE.AND P0, PT, R8, RZ, PT ;  /* 0x000000ff0800720c */ /* 0x000fe20003f06270 */
[----:B------:R-:W-:-:S02]  /*0df0*/  VIADD R4, R6, 0x1e0 ;  /* 0x000001e006047836 */ /* 0x000fc40000000000 */
[----:B------:R-:W-:Y:S01]  /*0e00*/  IMAD.HI.U32 R9, R7, R10, RZ ;  /* 0x0000000a07097227 */ /* 0x000fe200078e00ff */
[----:B------:R-:W-:Y:S02]  /*0e10*/  @!P2 IADD3 R17, PT, PT, R17, -R2, RZ ;  /* 0x800000021111a210 */ /* 0x000fe40007ffe0ff */
[----:B------:R-:W-:Y:S01]  /*0e20*/  IABS R23, R4 ;  /* 0x0000000400177213 */ /* 0x000fe20000000000 */
[C---:B------:R-:W-:Y:S02]  /*0e30*/  IMAD R13, R2.reuse, R12, R13 ;  /* 0x0000000c020d7224 */ /* 0x040fe400078e020d */
[----:B-1----:R-:W-:Y:S02]  /*0e40*/  IMAD.MOV.U32 R5, RZ, RZ, R19 ;  /* 0x000000ffff057224 */ /* 0x002fe400078e0013 */
[----:B------:R-:W-:Y:S01]  /*0e50*/  IMAD.MOV R9, RZ, RZ, -R9 ;  /* 0x000000ffff097224 */ /* 0x000fe200078e0a09 */
[C---:B------:R-:W-:Y:S01]  /*0e60*/  ISETP.GT.U32.AND P2, PT, R2.reuse, R13, PT ;  /* 0x0000000d0200720c */ /* 0x040fe20003f44070 */
[----:B------:R-:W-:Y:S01]  /*0e70*/  @!P4 IMAD.MOV R5, RZ, RZ, -R5 ;  /* 0x000000ffff05c224 */ /* 0x000fe200078e0a05 */
[----:B------:R-:W-:Y:S01]  /*0e80*/  ISETP.GE.AND P4, PT, R3, RZ, PT ;  /* 0x000000ff0300720c */ /* 0x000fe20003f86270 */
[----:B------:R-:W-:-:S02]  /*0e90*/  IMAD R10, R2, R9, R10 ;  /* 0x00000009020a7224 */ /* 0x000fc400078e020a */
[----:B------:R-:W-:Y:S01]  /*0ea0*/  IMAD.HI.U32 R3, R7, R23, RZ ;  /* 0x0000001707037227 */ /* 0x000fe200078e00ff */
[----:B------:R0:W-:Y:S03]  /*0eb0*/  STL [R1+0x2c], R5 ;  /* 0x00002c0501007387 */ /* 0x0001e60000100800 */
[----:B------:R-:W-:Y:S01]  /*0ec0*/  @!P3 IMAD.IADD R15, R15, 0x1, -R2 ;  /* 0x000000010f0fb824 */ /* 0x000fe200078e0a02 */
[----:B------:R-:W-:Y:S01]  /*0ed0*/  ISETP.GT.U32.AND P3, PT, R2, R10, PT ;  /* 0x0000000a0200720c */ /* 0x000fe20003f64070 */
[----:B------:R-:W-:Y:S02]  /*0ee0*/  IMAD.MOV R3, RZ, RZ, -R3 ;  /* 0x000000ffff037224 */ /* 0x000fe400078e0a03 */
[----:B------:R-:W-:Y:S01]  /*0ef0*/  @!P1 IMAD.MOV R0, RZ, RZ, -R0 ;  /* 0x000000ffff009224 */ /* 0x000fe200078e0a00 */
[----:B------:R-:W-:Y:S01]  /*0f00*/  ISETP.GE.AND P1, PT, R4, RZ, PT ;  /* 0x000000ff0400720c */ /* 0x000fe20003f26270 */
[----:B------:R-:W-:-:S02]  /*0f10*/  IMAD R23, R2, R3, R23 ;  /* 0x0000000302177224 */ /* 0x000fc400078e0217 */
[----:B0-----:R-:W-:Y:S01]  /*0f20*/  IMAD.MOV.U32 R5, RZ, RZ, R17 ;  /* 0x000000ffff057224 */ /* 0x001fe200078e0011 */
[----:B------:R0:W-:Y:S01]  /*0f30*/  STL [R1+0x24], R0 ;  /* 0x0000240001007387 */ /* 0x0001e20000100800 */
[--C-:B------:R-:W-:Y:S02]  /*0f40*/  @!P2 IMAD.IADD R13, R13, 0x1, -R2.reuse ;  /* 0x000000010d0da824 */ /* 0x100fe400078e0a02 */
[----:B------:R-:W-:Y:S02]  /*0f50*/  VIADD R4, R6, 0x1dc ;  /* 0x000001dc06047836 */ /* 0x000fe40000000000 */
[----:B------:R-:W-:Y:S01]  /*0f60*/  @!P6 IMAD.MOV R5, RZ, RZ, -R5 ;  /* 0x000000ffff05e224 */ /* 0x000fe200078e0a05 */
[----:B------:R-:W-:Y:S01]  /*0f70*/  ISETP.GT.U32.AND P6, PT, R2, R23, PT ;  /* 0x000000170200720c */ /* 0x000fe20003fc4070 */
[----:B------:R-:W-:Y:S01]  /*0f80*/  @!P3 IMAD.IADD R10, R10, 0x1, -R2 ;  /* 0x000000010a0ab824 */ /* 0x000fe200078e0a02 */
[----:B------:R-:W-:Y:S01]  /*0f90*/  ISETP.GT.U32.AND P2, PT, R2, R13, PT ;  /* 0x0000000d0200720c */ /* 0x000fe20003f44070 */
[C---:B------:R-:W-:Y:S01]  /*0fa0*/  VIADD R8, R6.reuse, 0x1d8 ;  /* 0x000001d806087836 */ /* 0x040fe20000000000 */
[----:B------:R-:W-:Y:S01]  /*0fb0*/  IABS R14, R4 ;  /* 0x00000004000e7213 */ /* 0x000fe20000000000 */
[----:B------:R-:W-:Y:S01]  /*0fc0*/  VIADD R21, R6, 0x1d4 ;  /* 0x000001d406157836 */ /* 0x000fe20000000000 */
[----:B------:R-:W-:Y:S01]  /*0fd0*/  ISETP.GT.U32.AND P3, PT, R2, R10, PT ;  /* 0x0000000a0200720c */ /* 0x000fe20003f64070 */
[----:B------:R-:W-:Y:S01]  /*0fe0*/  VIADD R22, R6, 0x1d0 ;  /* 0x000001d006167836 */ /* 0x000fe20000000000 */
[----:B------:R-:W-:Y:S01]  /*0ff0*/  IABS R18, R8 ;  /* 0x0000000800127213 */ /* 0x000fe20000000000 */
[----:B------:R-:W-:Y:S01]  /*1000*/  IMAD.HI.U32 R9, R7, R14, RZ ;  /* 0x0000000e07097227 */ /* 0x000fe200078e00ff */
[----:B------:R-:W-:Y:S02]  /*1010*/  STL [R1+0x1d4], R5 ;  /* 0x0001d40501007387 */ /* 0x000fe40000100800 */
[----:B------:R-:W-:Y:S01]  /*1020*/  IABS R17, R22 ;  /* 0x0000001600117213 */ /* 0x000fe20000000000 */
[----:B------:R-:W-:-:S02]  /*1030*/  IMAD.MOV R9, RZ, RZ, -R9 ;  /* 0x000000ffff097224 */ /* 0x000fc400078e0a09 */
[--C-:B------:R-:W-:Y:S02]  /*1040*/  @!P6 IMAD.IADD R23, R23, 0x1, -R2.reuse ;  /* 0x000000011717e824 */ /* 0x100fe400078e0a02 */
[----:B------:R-:W-:Y:S01]  /*1050*/  @!P2 IMAD.IADD R13, R13, 0x1, -R2 ;  /* 0x000000010d0da824 */ /* 0x000fe200078e0a02 */
[----:B------:R-:W-:Y:S01]  /*1060*/  ISETP.GE.AND P2, PT, R8, RZ, PT ;  /* 0x000000ff0800720c */ /* 0x000fe20003f46270 */
[C---:B------:R-:W-:Y:S01]  /*1070*/  IMAD R14, R2.reuse, R9, R14 ;  /* 0x00000009020e7224 */ /* 0x040fe200078e020e */
[----:B------:R-:W-:Y:S01]  /*1080*/  IABS R8, R21 ;  /* 0x0000001500087213 */ /* 0x000fe20000000000 */
[----:B------:R-:W-:Y:S01]  /*1090*/  IMAD.HI.U32 R3, R7, R18, RZ ;  /* 0x0000001207037227 */ /* 0x000fe200078e00ff */
[----:B------:R-:W-:-:S03]  /*10a0*/  ISETP.GT.U32.AND P6, PT, R2, R23, PT ;  /* 0x000000170200720c */ /* 0x000fc60003fc4070 */
[----:B------:R-:W-:Y:S01]  /*10b0*/  @!P3 IMAD.IADD R10, R10, 0x1, -R2 ;  /* 0x000000010a0ab824 */ /* 0x000fe200078e0a02 */
[----:B------:R-:W-:Y:S01]  /*10c0*/  ISETP.GT.U32.AND P3, PT, R2, R14, PT ;  /* 0x0000000e0200720c */ /* 0x000fe20003f64070 */
[----:B------:R-:W-:Y:S02]  /*10d0*/  IMAD.MOV R3, RZ, RZ, -R3 ;  /* 0x000000ffff037224 */ /* 0x000fe400078e0a03 */
[----:B------:R-:W-:-:S04]  /*10e0*/  IMAD.HI.U32 R12, R7, R8, RZ ;  /* 0x00000008070c7227 */ /* 0x000fc800078e00ff */
[----:B0-----:R-:W-:Y:S02]  /*10f0*/  IMAD.MOV.U32 R0, RZ, RZ, R15 ;  /* 0x000000ffff007224 */ /* 0x001fe400078e000f */
[----:B------:R-:W-:Y:S02]  /*1100*/  IMAD R18, R2, R3, R18 ;  /* 0x0000000302127224 */ /* 0x000fe400078e0212 */
[----:B------:R-:W-:Y:S02]  /*1110*/  IMAD.MOV R12, RZ, RZ, -R12 ;  /* 0x000000ffff0c7224 */ /* 0x000fe400078e0a0c */
[----:B------:R-:W-:Y:S01]  /*1120*/  @!P5 IMAD.MOV R0, RZ, RZ, -R0 ;  /* 0x000000ffff00d224 */ /* 0x000fe200078e0a00 */
[----:B------:R-:W-:Y:S01]  /*1130*/  ISETP.GE.AND P5, PT, R4, RZ, PT ;  /* 0x000000ff0400720c */ /* 0x000fe20003fa6270 */
[----:B------:R-:W-:-:S03]  /*1140*/  IMAD.HI.U32 R25, R7, R17, RZ ;  /* 0x0000001107197227 */ /* 0x000fc600078e00ff */
[----:B------:R0:W-:Y:S01]  /*1150*/  STL [R1+0x1d8], R0 ;  /* 0x0001d80001007387 */ /* 0x0001e20000100800 */
[----:B------:R-:W-:Y:S01]  /*1160*/  @!P6 IMAD.IADD R23, R23, 0x1, -R2 ;  /* 0x000000011717e824 */ /* 0x000fe200078e0a02 */
[C---:B------:R-:W-:Y:S01]  /*1170*/  ISETP.GT.U32.AND P6, PT, R2.reuse, R18, PT ;  /* 0x000000120200720c */ /* 0x040fe20003fc4070 */
[----:B------:R-:W-:Y:S01]  /*1180*/  IMAD R8, R2, R12, R8 ;  /* 0x0000000c02087224 */ /* 0x000fe200078e0208 */
[----:B------:R-:W-:Y:S01]  /*1190*/  IADD3 R25, PT, PT, -R25, RZ, RZ ;  /* 0x000000ff19197210 */ /* 0x000fe20007ffe1ff */
[----:B------:R-:W-:Y:S02]  /*11a0*/  @!P3 IMAD.IADD R14, R14, 0x1, -R2 ;  /* 0x000000010e0eb824 */ /* 0x000fe400078e0a02 */
[----:B------:R-:W-:Y:S01]  /*11b0*/  VIADD R4, R6, 0x1cc ;  /* 0x000001cc06047836 */ /* 0x000fe20000000000 */
[----:B------:R-:W-:Y:S01]  /*11c0*/  ISETP.GT.U32.AND P3, PT, R2, R8, PT ;  /* 0x000000080200720c */ /* 0x000fe20003f64070 */
[----:B------:R-:W-:Y:S02]  /*11d0*/  VIADD R20, R6, 0x1c8 ;  /* 0x000001c806147836 */ /* 0x000fe40000000000 */
[----:B0-----:R-:W-:Y:S01]  /*11e0*/  IMAD.MOV.U32 R0, RZ, RZ, R13 ;  /* 0x000000ffff007224 */ /* 0x001fe200078e000d */
[----:B------:R-:W-:Y:S01]  /*11f0*/  IABS R19, R4 ;  /* 0x0000000400137213 */ /* 0x000fe20000000000 */
[----:B------:R-:W-:Y:S01]  /*1200*/  IMAD R17, R2, R25, R17 ;  /* 0x0000001902117224 */ /* 0x000fe200078e0211 */
[----:B------:R-:W-:Y:S01]  /*1210*/  IABS R9, R20 ;  /* 0x0000001400097213 */ /* 0x000fe20000000000 */
[----:B------:R-:W-:-:S02]  /*1220*/  @!P0 IMAD.MOV R0, RZ, RZ, -R0 ;  /* 0x000000ffff008224 */ /* 0x000fc400078e0a00 */
[--C-:B------:R-:W-:Y:S01]  /*1230*/  @!P6 IMAD.IADD R18, R18, 0x1, -R2.reuse ;  /* 0x000000011212e824 */ /* 0x100fe200078e0a02 */
[C---:B------:R-:W-:Y:S01]  /*1240*/  ISETP.GT.U32.AND P6, PT, R2.reuse, R17, PT ;  /* 0x000000110200720c */ /* 0x040fe20003fc4070 */
[C---:B------:R-:W-:Y:S01]  /*1250*/  IMAD.HI.U32 R24, R7.reuse, R19, RZ ;  /* 0x0000001307187227 */ /* 0x040fe200078e00ff */
[----:B------:R0:W-:Y:S02]  /*1260*/  STL [R1+0x20], R0 ;  /* 0x0000200001007387 */ /* 0x0001e40000100800 */
[----:B------:R-:W-:Y:S01]  /*1270*/  ISETP.GT.U32.AND P0, PT, R2, R18, PT ;  /* 0x000000120200720c */ /* 0x000fe20003f04070 */
[----:B------:R-:W-:Y:S01]  /*1280*/  @!P3 IMAD.IADD R8, R8, 0x1, -R2 ;  /* 0x000000010808b824 */ /* 0x000fe200078e0a02 */
[----:B------:R-:W-:Y:S01]  /*1290*/  ISETP.GT.U32.AND P3, PT, R2, R14, PT ;  /* 0x0000000e0200720c */ /* 0x000fe20003f64070 */
[----:B------:R-:W-:Y:S02]  /*12a0*/  VIADD R15, R6, 0x1c4 ;  /* 0x000001c4060f7836 */ /* 0x000fe40000000000 */
[----:B------:R-:W-:-:S03]  /*12b0*/  IMAD.HI.U32 R12, R7, R9, RZ ;  /* 0x00000009070c7227 */ /* 0x000fc600078e00ff */
[----:B------:R-:W-:Y:S01]  /*12c0*/  IABS R3, R15 ;  /* 0x0000000f00037213 */ /* 0x000fe20000000000 */
[----:B0-----:R-:W-:Y:S02]  /*12d0*/  IMAD.MOV.U32 R0, RZ, RZ, R10 ;  /* 0x000000ffff007224 */ /* 0x001fe400078e000a */
[----:B------:R-:W-:Y:S02]  /*12e0*/  IMAD.MOV R24, RZ, RZ, -R24 ;  /* 0x000000ffff187224 */ /* 0x000fe400078e0a18 */
[----:B------:R-:W-:Y:S02]  /*12f0*/  @!P4 IMAD.MOV R0, RZ, RZ, -R0 ;  /* 0x000000ffff00c224 */ /* 0x000fe400078e0a00 */
[----:B------:R-:W-:Y:S02]  /*1300*/  IMAD.MOV R25, RZ, RZ, -R12 ;  /* 0x000000ffff197224 */ /* 0x000fe400078e0a0c */
[C---:B------:R-:W-:Y:S01]  /*1310*/  IMAD R12, R2.reuse, R24, R19 ;  /* 0x00000018020c7224 */ /* 0x040fe200078e0213 */
[----:B------:R0:W-:Y:S01]  /*1320*/  STL [R1+0x74], R0 ;  /* 0x0000740001007387 */ /* 0x0001e20000100800 */
[----:B------:R-:W-:-:S02]  /*1330*/  IMAD R9, R2, R25, R9 ;  /* 0x0000001902097224 */ /* 0x000fc400078e0209 */
[----:B------:R-:W-:Y:S01]  /*1340*/  @!P6 IMAD.IADD R17, R17, 0x1, -R2 ;  /* 0x000000011111e824 */ /* 0x000fe200078e0a02 */
[----:B------:R-:W-:Y:S01]  /*1350*/  ISETP.GT.U32.AND P6, PT, R2, R8, PT ;  /* 0x000000080200720c */ /* 0x000fe20003fc4070 */
[----:B------:R-:W-:-:S03]  /*1360*/  IMAD.HI.U32 R16, R7, R3, RZ ;  /* 0x0000000307107227 */ /* 0x000fc600078e00ff */
[----:B------:R-:W-:Y:S01]  /*1370*/  ISETP.GT.U32.AND P4, PT, R2, R17, PT ;  /* 0x000000110200720c */ /* 0x000fe20003f84070 */
[----:B------:R-:W-:Y:S01]  /*1380*/  @!P3 IMAD.IADD R14, R14, 0x1, -R2 ;  /* 0x000000010e0eb824 */ /* 0x000fe200078e0a02 */
[C---:B------:R-:W-:Y:S01]  /*1390*/  ISETP.GT.U32.AND P3, PT, R2.reuse, R9, PT ;  /* 0x000000090200720c */ /* 0x040fe20003f64070 */
[----:B0-----:R-:W-:Y:S02]  /*13a0*/  IMAD.MOV.U32 R0, RZ, RZ, R23 ;  /* 0x000000ffff007224 */ /* 0x001fe400078e0017 */
[----:B------:R-:W-:Y:S02]  /*13b0*/  IMAD.MOV R19, RZ, RZ, -R16 ;  /* 0x000000ffff137224 */ /* 0x000fe400078e0a10 */
[----:B------:R-:W-:Y:S01]  /*13c0*/  @!P1 IMAD.MOV R0, RZ, RZ, -R0 ;  /* 0x000000ffff009224 */ /* 0x000fe200078e0a00 */
[C---:B------:R-:W-:Y:S01]  /*13d0*/  ISETP.GT.U32.AND P1, PT, R2.reuse, R12, PT ;  /* 0x0000000c0200720c */ /* 0x040fe20003f24070 */
[----:B------:R-:W-:Y:S02]  /*13e0*/  IMAD R3, R2, R19, R3 ;  /* 0x0000001302037224 */ /* 0x000fe400078e0203 */
[C---:B------:R-:W-:Y:S01]  /*13f0*/  VIADD R13, R6.reuse, 0x1bc ;  /* 0x000001bc060d7836 */ /* 0x040fe20000000000 */
[----:B------:R0:W-:Y:S01]  /*1400*/  STL [R1+0x1d0], R0 ;  /* 0x0001d00001007387 */ /* 0x0001e20000100800 */
[----:B------:R-:W-:-:S02]  /*1410*/  VIADD R16, R6, 0x1c0 ;  /* 0x000001c006107836 */ /* 0x000fc40000000000 */
[--C-:B------:R-:W-:Y:S01]  /*1420*/  @!P0 IMAD.IADD R18, R18, 0x1, -R2.reuse ;  /* 0x0000000112128824 */ /* 0x100fe200078e0a02 */
[----:B------:R-:W-:Y:S01]  /*1430*/  IABS R10, R13 ;  /* 0x0000000d000a7213 */ /* 0x000fe20000000000 */
[----:B------:R-:W-:Y:S01]  /*1440*/  @!P6 IMAD.IADD R8, R8, 0x1, -R2 ;  /* 0x000000010808e824 */ /* 0x000fe200078e0a02 */
[----:B------:R-:W-:Y:S01]  /*1450*/  ISETP.GT.U32.AND P6, PT, R2, R3, PT ;  /* 0x000000030200720c */ /* 0x000fe20003fc4070 */
[----:B------:R-:W-:Y:S01]  /*1460*/  IMAD.MOV.U32 R5, RZ, RZ, R14 ;  /* 0x000000ffff057224 */ /* 0x000fe200078e000e */
[----:B------:R-:W-:Y:S01]  /*1470*/  IABS R19, R16 ;  /* 0x0000001000137213 */ /* 0x000fe20000000000 */
[--C-:B------:R-:W-:Y:S01]  /*1480*/  @!P1 IMAD.IADD R12, R12, 0x1, -R2.reuse ;  /* 0x000000010c0c9824 */ /* 0x100fe200078e0a02 */
[----:B------:R-:W-:Y:S01]  /*1490*/  ISETP.GE.AND P0, PT, R21, RZ, PT ;  /* 0x000000ff1500720c */ /* 0x000fe20003f06270 */
[----:B------:R-:W-:Y:S01]  /*14a0*/  @!P3 IMAD.IADD R9, R9, 0x1, -R2 ;  /* 0x000000010909b824 */ /* 0x000fe200078e0a02 */
[----:B------:R-:W-:Y:S01]  /*14b0*/  ISETP.GE.AND P1, PT, R4, RZ, PT ;  /* 0x000000ff0400720c */ /* 0x000fe20003f26270 */
[----:B0-----:R-:W-:Y:S01]  /*14c0*/  IMAD.MOV.U32 R0, RZ, RZ, R18 ;  /* 0x000000ffff007224 */ /* 0x001fe200078e0012 */
[----:B------:R-:W-:Y:S01]  /*14d0*/  ISETP.GE.AND P3, PT, R20, RZ, PT ;  /* 0x000000ff1400720c */ /* 0x000fe20003f66270 */
[----:B------:R-:W-:Y:S01]  /*14e0*/  @!P4 IMAD.IADD R17, R17, 0x1, -R2 ;  /* 0x000000011111c824 */ /* 0x000fe200078e0a02 */
[----:B------:R-:W-:Y:S01]  /*14f0*/  ISETP.GE.AND P4, PT, R22, RZ, PT ;  /* 0x000000ff1600720c */ /* 0x000fe20003f86270 */
[----:B------:R-:W-:Y:S01]  /*1500*/  @!P5 IMAD.MOV R5, RZ, RZ, -R5 ;  /* 0x000000ffff05d224 */ /* 0x000fe200078e0a05 */
[----:B------:R-:W-:Y:S01]  /*1510*/  ISETP.GT.U32.AND P5, PT, R2, R12, PT ;  /* 0x0000000c0200720c */ /* 0x000fe20003fa4070 */
[----:B------:R-:W-:Y:S01]  /*1520*/  IMAD.HI.U32 R21, R7, R10, RZ ;  /* 0x0000000a07157227 */ /* 0x000fe200078e00ff */
[----:B------:R-:W-:-:S02]  /*1530*/  IADD3 R14, PT, PT, R6, 0x1b8, RZ ;  /* 0x000001b8060e7810 */ /* 0x000fc40007ffe0ff */
[----:B------:R0:W-:Y:S01]  /*1540*/  STL [R1+0x90], R5 ;  /* 0x0000900501007387 */ /* 0x0001e20000100800 */
[----:B------:R-:W-:Y:S01]  /*1550*/  @!P2 IMAD.MOV R0, RZ, RZ, -R0 ;  /* 0x000000ffff00a224 */ /* 0x000fe200078e0a00 */
[----:B------:R-:W-:Y:S01]  /*1560*/  ISETP.GT.U32.AND P2, PT, R2, R9, PT ;  /* 0x000000090200720c */ /* 0x000fe20003f44070 */
[----:B------:R-:W-:Y:S01]  /*1570*/  IMAD.HI.U32 R23, R7, R19, RZ ;  /* 0x0000001307177227 */ /* 0x000fe200078e00ff */
[----:B------:R-:W-:Y:S02]  /*1580*/  IABS R18, R14 ;  /* 0x0000000e00127213 */ /* 0x000fe40000000000 */
[----:B------:R1:W-:Y:S01]  /*1590*/  STL [R1+0xa0], R0 ;  /* 0x0000a00001007387 */ /* 0x0003e20000100800 */
[----:B------:R-:W-:Y:S02]  /*15a0*/  IMAD.MOV R21, RZ, RZ, -R21 ;  /* 0x000000ffff157224 */ /* 0x000fe400078e0a15 */
[----:B------:R-:W-:Y:S02]  /*15b0*/  IMAD.MOV R23, RZ, RZ, -R23 ;  /* 0x000000ffff177224 */ /* 0x000fe400078e0a17 */
[----:B------:R-:W-:-:S02]  /*15c0*/  @!P6 IMAD.IADD R3, R3, 0x1, -R2 ;  /* 0x000000010303e824 */ /* 0x000fc400078e0a02 */
[----:B0-----:R-:W-:Y:S02]  /*15d0*/  IMAD.MOV.U32 R5, RZ, RZ, R8 ;  /* 0x000000ffff057224 */ /* 0x001fe400078e0008 */
[C---:B------:R-:W-:Y:S01]  /*15e0*/  IMAD R10, R2.reuse, R21, R10 ;  /* 0x00000015020a7224 */ /* 0x040fe200078e020a */
[C---:B------:R-:W-:Y:S01]  /*15f0*/  ISETP.GT.U32.AND P6, PT, R2.reuse, R3, PT ;  /* 0x000000030200720c */ /* 0x040fe20003fc4070 */
[----:B-1----:R-:W-:Y:S02]  /*1600*/  IMAD.MOV.U32 R0, RZ, RZ, R17 ;  /* 0x000000ffff007224 */ /* 0x002fe400078e0011 */
[C---:B------:R-:W-:Y:S02]  /*1610*/  IMAD R4, R2.reuse, R23, R19 ;  /* 0x0000001702047224 */ /* 0x040fe400078e0213 */
[----:B------:R-:W-:Y:S02]  /*1620*/  @!P0 IMAD.MOV R5, RZ, RZ, -R5 ;  /* 0x000000ffff058224 */ /* 0x000fe400078e0a05 */
[----:B------:R-:W-:Y:S01]  /*1630*/  @!P4 IMAD.MOV R0, RZ, RZ, -R0 ;  /* 0x000000ffff00c224 */ /* 0x000fe200078e0a00 */
[----:B------:R-:W-:Y:S01]  /*1640*/  ISETP.GT.U32.AND P0, PT, R2, R4, PT ;  /* 0x000000040200720c */ /* 0x000fe20003f04070 */
[--C-:B------:R-:W-:Y:S01]  /*1650*/  @!P5 IMAD.IADD R12, R12, 0x1, -R2.reuse ;  /* 0x000000010c0cd824 */ /* 0x100fe200078e0a02 */
[----:B------:R-:W-:Y:S01]  /*1660*/  ISETP.GT.U32.AND P5, PT, R2, R10, PT ;  /* 0x0000000a0200720c */ /* 0x000fe20003fa4070 */
[----:B------:R-:W-:Y:S01]  /*1670*/  @!P2 IMAD.IADD R9, R9, 0x1, -R2 ;  /* 0x000000010909a824 */ /* 0x000fe200078e0a02 */
[----:B------:R0:W-:Y:S01]  /*1680*/  STL [R1+0xa4], R5 ;  /* 0x0000a40501007387 */ /* 0x0001e20000100800 */
[----:B------:R-:W-:Y:S01]  /*1690*/  ISETP.GE.AND P4, PT, R15, RZ, PT ;  /* 0x000000ff0f00720c */ /* 0x000fe20003f86270 */
[----:B------:R-:W-:Y:S01]  /*16a0*/  VIADD R8, R6, 0x1b4 ;  /* 0x000001b406087836 */ /* 0x000fe20000000000 */
[----:B------:R-:W-:Y:S01]  /*16b0*/  ISETP.GE.AND P2, PT, R16, RZ, PT ;  /* 0x000000ff1000720c */ /* 0x000fe20003f46270 */
[----:B------:R1:W-:Y:S01]  /*16c0*/  STL [R1+0xac], R0 ;  /* 0x0000ac0001007387 */ /* 0x0003e20000100800 */
[----:B------:R-:W-:-:S02]  /*16d0*/  IMAD.HI.U32 R16, R7, R18, RZ ;  /* 0x0000001207107227 */ /* 0x000fc400078e00ff */
[----:B------:R-:W-:Y:S02]  /*16e0*/  IABS R15, R8 ;  /* 0x00000008000f7213 */ /* 0x000fe40000000000 */
[----:B------:R-:W-:Y:S01]  /*16f0*/  @!P6 IMAD.IADD R3, R3, 0x1, -R2 ;  /* 0x000000010303e824 */ /* 0x000fe200078e0a02 */
[----:B------:R-:W-:Y:S01]  /*1700*/  ISETP.GE.AND P6, PT, R13, RZ, PT ;  /* 0x000000ff0d00720c */ /* 0x000fe20003fc6270 */
[----:B0-----:R-:W-:Y:S02]  /*1710*/  IMAD.MOV.U32 R5, RZ, RZ, R12 ;  /* 0x000000ffff057224 */ /* 0x001fe400078e000c */
[----:B------:R-:W-:Y:S02]  /*1720*/  IMAD.MOV R16, RZ, RZ, -R16 ;  /* 0x000000ffff107224 */ /* 0x000fe400078e0a10 */
[----:B-1----:R-:W-:Y:S02]  /*1730*/  IMAD.MOV.U32 R0, RZ, RZ, R9 ;  /* 0x000000ffff007224 */ /* 0x002fe400078e0009 */
[----:B------:R-:W-:-:S02]  /*1740*/  @!P1 IMAD.MOV R5, RZ, RZ, -R5 ;  /* 0x000000ffff059224 */ /* 0x000fc400078e0a05 */
[----:B------:R-:W-:Y:S01]  /*1750*/  @!P3 IMAD.MOV R0, RZ, RZ, -R0 ;  /* 0x000000ffff00b224 */ /* 0x000fe200078e0a00 */
[----:B------:R-:W-:Y:S01]  /*1760*/  ISETP.GE.AND P3, PT, R8, RZ, PT ;  /* 0x000000ff0800720c */ /* 0x000fe20003f66270 */
[--C-:B------:R-:W-:Y:S01]  /*1770*/  @!P5 IMAD.IADD R10, R10, 0x1, -R2.reuse ;  /* 0x000000010a0ad824 */ /* 0x100fe200078e0a02 */
[----:B------:R-:W-:Y:S01]  /*1780*/  STL [R1+0x19c], R5 ;  /* 0x00019c0501007387 */ /* 0x000fe20000100800 */
[----:B------:R-:W-:Y:S01]  /*1790*/  @!P0 IMAD.IADD R4, R4, 0x1, -R2 ;  /* 0x0000000104048824 */ /* 0x000fe200078e0a02 */
[----:B------:R-:W-:Y:S01]  /*17a0*/  IADD3 R8, PT, PT, R6, 0x1a8, RZ ;  /* 0x000001a806087810 */ /* 0x000fe20007ffe0ff */
[C---:B------:R-:W-:Y:S01]  /*17b0*/  IMAD R18, R2.reuse, R16, R18 ;  /* 0x0000001002127224 */ /* 0x040fe200078e0212 */
[----:B------:R0:W-:Y:S01]  /*17c0*/  STL [R1+0x1ac], R0 ;  /* 0x0001ac0001007387 */ /* 0x0001e20000100800 */
[C---:B------:R-:W-:Y:S01]  /*17d0*/  ISETP.GT.U32.AND P5, PT, R2.reuse, R10, PT ;  /* 0x0000000a0200720c */ /* 0x040fe20003fa4070 */
[----:B------:R-:W-:Y:S01]  /*17e0*/  IMAD.HI.U32 R13, R7, R15, RZ ;  /* 0x0000000f070d7227 */ /* 0x000fe200078e00ff */
[----:B------:R-:W-:-:S02]  /*17f0*/  ISETP.GT.U32.AND P1, PT, R2, R4, PT ;  /* 0x000000040200720c */ /* 0x000fc40003f24070 */
[----:B------:R-:W-:Y:S01]  /*1800*/  IABS R12, R8 ;  /* 0x00000008000c7213 */ /* 0x000fe20000000000 */
[----:B------:R-:W-:Y:S01]  /*1810*/  IMAD.MOV R13, RZ, RZ, -R13 ;  /* 0x000000ffff0d7224 */ /* 0x000fe200078e0a0d */
[----:B------:R-:W-:Y:S01]  /*1820*/  ISETP.GE.AND P0, PT, R14, RZ, PT ;  /* 0x000000ff0e00720c */ /* 0x000fe20003f06270 */
[----:B------:R-:W-:Y:S02]  /*1830*/  VIADD R17, R6, 0x1b0 ;  /* 0x000001b006117836 */ /* 0x000fe40000000000 */
[----:B0-----:R-:W-:Y:S02]  /*1840*/  IMAD.MOV.U32 R0, RZ, RZ, R3 ;  /* 0x000000ffff007224 */ /* 0x001fe400078e0003 */
[C---:B------:R-:W-:Y:S02]  /*1850*/  IMAD R15, R2.reuse, R13, R15 ;  /* 0x0000000d020f7224 */ /* 0x040fe400078e020f */
[----:B------:R-:W-:Y:S01]  /*1860*/  @!P4 IMAD.MOV R0, RZ, RZ, -R0 ;  /* 0x000000ffff00c224 */ /* 0x000fe200078e0a00 */
[----:B------:R-:W-:Y:S01]  /*1870*/  ISETP.GT.U32.AND P4, PT, R2, R18, PT ;  /* 0x000000120200720c */ /* 0x000fe20003f84070 */
[--C-:B------:R-:W-:Y:S01]  /*1880*/  @!P5 IMAD.IADD R10, R10, 0x1, -R2.reuse ;  /* 0x000000010a0ad824 */ /* 0x100fe200078e0a02 */
[----:B------:R-:W-:Y:S01]  /*1890*/  ISETP.GT.U32.AND P5, PT, R2, R15, PT ;  /* 0x0000000f0200720c */ /* 0x000fe20003fa4070 */
[----:B------:R-:W-:Y:S01]  /*18a0*/  @!P1 IMAD.IADD R4, R4, 0x1, -R2 ;  /* 0x0000000104049824 */ /* 0x000fe200078e0a02 */
[----:B------:R-:W-:Y:S01]  /*18b0*/  ISETP.GE.AND P1, PT, R17, RZ, PT ;  /* 0x000000ff1100720c */ /* 0x000fe20003f26270 */
[----:B------:R0:W-:Y:S01]  /*18c0*/  STL [R1+0x1c0], R0 ;  /* 0x0001c00001007387 */ /* 0x0001e20000100800 */
[----:B------:R-:W-:Y:S01]  /*18d0*/  IABS R17, R17 ;  /* 0x0000001100117213 */ /* 0x000fe20000000000 */
[----:B------:R-:W-:-:S02]  /*18e0*/  VIADD R3, R6, 0x1ac ;  /* 0x000001ac06037836 */ /* 0x000fc40000000000 */
[----:B------:R-:W-:Y:S02]  /*18f0*/  VIADD R14, R6, 0x1a0 ;  /* 0x000001a0060e7836 */ /* 0x000fe40000000000 */
[----:B------:R-:W-:Y:S01]  /*1900*/  IMAD.HI.U32 R9, R7, R17, RZ ;  /* 0x0000001107097227 */ /* 0x000fe200078e00ff */
[----:B------:R-:W-:Y:S02]  /*1910*/  IABS R13, R3 ;  /* 0x00000003000d7213 */ /* 0x000fe40000000000 */
[----:B------:R-:W-:Y:S01]  /*1920*/  IABS R19, R14 ;  /* 0x0000000e00137213 */ /* 0x000fe20000000000 */
[----:B------:R-:W-:Y:S02]  /*1930*/  @!P4 IMAD.IADD R18, R18, 0x1, -R2 ;  /* 0x000000011212c824 */ /* 0x000fe400078e0a02 */
[----:B0-----:R-:W-:Y:S02]  /*1940*/  IMAD.MOV.U32 R0, RZ, RZ, R4 ;  /* 0x000000ffff007224 */ /* 0x001fe400078e0004 */
[----:B------:R-:W-:Y:S01]  /*1950*/  IMAD.MOV R9, RZ, RZ, -R9 ;  /* 0x000000ffff097224 */ /* 0x000fe200078e0a09 */
[----:B------:R-:W-:Y:S01]  /*1960*/  ISETP.GT.U32.AND P4, PT, R2, R18, PT ;  /* 0x000000120200720c */ /* 0x000fe20003f84070 */
[----:B------:R-:W-:Y:S01]  /*1970*/  @!P2 IMAD.MOV R0, RZ, RZ, -R0 ;  /* 0x000000ffff00a224 */ /* 0x000fe200078e0a00 */
[----:B------:R-:W-:Y:S01]  /*1980*/  ISETP.GE.AND P2, PT, R3, RZ, PT ;  /* 0x000000ff0300720c */ /* 0x000fe20003f46270 */
[----:B------:R-:W-:-:S02]  /*1990*/  @!P5 IMAD.IADD R15, R15, 0x1, -R2 ;  /* 0x000000010f0fd824 */ /* 0x000fc400078e0a02 */
[C---:B------:R-:W-:Y:S01]  /*19a0*/  IMAD R17, R2.reuse, R9, R17 ;  /* 0x0000000902117224 */ /* 0x040fe200078e0211 */
[----:B------:R0:W-:Y:S01]  /*19b0*/  STL [R1+0x1cc], R0 ;  /* 0x0001cc0001007387 */ /* 0x0001e20000100800 */
[----:B------:R-:W-:Y:S01]  /*19c0*/  IMAD.HI.U32 R3, R7, R12, RZ ;  /* 0x0000000c07037227 */ /* 0x000fe200078e00ff */
[----:B------:R-:W-:-:S03]  /*19d0*/  ISETP.GT.U32.AND P5, PT, R2, R15, PT ;  /* 0x0000000f0200720c */ /* 0x000fc60003fa4070 */
[----:B------:R-:W-:-:S04]  /*19e0*/  IMAD.HI.U32 R4, R7, R13, RZ ;  /* 0x0000000d07047227 */ /* 0x000fc800078e00ff */
[----:B------:R-:W-:Y:S01]  /*19f0*/  @!P4 IMAD.IADD R18, R18, 0x1, -R2 ;  /* 0x000000011212c824 */ /* 0x000fe200078e0a02 */
[----:B------:R-:W-:Y:S01]  /*1a00*/  ISETP.GT.U32.AND P4, PT, R2, R17, PT ;  /* 0x000000110200720c */ /* 0x000fe20003f84070 */
[----:B0-----:R-:W-:Y:S02]  /*1a10*/  IMAD.MOV.U32 R0, RZ, RZ, R10 ;  /* 0x000000ffff007224 */ /* 0x001fe400078e000a */
[----:B------:R-:W-:Y:S02]  /*1a20*/  IMAD.MOV R4, RZ, RZ, -R4 ;  /* 0x000000ffff047224 */ /* 0x000fe400078e0a04 */
[----:B------:R-:W-:Y:S01]  /*1a30*/  @!P6 IMAD.MOV R0, RZ, RZ, -R0 ;  /* 0x000000ffff00e224 */ /* 0x000fe200078e0a00 */
[----:B------:R-:W-:Y:S01]  /*1a40*/  ISETP.GE.AND P6, PT, R8, RZ, PT ;  /* 0x000000ff0800720c */ /* 0x000fe20003fc6270 */
[----:B------:R-:W-:Y:S02]  /*1a50*/  IMAD.MOV R8, RZ, RZ, -R3 ;  /* 0x000000ffff087224 */ /* 0x000fe400078e0a03 */
[C---:B------:R-:W-:Y:S01]  /*1a60*/  IMAD R13, R2.reuse, R4, R13 ;  /* 0x00000004020d7224 */ /* 0x040fe200078e020d */
[----:B------:R0:W-:Y:S01]  /*1a70*/  STL [R1+0x1c8], R0 ;  /* 0x0001c80001007387 */ /* 0x0001e20000100800 */
[----:B------:R-:W-:-:S02]  /*1a80*/  IMAD R12, R2, R8, R12 ;  /* 0x00000008020c7224 */ /* 0x000fc400078e020c */
[----:B------:R-:W-:Y:S02]  /*1a90*/  VIADD R3, R6, 0x1a4 ;  /* 0x000001a406037836 */ /* 0x000fe40000000000 */
[--C-:B------:R-:W-:Y:S01]  /*1aa0*/  @!P5 IMAD.IADD R15, R15, 0x1, -R2.reuse ;  /* 0x000000010f0fd824 */ /* 0x100fe200078e0a02 */
[----:B------:R-:W-:Y:S01]  /*1ab0*/  ISETP.GT.U32.AND P5, PT, R2, R13, PT ;  /* 0x0000000d0200720c */ /* 0x000fe20003fa4070 */
[----:B------:R-:W-:Y:S01]  /*1ac0*/  @!P4 IMAD.IADD R17, R17, 0x1, -R2 ;  /* 0x000000011111c824 */ /* 0x000fe200078e0a02 */
[----:B------:R-:W-:Y:S01]  /*1ad0*/  IABS R8, R3 ;  /* 0x0000000300087213 */ /* 0x000fe20000000000 */
[----:B------:R-:W-:Y:S02]  /*1ae0*/  VIADD R10, R6, 0x19c ;  /* 0x0000019c060a7836 */ /* 0x000fe40000000000 */
[----:B0-----:R-:W-:Y:S01]  /*1af0*/  IMAD.MOV.U32 R0, RZ, RZ, R18 ;  /* 0x000000ffff007224 */ /* 0x001fe200078e0012 */
[C---:B------:R-:W-:Y:S01]  /*1b00*/  ISETP.GT.U32.AND P4, PT, R2.reuse, R17, PT ;  /* 0x000000110200720c */ /* 0x040fe20003f84070 */
[----:B------:R-:W-:Y:S01]  /*1b10*/  IMAD.MOV.U32 R18, RZ, RZ, R19 ;  /* 0x000000ffff127224 */ /* 0x000fe200078e0013 */
[----:B------:R-:W-:Y:S01]  /*1b20*/  IABS R16, R10 ;  /* 0x0000000a00107213 */ /* 0x000fe20000000000 */
[----:B------:R-:W-:Y:S01]  /*1b30*/  @!P0 IMAD.MOV R0, RZ, RZ, -R0 ;  /* 0x000000ffff008224 */ /* 0x000fe200078e0a00 */
[----:B------:R-:W-:Y:S01]  /*1b40*/  ISETP.GT.U32.AND P0, PT, R2, R12, PT ;  /* 0x0000000c0200720c */ /* 0x000fe20003f04070 */
[----:B------:R-:W-:-:S03]  /*1b50*/  IMAD.HI.U32 R19, R7, R8, RZ ;  /* 0x0000000807137227 */ /* 0x000fc600078e00ff */
[----:B------:R0:W-:Y:S01]  /*1b60*/  STL [R1+0x1c4], R0 ;  /* 0x0001c40001007387 */ /* 0x0001e20000100800 */
[----:B------:R-:W-:Y:S02]  /*1b70*/  IMAD.MOV R19, RZ, RZ, -R19 ;  /* 0x000000ffff137224 */ /* 0x000fe400078e0a13 */
[--C-:B------:R-:W-:Y:S02]  /*1b80*/  @!P5 IMAD.IADD R13, R13, 0x1, -R2.reuse ;  /* 0x000000010d0dd824 */ /* 0x100fe400078e0a02 */
[----:B------:R-:W-:Y:S02]  /*1b90*/  VIADD R4, R6, 0x198 ;  /* 0x0000019806047836 */ /* 0x000fe40000000000 */
[--C-:B------:R-:W-:Y:S01]  /*1ba0*/  @!P4 IMAD.IADD R17, R17, 0x1, -R2.reuse ;  /* 0x000000011111c824 */ /* 0x100fe200078e0a02 */
[----:B------:R-:W-:Y:S01]  /*1bb0*/  ISETP.GT.U32.AND P5, PT, R2, R13, PT ;  /* 0x0000000d0200720c */ /* 0x000fe20003fa4070 */
[----:B------:R-:W-:Y:S01]  /*1bc0*/  @!P0 IMAD.IADD R12, R12, 0x1, -R2 ;  /* 0x000000010c0c8824 */ /* 0x000fe200078e0a02 */
[----:B------:R-:W-:Y:S01]  /*1bd0*/  IABS R9, R4 ;  /* 0x0000000400097213 */ /* 0x000fe20000000000 */
[----:B0-----:R-:W-:Y:S01]  /*1be0*/  IMAD.MOV.U32 R0, RZ, RZ, R15 ;  /* 0x000000ffff007224 */ /* 0x001fe200078e000f */
[----:B------:R-:W-:Y:S01]  /*1bf0*/  MOV R15, R16 ;  /* 0x00000010000f7202 */ /* 0x000fe20000000f00 */
[----:B------:R-:W-:Y:S01]  /*1c00*/  VIADD R23, R6, 0xb8 ;  /* 0x000000b806177836 */ /* 0x000fe20000000000 */
[C---:B------:R-:W-:Y:S01]  /*1c10*/  ISETP.GT.U32.AND P0, PT, R2.reuse, R12, PT ;  /* 0x0000000c0200720c */ /* 0x040fe20003f04070 */
[----:B------:R-:W-:Y:S01]  /*1c20*/  @!P3 IMAD.MOV R0, RZ, RZ, -R0 ;  /* 0x000000ffff00b224 */ /* 0x000fe200078e0a00 */
[----:B------:R-:W-:Y:S01]  /*1c30*/  ISETP.GE.AND P3, PT, R3, RZ, PT ;  /* 0x000000ff0300720c */ /* 0x000fe20003f66270 */
[----:B------:R-:W-:-:S02]  /*1c40*/  IMAD R3, R2, R19, R8 ;  /* 0x0000001302037224 */ /* 0x000fc400078e0208 */
[C---:B------:R-:W-:Y:S01]  /*1c50*/  IMAD.HI.U32 R8, R7.reuse, R15, RZ ;  /* 0x0000000f07087227 */ /* 0x040fe200078e00ff */
[----:B------:R0:W-:Y:S02]  /*1c60*/  STL [R1+0x1bc], R0 ;  /* 0x0001bc0001007387 */ /* 0x0001e40000100800 */
[----:B------:R-:W-:Y:S01]  /*1c70*/  ISETP.GT.U32.AND P4, PT, R2, R3, PT ;  /* 0x000000030200720c */ /* 0x000fe20003f84070 */
[----:B------:R-:W-:-:S04]  /*1c80*/  IMAD.HI.U32 R19, R7, R18, RZ ;  /* 0x0000001207137227 */ /* 0x000fc800078e00ff */
[----:B------:R-:W-:-:S04]  /*1c90*/  IMAD.HI.U32 R16, R7, R9, RZ ;  /* 0x0000000907107227 */ /* 0x000fc800078e00ff */
[----:B0-----:R-:W-:Y:S02]  /*1ca0*/  IMAD.MOV.U32 R0, RZ, RZ, R17 ;  /* 0x000000ffff007224 */ /* 0x001fe400078e0011 */
[----:B------:R-:W-:Y:S02]  /*1cb0*/  IMAD.MOV R8, RZ, RZ, -R8 ;  /* 0x000000ffff087224 */ /* 0x000fe400078e0a08 */
[----:B------:R-:W-:Y:S02]  /*1cc0*/  @!P1 IMAD.MOV R0, RZ, RZ, -R0 ;  /* 0x000000ffff009224 */ /* 0x000fe400078e0a00 */
[----:B------:R-:W-:Y:S02]  /*1cd0*/  IMAD.MOV R19, RZ, RZ, -R19 ;  /* 0x000000ffff137224 */ /* 0x000fe400078e0a13 */
[----:B------:R-:W-:Y:S01]  /*1ce0*/  IMAD.MOV R16, RZ, RZ, -R16 ;  /* 0x000000ffff107224 */ /* 0x000fe200078e0a10 */
[----:B------:R0:W-:Y:S01]  /*1cf0*/  STL [R1+0xb4], R0 ;  /* 0x0000b40001007387 */ /* 0x0001e20000100800 */
[----:B------:R-:W-:-:S02]  /*1d00*/  IMAD R15, R2, R8, R15 ;  /* 0x00000008020f7224 */ /* 0x000fc400078e020f */
[--C-:B------:R-:W-:Y:S02]  /*1d10*/  @!P0 IMAD.IADD R12, R12, 0x1, -R2.reuse ;  /* 0x000000010c0c8824 */ /* 0x100fe400078e0a02 */
[----:B------:R-:W-:Y:S01]  /*1d20*/  VIADD R8, R6, 0x194 ;  /* 0x0000019406087836 */ /* 0x000fe20000000000 */
[----:B------:R-:W-:Y:S01]  /*1d30*/  ISETP.GT.U32.AND P0, PT, R2, R15, PT ;  /* 0x0000000f0200720c */ /* 0x000fe20003f04070 */
[----:B------:R-:W-:Y:S01]  /*1d40*/  @!P5 IMAD.IADD R13, R13, 0x1, -R2 ;  /* 0x000000010d0dd824 */ /* 0x000fe200078e0a02 */
[----:B------:R-:W-:Y:S01]  /*1d50*/  ISETP.GE.AND P5, PT, R14, RZ, PT ;  /* 0x000000ff0e00720c */ /* 0x000fe20003fa6270 */
[C---:B------:R-:W-:Y:S02]  /*1d60*/  IMAD R14, R2.reuse, R19, R18 ;  /* 0x00000013020e7224 */ /* 0x040fe400078e0212 */
[----:B------:R-:W-:Y:S02]  /*1d70*/  @!P4 IMAD.IADD R3, R3, 0x1, -R2 ;  /* 0x000000010303c824 */ /* 0x000fe400078e0a02 */
[C---:B------:R-:W-:Y:S01]  /*1d80*/  IMAD R9, R2.reuse, R16, R9 ;  /* 0x0000001002097224 */ /* 0x040fe200078e0209 */
[----:B------:R-:W-:Y:S01]  /*1d90*/  IABS R16, R8 ;  /* 0x0000000800107213 */ /* 0x000fe20000000000 */
[----:B0-----:R-:W-:Y:S01]  /*1da0*/  IMAD.MOV.U32 R0, RZ, RZ, R12 ;  /* 0x000000ffff007224 */ /* 0x001fe200078e000c */
[C---:B------:R-:W-:Y:S01]  /*1db0*/  ISETP.GT.U32.AND P4, PT, R2.reuse, R3, PT ;  /* 0x000000030200720c */ /* 0x040fe20003f84070 */
[----:B------:R-:W-:Y:S01]  /*1dc0*/  IMAD.MOV.U32 R5, RZ, RZ, R13 ;  /* 0x000000ffff057224 */ /* 0x000fe200078e000d */
[C---:B------:R-:W-:Y:S01]  /*1dd0*/  ISETP.GT.U32.AND P1, PT, R2.reuse, R14, PT ;  /* 0x0000000e0200720c */ /* 0x040fe20003f24070 */
[----:B------:R-:W-:Y:S01]  /*1de0*/  @!P6 IMAD.MOV R0, RZ, RZ, -R0 ;  /* 0x000000ffff00e224 */ /* 0x000fe200078e0a00 */
[----:B------:R-:W-:Y:S01]  /*1df0*/  ISETP.GT.U32.AND P6, PT, R2, R9, PT ;  /* 0x000000090200720c */ /* 0x000fe20003fc4070 */
[----:B------:R-:W-:-:S02]  /*1e00*/  IMAD.MOV.U32 R13, RZ, RZ, R16 ;  /* 0x000000ffff0d7224 */ /* 0x000fc400078e0010 */
[----:B------:R-:W-:Y:S01]  /*1e10*/  @!P2 IMAD.MOV R5, RZ, RZ, -R5 ;  /* 0x000000ffff05a224 */ /* 0x000fe200078e0a05 */
[----:B------:R-:W-:Y:S01]  /*1e20*/  ISETP.GE.AND P2, PT, R10, RZ, PT ;  /* 0x000000ff0a00720c */ /* 0x000fe20003f46270 */
[----:B------:R-:W-:Y:S02]  /*1e30*/  VIADD R10, R6, 0x190 ;  /* 0x00000190060a7836 */ /* 0x000fe40000000000 */
[----:B------:R-:W-:Y:S01]  /*1e40*/  IMAD.HI.U32 R12, R7, R13, RZ ;  /* 0x0000000d070c7227 */ /* 0x000fe200078e00ff */
[----:B------:R-:W-:Y:S02]  /*1e50*/  STL [R1+0xb8], R5 ;  /* 0x0000b80501007387 */ /* 0x000fe40000100800 */
[----:B------:R-:W-:Y:S01]  /*1e60*/  IABS R16, R10 ;  /* 0x0000000a00107213 */ /* 0x000fe20000000000 */
[----:B------:R-:W-:Y:S01]  /*1e70*/  @!P0 IMAD.IADD R15, R15, 0x1, -R2 ;  /* 0x000000010f0f8824 */ /* 0x000fe200078e0a02 */
[----:B------:R0:W-:Y:S01]  /*1e80*/  STL [R1+0xbc], R0 ;  /* 0x0000bc0001007387 */ /* 0x0001e20000100800 */
[----:B------:R-:W-:-:S02]  /*1e90*/  IMAD.MOV R12, RZ, RZ, -R12 ;  /* 0x000000ffff0c7224 */ /* 0x000fc400078e0a0c */
[--C-:B------:R-:W-:Y:S01]  /*1ea0*/  @!P4 IMAD.IADD R3, R3, 0x1, -R2.reuse ;  /* 0x000000010303c824 */ /* 0x100fe200078e0a02 */
[----:B------:R-:W-:Y:S01]  /*1eb0*/  ISETP.GE.AND P4, PT, R4, RZ, PT ;  /* 0x000000ff0400720c */ /* 0x000fe20003f86270 */
[--C-:B------:R-:W-:Y:S01]  /*1ec0*/  @!P1 IMAD.IADD R14, R14, 0x1, -R2.reuse ;  /* 0x000000010e0e9824 */ /* 0x100fe200078e0a02 */
[----:B------:R-:W-:Y:S01]  /*1ed0*/  ISETP.GE.AND P1, PT, R8, RZ, PT ;  /* 0x000000ff0800720c */ /* 0x000fe20003f26270 */
[----:B------:R-:W-:Y:S01]  /*1ee0*/  @!P6 IMAD.IADD R9, R9, 0x1, -R2 ;  /* 0x000000010909e824 */ /* 0x000fe200078e0a02 */
[C---:B------:R-:W-:Y:S01]  /*1ef0*/  ISETP.GT.U32.AND P6, PT, R2.reuse, R15, PT ;  /* 0x0000000f0200720c */ /* 0x040fe20003fc4070 */
[C---:B------:R-:W-:Y:S01]  /*1f00*/  IMAD R13, R2.reuse, R12, R13 ;  /* 0x0000000c020d7224 */ /* 0x040fe200078e020d */
[----:B------:R-:W-:Y:S01]  /*1f10*/  ISETP.GT.U32.AND P0, PT, R2, R14, PT ;  /* 0x0000000e0200720c */ /* 0x000fe20003f04070 */
[----:B------:R-:W-:-:S04]  /*1f20*/  IMAD.HI.U32 R12, R7, R16, RZ ;  /* 0x00000010070c7227 */ /* 0x000fc800078e00ff */
[----:B0-----:R-:W-:Y:S02]  /*1f30*/  IMAD.MOV.U32 R0, RZ, RZ, R3 ;  /* 0x000000ffff007224 */ /* 0x001fe400078e0003 */
[----:B------:R-:W-:Y:S02]  /*1f40*/  IMAD.MOV R12, RZ, RZ, -R12 ;  /* 0x000000ffff0c7224 */ /* 0x000fe400078e0a0c */
[----:B------:R-:W-:Y:S01]  /*1f50*/  VIADD R4, R6, 0x184 ;  /* 0x0000018406047836 */ /* 0x000fe20000000000 */
[----:B------:R-:W-:Y:S01]  /*1f60*/  @!P3 IADD3 R0, PT, PT, -R0, RZ, RZ ;  /* 0x000000ff0000b210 */ /* 0x000fe20007ffe1ff */
[C---:B------:R-:W-:Y:S01]  /*1f70*/  IMAD R16, R2.reuse, R12, R16 ;  /* 0x0000000c02107224 */ /* 0x040fe200078e0210 */
[----:B------:R-:W-:Y:S01]  /*1f80*/  ISETP.GT.U32.AND P3, PT, R2, R9, PT ;  /* 0x000000090200720c */ /* 0x000fe20003f64070 */
[--C-:B------:R-:W-:Y:S01]  /*1f90*/  @!P6 IMAD.IADD R15, R15, 0x1, -R2.reuse ;  /* 0x000000010f0fe824 */ /* 0x100fe200078e0a02 */
[----:B------:R-:W-:Y:S01]  /*1fa0*/  IABS R18, R4 ;  /* 0x0000000400127213 */ /* 0x000fe20000000000 */
[----:B------:R-:W-:Y:S01]  /*1fb0*/  VIADD R8, R6, 0x18c ;  /* 0x0000018c06087836 */ /* 0x000fe20000000000 */
[----:B------:R-:W-:Y:S01]  /*1fc0*/  ISETP.GT.U32.AND P6, PT, R2, R16, PT ;  /* 0x000000100200720c */ /* 0x000fe20003fc4070 */
[----:B------:R-:W-:Y:S01]  /*1fd0*/  @!P0 IMAD.IADD R14, R14, 0x1, -R2 ;  /* 0x000000010e0e8824 */ /* 0x000fe200078e0a02 */
[----:B------:R-:W-:Y:S01]  /*1fe0*/  ISETP.GT.U32.AND P0, PT, R2, R13, PT ;  /* 0x0000000d0200720c */ /* 0x000fe20003f04070 */
[----:B------:R-:W-:Y:S01]  /*1ff0*/  VIADD R3, R6, 0x188 ;  /* 0x0000018806037836 */ /* 0x000fe20000000000 */
[----:B------:R-:W-:Y:S01]  /*2000*/  IABS R17, R8 ;  /* 0x0000000800117213 */ /* 0x000fe20000000000 */
[----:B------:R0:W-:Y:S01]  /*2010*/  STL [R1+0x188], R0 ;  /* 0x0001880001007387 */ /* 0x0001e20000100800 */
[----:B------:R-:W-:-:S02]  /*2020*/  IMAD.MOV.U32 R5, RZ, RZ, R15 ;  /* 0x000000ffff057224 */ /* 0x000fc400078e000f */
[----:B------:R-:W-:Y:S01]  /*2030*/  IABS R12, R3 ;  /* 0x00000003000c7213 */ /* 0x000fe20000000000 */
[----:B------:R-:W-:Y:S01]  /*2040*/  @!P3 IMAD.IADD R9, R9, 0x1, -R2 ;  /* 0x000000010909b824 */ /* 0x000fe200078e0a02 */
[----:B------:R-:W-:Y:S01]  /*2050*/  ISETP.GE.AND P3, PT, R10, RZ, PT ;  /* 0x000000ff0a00720c */ /* 0x000fe20003f66270 */
[----:B------:R-:W-:Y:S02]  /*2060*/  IMAD.MOV.U32 R10, RZ, RZ, R18 ;  /* 0x000000ffff0a7224 */ /* 0x000fe400078e0012 */
[----:B------:R-:W-:-:S04]  /*2070*/  IMAD.HI.U32 R18, R7, R17, RZ ;  /* 0x0000001107127227 */ /* 0x000fc800078e00ff */
[----:B0-----:R-:W-:Y:S02]  /*2080*/  IMAD.MOV.U32 R0, RZ, RZ, R14 ;  /* 0x000000ffff007224 */ /* 0x001fe400078e000e */
[----:B------:R-:W-:Y:S02]  /*2090*/  @!P6 IMAD.IADD R16, R16, 0x1, -R2 ;  /* 0x000000011010e824 */ /* 0x000fe400078e0a02 */
[----:B------:R-:W-:-:S03]  /*20a0*/  IMAD.HI.U32 R19, R7, R12, RZ ;  /* 0x0000000c07137227 */ /* 0x000fc600078e00ff */
[----:B------:R-:W-:Y:S01]  /*20b0*/  ISETP.GT.U32.AND P6, PT, R2, R16, PT ;  /* 0x000000100200720c */ /* 0x000fe20003fc4070 */
[----:B------:R-:W-:Y:S02]  /*20c0*/  IMAD.MOV R18, RZ, RZ, -R18 ;  /* 0x000000ffff127224 */ /* 0x000fe400078e0a12 */
[----:B------:R-:W-:Y:S01]  /*20d0*/  @!P0 IMAD.IADD R13, R13, 0x1, -R2 ;  /* 0x000000010d0d8824 */ /* 0x000fe200078e0a02 */
[----:B------:R-:W-:Y:S01]  /*20e0*/  ISETP.GE.AND P0, PT, R8, RZ, PT ;  /* 0x000000ff0800720c */ /* 0x000fe20003f06270 */
[----:B------:R-:W-:Y:S02]  /*20f0*/  @!P5 IMAD.MOV R0, RZ, RZ, -R0 ;  /* 0x000000ffff00d224 */ /* 0x000fe400078e0a00 */
[----:B------:R-:W-:Y:S01]  /*2100*/  IMAD.HI.U32 R8, R7, R10, RZ ;  /* 0x0000000a07087227 */ /* 0x000fe200078e00ff */
[----:B------:R-:W-:Y:S02]  /*2110*/  ISETP.GT.U32.AND P5, PT, R2, R13, PT ;  /* 0x0000000d0200720c */ /* 0x000fe40003fa4070 */
[----:B------:R0:W-:Y:S01]  /*2120*/  STL [R1+0xcc], R0 ;  /* 0x0000cc0001007387 */ /* 0x0001e20000100800 */
[----:B------:R-:W-:-:S02]  /*2130*/  IMAD.MOV R14, RZ, RZ, -R19 ;  /* 0x000000ffff0e7224 */ /* 0x000fc400078e0a13 */
[C---:B------:R-:W-:Y:S02]  /*2140*/  IMAD R17, R2.reuse, R18, R17 ;  /* 0x0000001202117224 */ /* 0x040fe400078e0211 */
[----:B------:R-:W-:Y:S02]  /*2150*/  IMAD.MOV R8, RZ, RZ, -R8 ;  /* 0x000000ffff087224 */ /* 0x000fe400078e0a08 */
[C---:B------:R-:W-:Y:S02]  /*2160*/  IMAD R12, R2.reuse, R14, R12 ;  /* 0x0000000e020c7224 */ /* 0x040fe400078e020c */
[----:B------:R-:W-:Y:S01]  /*2170*/  @!P2 IMAD.MOV R5, RZ, RZ, -R5 ;  /* 0x000000ffff05a224 */ /* 0x000fe200078e0a05 */
[C---:B------:R-:W-:Y:S01]  /*2180*/  ISETP.GT.U32.AND P2, PT, R2.reuse, R17, PT ;  /* 0x000000110200720c */ /* 0x040fe20003f44070 */
[----:B0-----:R-:W-:Y:S02]  /*2190*/  IMAD.MOV.U32 R0, RZ, RZ, R9 ;  /* 0x000000ffff007224 */ /* 0x001fe400078e0009 */
[C---:B------:R-:W-:Y:S01]  /*21a0*/  IMAD R10, R2.reuse, R8, R10 ;  /* 0x00000008020a7224 */ /* 0x040fe200078e020a */
[----:B------:R0:W-:Y:S01]  /*21b0*/  STL [R1+0xd0], R5 ;  /* 0x0000d00501007387 */ /* 0x0001e20000100800 */
[----:B------:R-:W-:Y:S01]  /*21c0*/  @!P4 IMAD.MOV R0, RZ, RZ, -R0 ;  /* 0x000000ffff00c224 */ /* 0x000fe200078e0a00 */
[----:B------:R-:W-:Y:S01]  /*21d0*/  ISETP.GT.U32.AND P4, PT, R2, R12, PT ;  /* 0x0000000c0200720c */ /* 0x000fe20003f84070 */
[--C-:B------:R-:W-:Y:S01]  /*21e0*/  @!P6 IMAD.IADD R16, R16, 0x1, -R2.reuse ;  /* 0x000000011010e824 */ /* 0x100fe200078e0a02 */
[----:B------:R-:W-:Y:S01]  /*21f0*/  ISETP.GT.U32.AND P6, PT, R2, R10, PT ;  /* 0x0000000a0200720c */ /* 0x000fe20003fc4070 */
[C---:B------:R-:W-:Y:S01]  /*2200*/  VIADD R18, R6.reuse, 0x180 ;  /* 0x0000018006127836 */ /* 0x040fe20000000000 */
[----:B------:R1:W-:Y:S01]  /*2210*/  STL [R1+0xd8], R0 ;  /* 0x0000d80001007387 */ /* 0x0003e20000100800 */
[--C-:B------:R-:W-:Y:S01]  /*2220*/  @!P5 IMAD.IADD R13, R13, 0x1, -R2.reuse ;  /* 0x000000010d0dd824 */ /* 0x100fe200078e0a02 */
[----:B------:R-:W-:Y:S01]  /*2230*/  ISETP.GE.AND P5, PT, R3, RZ, PT ;  /* 0x000000ff0300720c */ /* 0x000fe20003fa6270 */
[----:B------:R-:W-:Y:S01]  /*2240*/  VIADD R3, R6, 0x17c ;  /* 0x0000017c06037836 */ /* 0x000fe20000000000 */
[----:B------:R-:W-:Y:S01]  /*2250*/  IABS R8, R18 ;  /* 0x0000001200087213 */ /* 0x000fe20000000000 */
[----:B------:R-:W-:Y:S01]  /*2260*/  @!P2 IMAD.IADD R17, R17, 0x1, -R2 ;  /* 0x000000011111a824 */ /* 0x000fe200078e0a02 */
[----:B------:R-:W-:Y:S01]  /*2270*/  ISETP.GE.AND P2, PT, R4, RZ, PT ;  /* 0x000000ff0400720c */ /* 0x000fe20003f46270 */
[----:B0-----:R-:W-:Y:S01]  /*2280*/  IMAD.MOV.U32 R5, RZ, RZ, R16 ;  /* 0x000000ffff057224 */ /* 0x001fe200078e0010 */
[----:B------:R-:W-:Y:S01]  /*2290*/  IABS R9, R3 ;  /* 0x0000000300097213 */ /* 0x000fe20000000000 */
[----:B------:R-:W-:Y:S01]  /*22a0*/  @!P4 IMAD.IADD R12, R12, 0x1, -R2 ;  /* 0x000000010c0cc824 */ /* 0x000fe200078e0a02 */
[----:B------:R-:W-:Y:S01]  /*22b0*/  ISETP.GT.U32.AND P4, PT, R2, R17, PT ;  /* 0x000000110200720c */ /* 0x000fe20003f84070 */
[----:B------:R-:W-:Y:S01]  /*22c0*/  IMAD.HI.U32 R14, R7, R8, RZ ;  /* 0x00000008070e7227 */ /* 0x000fe200078e00ff */
[----:B------:R-:W-:-:S03]  /*22d0*/  IADD3 R4, PT, PT, R6, 0x178, RZ ;  /* 0x0000017806047810 */ /* 0x000fc60007ffe0ff */
[----:B------:R-:W-:Y:S01]  /*22e0*/  @!P6 IMAD.IADD R10, R10, 0x1, -R2 ;  /* 0x000000010a0ae824 */ /* 0x000fe200078e0a02 */
[----:B------:R-:W-:Y:S01]  /*22f0*/  ISETP.GT.U32.AND P6, PT, R2, R12, PT ;  /* 0x0000000c0200720c */ /* 0x000fe20003fc4070 */
[----:B-1----:R-:W-:Y:S01]  /*2300*/  IMAD.MOV.U32 R0, RZ, RZ, R13 ;  /* 0x000000ffff007224 */ /* 0x002fe200078e000d */
[----:B------:R-:W-:Y:S01]  /*2310*/  IABS R20, R4 ;  /* 0x0000000400147213 */ /* 0x000fe20000000000 */
[----:B------:R-:W-:Y:S02]  /*2320*/  IMAD.MOV R14, RZ, RZ, -R14 ;  /* 0x000000ffff0e7224 */ /* 0x000fe400078e0a0e */
[----:B------:R-:W-:-:S04]  /*2330*/  IMAD.HI.U32 R13, R7, R9, RZ ;  /* 0x00000009070d7227 */ /* 0x000fc800078e00ff */
[C---:B------:R-:W-:Y:S02]  /*2340*/  IMAD R8, R2.reuse, R14, R8 ;  /* 0x0000000e02087224 */ /* 0x040fe400078e0208 */
[----:B------:R-:W-:Y:S02]  /*2350*/  IMAD.MOV R13, RZ, RZ, -R13 ;  /* 0x000000ffff0d7224 */ /* 0x000fe400078e0a0d */
[--C-:B------:R-:W-:Y:S01]  /*2360*/  @!P4 IMAD.IADD R17, R17, 0x1, -R2.reuse ;  /* 0x000000011111c824 */ /* 0x100fe200078e0a02 */
[C---:B------:R-:W-:Y:S01]  /*2370*/  ISETP.GT.U32.AND P4, PT, R2.reuse, R8, PT ;  /* 0x000000080200720c */ /* 0x040fe20003f84070 */
[----:B------:R-:W-:Y:S02]  /*2380*/  IMAD R9, R2, R13, R9 ;  /* 0x0000000d02097224 */ /* 0x000fe400078e0209 */
[----:B------:R-:W-:Y:S02]  /*2390*/  @!P6 IMAD.IADD R12, R12, 0x1, -R2 ;  /* 0x000000010c0ce824 */ /* 0x000fe400078e0a02 */
[----:B------:R-:W-:Y:S01]  /*23a0*/  @!P1 IMAD.MOV R0, RZ, RZ, -R0 ;  /* 0x000000ffff009224 */ /* 0x000fe200078e0a00 */
[----:B------:R-:W-:Y:S01]  /*23b0*/  ISETP.GT.U32.AND P6, PT, R2, R9, PT ;  /* 0x000000090200720c */ /* 0x000fe20003fc4070 */
[----:B------:R-:W-:Y:S01]  /*23c0*/  VIADD R14, R6, 0x174 ;  /* 0x00000174060e7836 */ /* 0x000fe20000000000 */
[----:B------:R-:W-:Y:S01]  /*23d0*/  ISETP.GT.U32.AND P1, PT, R2, R10, PT ;  /* 0x0000000a0200720c */ /* 0x000fe20003f24070 */
[----:B------:R-:W-:Y:S01]  /*23e0*/  IMAD.HI.U32 R21, R7, R20, RZ ;  /* 0x0000001407157227 */ /* 0x000fe200078e00ff */
[----:B------:R0:W-:Y:S02]  /*23f0*/  STL [R1+0xdc], R0 ;  /* 0x0000dc0001007387 */ /* 0x0001e40000100800 */
[----:B------:R-:W-:Y:S01]  /*2400*/  IABS R13, R14 ;  /* 0x0000000e000d7213 */ /* 0x000fe20000000000 */
[----:B------:R-:W-:Y:S01]  /*2410*/  @!P4 IMAD.IADD R8, R8, 0x1, -R2 ;  /* 0x000000010808c824 */ /* 0x000fe200078e0a02 */
[----:B------:R-:W-:Y:S01]  /*2420*/  ISETP.GE.AND P4, PT, R3, RZ, PT ;  /* 0x000000ff0300720c */ /* 0x000fe20003f86270 */
[----:B------:R-:W-:-:S02]  /*2430*/  IMAD.MOV R21, RZ, RZ, -R21 ;  /* 0x000000ffff157224 */ /* 0x000fc400078e0a15 */
[----:B------:R-:W-:-:S04]  /*2440*/  IMAD.HI.U32 R19, R7, R13, RZ ;  /* 0x0000000d07137227 */ /* 0x000fc800078e00ff */
[----:B0-----:R-:W-:Y:S02]  /*2450*/  IMAD.MOV.U32 R0, RZ, RZ, R17 ;  /* 0x000000ffff007224 */ /* 0x001fe400078e0011 */
[----:B------:R-:W-:Y:S01]  /*2460*/  @!P6 IMAD.IADD R9, R9, 0x1, -R2 ;  /* 0x000000010909e824 */ /* 0x000fe200078e0a02 */
[C---:B------:R-:W-:Y:S01]  /*2470*/  ISETP.GT.U32.AND P6, PT, R2.reuse, R8, PT ;  /* 0x000000080200720c */ /* 0x040fe20003fc4070 */
[----:B------:R-:W-:Y:S02]  /*2480*/  @!P3 IMAD.MOV R5, RZ, RZ, -R5 ;  /* 0x000000ffff05b224 */ /* 0x000fe400078e0a05 */
[----:B------:R-:W-:Y:S01]  /*2490*/  @!P0 IMAD.MOV R0, RZ, RZ, -R0 ;  /* 0x000000ffff008224 */ /* 0x000fe200078e0a00 */
[----:B------:R-:W-:Y:S01]  /*24a0*/  ISETP.GT.U32.AND P0, PT, R2, R9, PT ;  /* 0x000000090200720c */ /* 0x000fe20003f04070 */
[----:B------:R-:W-:Y:S01]  /*24b0*/  @!P1 IMAD.IADD R10, R10, 0x1, -R2 ;  /* 0x000000010a0a9824 */ /* 0x000fe200078e0a02 */
[----:B------:R0:W-:Y:S01]  /*24c0*/  STL [R1+0xe4], R5 ;  /* 0x0000e40501007387 */ /* 0x0001e20000100800 */
[----:B------:R-:W-:Y:S01]  /*24d0*/  IMAD R3, R2, R21, R20 ;  /* 0x0000001502037224 */ /* 0x000fe200078e0214 */
[----:B------:R-:W-:Y:S01]  /*24e0*/  ISETP.GE.AND P1, PT, R18, RZ, PT ;  /* 0x000000ff1200720c */ /* 0x000fe20003f26270 */
[----:B------:R-:W-:Y:S01]  /*24f0*/  IMAD.MOV R19, RZ, RZ, -R19 ;  /* 0x000000ffff137224 */ /* 0x000fe200078e0a13 */
[----:B------:R1:W-:Y:S01]  /*2500*/  STL [R1+0xe8], R0 ;  /* 0x0000e80001007387 */ /* 0x0003e20000100800 */
[----:B------:R-:W-:Y:S01]  /*2510*/  VIADD R15, R6, 0x170 ;  /* 0x00000170060f7836 */ /* 0x000fe20000000000 */
[----:B------:R-:W-:Y:S01]  /*2520*/  ISETP.GT.U32.AND P3, PT, R2, R3, PT ;  /* 0x000000030200720c */ /* 0x000fe20003f64070 */
[----:B------:R-:W-:-:S02]  /*2530*/  @!P6 IMAD.IADD R8, R8, 0x1, -R2 ;  /* 0x000000010808e824 */ /* 0x000fc400078e0a02 */
[C---:B------:R-:W-:Y:S01]  /*2540*/  VIADD R11, R6.reuse, 0x28 ;  /* 0x00000028060b7836 */ /* 0x040fe20000000000 */
[----:B------:R-:W-:Y:S01]  /*2550*/  IABS R18, R15 ;  /* 0x0000000f00127213 */ /* 0x000fe20000000000 */
[----:B0-----:R-:W-:Y:S01]  /*2560*/  IMAD.MOV.U32 R5, RZ, RZ, R12 ;  /* 0x000000ffff057224 */ /* 0x001fe200078e000c */
[----:B------:R-:W-:Y:S01]  /*2570*/  IADD3 R12, PT, PT, R6, 0x16c, RZ ;  /* 0x0000016c060c7810 */ /* 0x000fe20007ffe0ff */
[----:B------:R-:W-:Y:S01]  /*2580*/  @!P0 IMAD.IADD R9, R9, 0x1, -R2 ;  /* 0x0000000109098824 */ /* 0x000fe200078e0a02 */
[----:B------:R-:W-:Y:S01]  /*2590*/  ISETP.GE.AND P0, PT, R15, RZ, PT ;  /* 0x000000ff0f00720c */ /* 0x000fe20003f06270 */
[----:B-1----:R-:W-:Y:S01]  /*25a0*/  IMAD.MOV.U32 R0, RZ, RZ, R10 ;  /* 0x000000ffff007224 */ /* 0x002fe200078e000a */
[----:B------:R-:W-:Y:S01]  /*25b0*/  IABS R15, R12 ;  /* 0x0000000c000f7213 */ /* 0x000fe20000000000 */
[----:B------:R-:W-:Y:S01]  /*25c0*/  IMAD R10, R2, R19, R13 ;  /* 0x00000013020a7224 */ /* 0x000fe200078e020d */
[----:B------:R-:W-:Y:S01]  /*25d0*/  IABS R27, R11 ;  /* 0x0000000b001b7213 */ /* 0x000fe20000000000 */
[----:B------:R-:W-:Y:S01]  /*25e0*/  @!P5 IMAD.MOV R5, RZ, RZ, -R5 ;  /* 0x000000ffff05d224 */ /* 0x000fe200078e0a05 */
[----:B------:R-:W-:Y:S01]  /*25f0*/  ISETP.GE.AND P5, PT, R4, RZ, PT ;  /* 0x000000ff0400720c */ /* 0x000fe20003fa6270 */
[----:B------:R-:W-:Y:S01]  /*2600*/  @!P2 IMAD.MOV R0, RZ, RZ, -R0 ;  /* 0x000000ffff00a224 */ /* 0x000fe200078e0a00 */
[----:B------:R-:W-:Y:S01]  /*2610*/  ISETP.GT.U32.AND P6, PT, R2, R10, PT ;  /* 0x0000000a0200720c */ /* 0x000fe20003fc4070 */
[----:B------:R-:W-:Y:S01]  /*2620*/  IMAD.HI.U32 R4, R7, R18, RZ ;  /* 0x0000001207047227 */ /* 0x000fe200078e00ff */
[----:B------:R-:W-:Y:S01]  /*2630*/  STL [R1+0xec], R5 ;  /* 0x0000ec0501007387 */ /* 0x000fe20000100800 */
[----:B------:R-:W-:-:S02]  /*2640*/  ISETP.GE.AND P2, PT, R14, RZ, PT ;  /* 0x000000ff0e00720c */ /* 0x000fc40003f46270 */
[----:B------:R-:W-:Y:S01]  /*2650*/  @!P3 IMAD.IADD R3, R3, 0x1, -R2 ;  /* 0x000000010303b824 */ /* 0x000fe200078e0a02 */
[----:B------:R0:W-:Y:S01]  /*2660*/  STL [R1+0xfc], R0 ;  /* 0x0000fc0001007387 */ /* 0x0001e20000100800 */
[----:B------:R-:W-:Y:S01]  /*2670*/  IMAD.MOV R4, RZ, RZ, -R4 ;  /* 0x000000ffff047224 */ /* 0x000fe200078e0a04 */
[----:B------:R-:W-:Y:S01]  /*2680*/  ISETP.GE.AND P3, PT, R12, RZ, PT ;  /* 0x000000ff0c00720c */ /* 0x000fe20003f66270 */
[----:B------:R-:W-:Y:S02]  /*2690*/  VIADD R13, R6, 0x168 ;  /* 0x00000168060d7836 */ /* 0x000fe40000000000 */
[----:B------:R-:W-:Y:S02]  /*26a0*/  IMAD R20, R2, R4, R18 ;  /* 0x0000000402147224 */ /* 0x000fe400078e0212 */
[----:B------:R-:W-:Y:S01]  /*26b0*/  @!P6 IMAD.IADD R10, R10, 0x1, -R2 ;  /* 0x000000010a0ae824 */ /* 0x000fe200078e0a02 */
[----:B------:R-:W-:Y:S01]  /*26c0*/  ISETP.GT.U32.AND P6, PT, R2, R3, PT ;  /* 0x000000030200720c */ /* 0x000fe20003fc4070 */
[----:B------:R-:W-:Y:S01]  /*26d0*/  VIADD R12, R6, 0x164 ;  /* 0x00000164060c7836 */ /* 0x000fe20000000000 */
[----:B------:R-:W-:Y:S01]  /*26e0*/  IABS R16, R13 ;  /* 0x0000000d00107213 */ /* 0x000fe20000000000 */
[----:B0-----:R-:W-:-:S02]  /*26f0*/  IMAD.MOV.U32 R0, RZ, RZ, R8 ;  /* 0x000000ffff007224 */ /* 0x001fc400078e0008 */
[----:B------:R-:W-:Y:S01]  /*2700*/  IMAD.HI.U32 R8, R7, R15, RZ ;  /* 0x0000000f07087227 */ /* 0x000fe200078e00ff */
[----:B------:R-:W-:-:S03]  /*2710*/  IABS R18, R12 ;  /* 0x0000000c00127213 */ /* 0x000fc60000000000 */
[----:B------:R-:W-:Y:S01]  /*2720*/  @!P1 IMAD.MOV R0, RZ, RZ, -R0 ;  /* 0x000000ffff009224 */ /* 0x000fe200078e0a00 */
[C---:B------:R-:W-:Y:S01]  /*2730*/  ISETP.GT.U32.AND P1, PT, R2.reuse, R10, PT ;  /* 0x0000000a0200720c */ /* 0x040fe20003f24070 */
[----:B------:R-:W-:Y:S02]  /*2740*/  IMAD.MOV R8, RZ, RZ, -R8 ;  /* 0x000000ffff087224 */ /* 0x000fe400078e0a08 */
[----:B------:R-:W-:Y:S01]  /*2750*/  @!P6 IMAD.IADD R3, R3, 0x1, -R2 ;  /* 0x000000010303e824 */ /* 0x000fe200078e0a02 */
[----:B------:R0:W-:Y:S01]  /*2760*/  STL [R1+0x104], R0 ;  /* 0x0001040001007387 */ /* 0x0001e20000100800 */
[----:B------:R-:W-:Y:S02]  /*2770*/  IMAD R15, R2, R8, R15 ;  /* 0x00000008020f7224 */ /* 0x000fe400078e020f */
[----:B------:R-:W-:-:S03]  /*2780*/  IMAD.HI.U32 R8, R7, R16, RZ ;  /* 0x0000001007087227 */ /* 0x000fc600078e00ff */
[----:B------:R-:W-:Y:S01]  /*2790*/  ISETP.GT.U32.AND P6, PT, R2, R15, PT ;  /* 0x0000000f0200720c */ /* 0x000fe20003fc4070 */
[----:B------:R-:W-:Y:S02]  /*27a0*/  VIADD R4, R6, 0x160 ;  /* 0x0000016006047836 */ /* 0x000fe40000000000 */
[----:B------:R-:W-:Y:S01]  /*27b0*/  @!P1 IMAD.IADD R10, R10, 0x1, -R2 ;  /* 0x000000010a0a9824 */ /* 0x000fe200078e0a02 */
[----:B------:R-:W-:Y:S01]  /*27c0*/  ISETP.GE.AND P1, PT, R13, RZ, PT ;  /* 0x000000ff0d00720c */ /* 0x000fe20003f26270 */
[----:B0-----:R-:W-:Y:S01]  /*27d0*/  IMAD.MOV.U32 R0, RZ, RZ, R9 ;  /* 0x000000ffff007224 */ /* 0x001fe200078e0009 */
[----:B------:R-:W-:Y:S01]  /*27e0*/  IABS R17, R4 ;  /* 0x0000000400117213 */ /* 0x000fe20000000000 */
[----:B------:R-:W-:-:S04]  /*27f0*/  IMAD.HI.U32 R9, R7, R18, RZ ;  /* 0x0000001207097227 */ /* 0x000fc800078e00ff */
[----:B------:R-:W-:Y:S01]  /*2800*/  @!P4 IMAD.MOV R0, RZ, RZ, -R0 ;  /* 0x000000ffff00c224 */ /* 0x000fe200078e0a00 */
[C---:B------:R-:W-:Y:S01]  /*2810*/  ISETP.GT.U32.AND P4, PT, R2.reuse, R20, PT ;  /* 0x000000140200720c */ /* 0x040fe20003f84070 */
[----:B------:R-:W-:Y:S02]  /*2820*/  IMAD.MOV R13, RZ, RZ, -R8 ;  /* 0x000000ffff0d7224 */ /* 0x000fe400078e0a08 */
[----:B------:R-:W-:Y:S01]  /*2830*/  IMAD.MOV R9, RZ, RZ, -R9 ;  /* 0x000000ffff097224 */ /* 0x000fe200078e0a09 */
[----:B------:R0:W-:Y:S01]  /*2840*/  STL [R1+0x108], R0 ;  /* 0x0001080001007387 */ /* 0x0001e20000100800 */
[C---:B------:R-:W-:Y:S02]  /*2850*/  IMAD R16, R2.reuse, R13, R16 ;  /* 0x0000000d02107224 */ /* 0x040fe400078e0210 */
[----:B------:R-:W-:Y:S02]  /*2860*/  @!P6 IMAD.IADD R15, R15, 0x1, -R2 ;  /* 0x000000010f0fe824 */ /* 0x000fe400078e0a02 */
[----:B------:R-:W-:-:S02]  /*2870*/  IMAD R18, R2, R9, R18 ;  /* 0x0000000902127224 */ /* 0x000fc400078e0212 */
[----:B------:R-:W-:Y:S01]  /*2880*/  IMAD.HI.U32 R8, R7, R17, RZ ;  /* 0x0000001107087227 */ /* 0x000fe200078e00ff */
[----:B------:R-:W-:-:S03]  /*2890*/  ISETP.GT.U32.AND P6, PT, R2, R15, PT ;  /* 0x0000000f0200720c */ /* 0x000fc60003fc4070 */
[----:B0-----:R-:W-:Y:S02]  /*28a0*/  IMAD.MOV.U32 R0, RZ, RZ, R3 ;  /* 0x000000ffff007224 */ /* 0x001fe400078e0003 */
[----:B------:R-:W-:Y:S01]  /*28b0*/  @!P4 IMAD.IADD R20, R20, 0x1, -R2 ;  /* 0x000000011414c824 */ /* 0x000fe200078e0a02 */
[----:B------:R-:W-:Y:S01]  /*28c0*/  ISETP.GE.AND P4, PT, R12, RZ, PT ;  /* 0x000000ff0c00720c */ /* 0x000fe20003f86270 */
[----:B------:R-:W-:Y:S02]  /*28d0*/  @!P5 IMAD.MOV R0, RZ, RZ, -R0 ;  /* 0x000000ffff00d224 */ /* 0x000fe400078e0a00 */
[----:B------:R-:W-:Y:S01]  /*28e0*/  IMAD.MOV R8, RZ, RZ, -R8 ;  /* 0x000000ffff087224 */ /* 0x000fe200078e0a08 */
[----:B------:R-:W-:Y:S01]  /*28f0*/  ISETP.GT.U32.AND P5, PT, R2, R20, PT ;  /* 0x000000140200720c */ /* 0x000fe20003fa4070 */
[----:B------:R-:W-:Y:S01]  /*2900*/  VIADD R13, R6, 0x15c ;  /* 0x0000015c060d7836 */ /* 0x000fe20000000000 */
[----:B------:R0:W-:Y:S01]  /*2910*/  STL [R1+0x110], R0 ;  /* 0x0001100001007387 */ /* 0x0001e20000100800 */
[----:B------:R-:W-:-:S02]  /*2920*/  IMAD R17, R2, R8, R17 ;  /* 0x0000000802117224 */ /* 0x000fc400078e0211 */
[--C-:B------:R-:W-:Y:S01]  /*2930*/  @!P6 IMAD.IADD R15, R15, 0x1, -R2.reuse ;  /* 0x000000010f0fe824 */ /* 0x100fe200078e0a02 */
[----:B------:R-:W-:Y:S01]  /*2940*/  IABS R19, R13 ;  /* 0x0000000d00137213 */ /* 0x000fe20000000000 */
[----:B------:R-:W-:Y:S01]  /*2950*/  VIADD R9, R6, 0x158 ;  /* 0x0000015806097836 */ /* 0x000fe20000000000 */
[----:B------:R-:W-:Y:S01]  /*2960*/  ISETP.GT.U32.AND P6, PT, R2, R17, PT ;  /* 0x000000110200720c */ /* 0x000fe20003fc4070 */
[----:B------:R-:W-:Y:S02]  /*2970*/  VIADD R14, R6, 0x150 ;  /* 0x00000150060e7836 */ /* 0x000fe40000000000 */
[----:B------:R-:W-:Y:S01]  /*2980*/  IMAD.HI.U32 R21, R7, R19, RZ ;  /* 0x0000001307157227 */ /* 0x000fe200078e00ff */
[----:B0-----:R-:W-:Y:S02]  /*2990*/  MOV R0, R10 ;  /* 0x0000000a00007202 */ /* 0x001fe40000000f00 */
[----:B------:R-:W-:Y:S01]  /*29a0*/  IABS R10, R9 ;  /* 0x00000009000a7213 */ /* 0x000fe20000000000 */
[----:B------:R-:W-:Y:S01]  /*29b0*/  @!P5 IMAD.IADD R20, R20, 0x1, -R2 ;  /* 0x000000011414d824 */ /* 0x000fe200078e0a02 */
[C---:B------:R-:W-:Y:S01]  /*29c0*/  ISETP.GT.U32.AND P5, PT, R2.reuse, R18, PT ;  /* 0x000000120200720c */ /* 0x040fe20003fa4070 */
[----:B------:R-:W-:Y:S01]  /*29d0*/  @!P2 IMAD.MOV R0, RZ, RZ, -R0 ;  /* 0x000000ffff00a224 */ /* 0x000fe200078e0a00 */
[----:B------:R-:W-:Y:S01]  /*29e0*/  ISETP.GT.U32.AND P2, PT, R2, R16, PT ;  /* 0x000000100200720c */ /* 0x000fe20003f44070 */
[----:B------:R-:W-:Y:S01]  /*29f0*/  IMAD.MOV R21, RZ, RZ, -R21 ;  /* 0x000000ffff157224 */ /* 0x000fe200078e0a15 */
[----:B------:R-:W-:Y:S01]  /*2a00*/  IABS R8, R14 ;  /* 0x0000000e00087213 */ /* 0x000fe20000000000 */
[----:B------:R-:W-:Y:S01]  /*2a10*/  @!P6 IMAD.IADD R17, R17, 0x1, -R2 ;  /* 0x000000011111e824 */ /* 0x000fe200078e0a02 */
[----:B------:R0:W-:Y:S01]  /*2a20*/  STL [R1+0x114], R0 ;  /* 0x0001140001007387 */ /* 0x0001e20000100800 */
[----:B------:R-:W-:-:S02]  /*2a30*/  IMAD.MOV.U32 R5, RZ, RZ, R20 ;  /* 0x000000ffff057224 */ /* 0x000fc400078e0014 */
[----:B------:R-:W-:Y:S02]  /*2a40*/  VIADD R3, R6, 0x154 ;  /* 0x0000015406037836 */ /* 0x000fe40000000000 */
[----:B------:R-:W-:Y:S01]  /*2a50*/  @!P0 IMAD.MOV R5, RZ, RZ, -R5 ;  /* 0x000000ffff058224 */ /* 0x000fe200078e0a05 */
[----:B------:R-:W-:Y:S01]  /*2a60*/  ISETP.GT.U32.AND P0, PT, R2, R17, PT ;  /* 0x000000110200720c */ /* 0x000fe20003f04070 */
[--C-:B------:R-:W-:Y:S01]  /*2a70*/  @!P5 IMAD.IADD R18, R18, 0x1, -R2.reuse ;  /* 0x000000011212d824 */ /* 0x100fe200078e0a02 */
[----:B------:R-:W-:Y:S01]  /*2a80*/  IABS R12, R3 ;  /* 0x00000003000c7213 */ /* 0x000fe20000000000 */
[----:B------:R-:W-:Y:S01]  /*2a90*/  @!P2 IMAD.IADD R16, R16, 0x1, -R2 ;  /* 0x000000011010a824 */ /* 0x000fe200078e0a02 */
[----:B------:R-:W-:Y:S01]  /*2aa0*/  ISETP.GE.AND P2, PT, R4, RZ, PT ;  /* 0x000000ff0400720c */ /* 0x000fe20003f46270 */
[----:B0-----:R-:W-:Y:S01]  /*2ab0*/  IMAD.MOV.U32 R0, RZ, RZ, R15 ;  /* 0x000000ffff007224 */ /* 0x001fe200078e000f */
[C---:B------:R-:W-:Y:S01]  /*2ac0*/  ISETP.GT.U32.AND P6, PT, R2.reuse, R18, PT ;  /* 0x000000120200720c */ /* 0x040fe20003fc4070 */
[----:B------:R-:W-:Y:S01]  /*2ad0*/  IMAD.HI.U32 R4, R7, R10, RZ ;  /* 0x0000000a07047227 */ /* 0x000fe200078e00ff */
[C---:B------:R-:W-:Y:S01]  /*2ae0*/  ISETP.GT.U32.AND P5, PT, R2.reuse, R16, PT ;  /* 0x000000100200720c */ /* 0x040fe20003fa4070 */
[----:B------:R-:W-:Y:S02]  /*2af0*/  STL [R1+0x11c], R5 ;  /* 0x00011c0501007387 */ /* 0x000fe40000100800 */
[----:B------:R-:W-:Y:S01]  /*2b00*/  @!P3 IMAD.MOV R0, RZ, RZ, -R0 ;  /* 0x000000ffff00b224 */ /* 0x000fe200078e0a00 */
[----:B------:R-:W-:Y:S01]  /*2b10*/  ISETP.GE.AND P3, PT, R13, RZ, PT ;  /* 0x000000ff0d00720c */ /* 0x000fe20003f66270 */
[----:B------:R-:W-:-:S02]  /*2b20*/  IMAD R13, R2, R21, R19 ;  /* 0x00000015020d7224 */ /* 0x000fc400078e0213 */
[----:B------:R-:W-:Y:S01]  /*2b30*/  IMAD.MOV R4, RZ, RZ, -R4 ;  /* 0x000000ffff047224 */ /* 0x000fe200078e0a04 */
[----:B------:R0:W-:Y:S01]  /*2b40*/  STL [R1+0x124], R0 ;  /* 0x0001240001007387 */ /* 0x0001e20000100800 */
[----:B------:R-:W-:-:S04]  /*2b50*/  IMAD.HI.U32 R19, R7, R8, RZ ;  /* 0x0000000807137227 */ /* 0x000fc800078e00ff */
[----:B------:R-:W-:Y:S01]  /*2b60*/  @!P5 IMAD.IADD R16, R16, 0x1, -R2 ;  /* 0x000000011010d824 */ /* 0x000fe200078e0a02 */
[C---:B------:R-:W-:Y:S01]  /*2b70*/  ISETP.GT.U32.AND P5, PT, R2.reuse, R13, PT ;  /* 0x0000000d0200720c */ /* 0x040fe20003fa4070 */
[----:B------:R-:W-:Y:S02]  /*2b80*/  IMAD R10, R2, R4, R10 ;  /* 0x00000004020a7224 */ /* 0x000fe400078e020a */
[----:B------:R-:W-:Y:S01]  /*2b90*/  @!P6 IMAD.IADD R18, R18, 0x1, -R2 ;  /* 0x000000011212e824 */ /* 0x000fe200078e0a02 */
[----:B0-----:R-:W-:Y:S01]  /*2ba0*/  MOV R0, R16 ;  /* 0x0000001000007202 */ /* 0x001fe20000000f00 */
[----:B------:R-:W-:Y:S01]  /*2bb0*/  IMAD.MOV R19, RZ, RZ, -R19 ;  /* 0x000000ffff137224 */ /* 0x000fe200078e0a13 */
[C---:B------:R-:W-:Y:S01]  /*2bc0*/  ISETP.GT.U32.AND P6, PT, R2.reuse, R10, PT ;  /* 0x0000000a0200720c */ /* 0x040fe20003fc4070 */
[----:B------:R-:W-:Y:S02]  /*2bd0*/  IMAD.MOV.U32 R5, RZ, RZ, R18 ;  /* 0x000000ffff057224 */ /* 0x000fe400078e0012 */
[----:B------:R-:W-:-:S02]  /*2be0*/  IMAD R8, R2, R19, R8 ;  /* 0x0000001302087224 */ /* 0x000fc400078e0208 */
[----:B------:R-:W-:Y:S02]  /*2bf0*/  @!P1 IMAD.MOV R0, RZ, RZ, -R0 ;  /* 0x000000ffff009224 */ /* 0x000fe400078e0a00 */
[--C-:B------:R-:W-:Y:S02]  /*2c00*/  @!P5 IMAD.IADD R13, R13, 0x1, -R2.reuse ;  /* 0x000000010d0dd824 */ /* 0x100fe400078e0a02 */
[----:B------:R-:W-:Y:S01]  /*2c10*/  IMAD.HI.U32 R20, R7, R12, RZ ;  /* 0x0000000c07147227 */ /* 0x000fe200078e00ff */
[----:B------:R0:W-:Y:S02]  /*2c20*/  STL [R1+0x140], R0 ;  /* 0x0001400001007387 */ /* 0x0001e40000100800 */
[----:B------:R-:W-:Y:S01]  /*2c30*/  ISETP.GT.U32.AND P1, PT, R2, R13, PT ;  /* 0x0000000d0200720c */ /* 0x000fe20003f24070 */
[----:B------:R-:W-:Y:S02]  /*2c40*/  VIADD R4, R6, 0x14c ;  /* 0x0000014c06047836 */ /* 0x000fe40000000000 */
[----:B------:R-:W-:Y:S01]  /*2c50*/  @!P0 IMAD.IADD R17, R17, 0x1, -R2 ;  /* 0x0000000111118824 */ /* 0x000fe200078e0a02 */
[----:B------:R-:W-:Y:S01]  /*2c60*/  ISETP.GE.AND P0, PT, R9, RZ, PT ;  /* 0x000000ff0900720c */ /* 0x000fe20003f06270 */
[----:B------:R-:W-:Y:S01]  /*2c70*/  @!P4 IMAD.MOV R5, RZ, RZ, -R5 ;  /* 0x000000ffff05c224 */ /* 0x000fe200078e0a05 */
[----:B------:R-:W-:Y:S01]  /*2c80*/  ISETP.GT.U32.AND P4, PT, R2, R8, PT ;  /* 0x000000080200720c */ /* 0x000fe20003f84070 */
[----:B------:R-:W-:Y:S01]  /*2c90*/  IMAD.MOV R20, RZ, RZ, -R20 ;  /* 0x000000ffff147224 */ /* 0x000fe200078e0a14 */
[----:B------:R-:W-:Y:S01]  /*2ca0*/  IABS R15, R4 ;  /* 0x00000004000f7213 */ /* 0x000fe20000000000 */
[----:B------:R-:W-:Y:S01]  /*2cb0*/  @!P6 IMAD.IADD R10, R10, 0x1, -R2 ;  /* 0x000000010a0ae824 */ /* 0x000fe200078e0a02 */
[----:B------:R-:W-:Y:S01]  /*2cc0*/  STL [R1+0x148], R5 ;  /* 0x0001480501007387 */ /* 0x000fe20000100800 */
[----:B0-----:R-:W-:-:S02]  /*2cd0*/  IMAD.MOV.U32 R0, RZ, RZ, R17 ;  /* 0x000000ffff007224 */ /* 0x001fc400078e0011 */
[C---:B------:R-:W-:Y:S01]  /*2ce0*/  IMAD R9, R2.reuse, R20, R12 ;  /* 0x0000001402097224 */ /* 0x040fe200078e020c */
[----:B------:R-:W-:Y:S01]  /*2cf0*/  ISETP.GT.U32.AND P6, PT, R2, R10, PT ;  /* 0x0000000a0200720c */ /* 0x000fe20003fc4070 */
[----:B------:R-:W-:Y:S01]  /*2d00*/  @!P2 IMAD.MOV R0, RZ, RZ, -R0 ;  /* 0x000000ffff00a224 */ /* 0x000fe200078e0a00 */
[----:B------:R-:W-:Y:S01]  /*2d10*/  ISETP.GE.AND P2, PT, R3, RZ, PT ;  /* 0x000000ff0300720c */ /* 0x000fe20003f46270 */
        /* <DEDUP_REMOVED lines=8> */
[----:B------:R-:W-:Y:S01]  /*2da0*/  @!P4 IMAD.IADD R8, R8, 0x1, -R2 ;  /* 0x000000010808c824 */ /* 0x000fe200078e0a02 */
[----:B------:R-:W-:Y:S01]  /*2db0*/  ISETP.GE.AND P4, PT, R4, RZ, PT ;  /* 0x000000ff0400720c */ /* 0x000fe20003f86270 */
[----:B------:R-:W-:Y:S02]  /*2dc0*/  IMAD R3, R2, R18, R15 ;  /* 0x0000001202037224 */ /* 0x000fe400078e020f */
[----:B0-----:R-:W-:Y:S02]  /*2dd0*/  IMAD.MOV.U32 R0, RZ, RZ, R13 ;  /* 0x000000ffff007224 */ /* 0x001fe400078e000d */
[----:B------:R-:W-:-:S04]  /*2de0*/  IMAD.HI.U32 R14, R7, R16, RZ ;  /* 0x00000010070e7227 */ /* 0x000fc800078e00ff */
[----:B------:R-:W-:Y:S01]  /*2df0*/  @!P3 IMAD.MOV R0, RZ, RZ, -R0 ;  /* 0x000000ffff00b224 */ /* 0x000fe200078e0a00 */
[----:B------:R-:W-:Y:S01]  /*2e00*/  ISETP.GT.U32.AND P3, PT, R2, R8, PT ;  /* 0x000000080200720c */ /* 0x000fe20003f64070 */
[--C-:B------:R-:W-:Y:S01]  /*2e10*/  @!P6 IMAD.IADD R10, R10, 0x1, -R2.reuse ;  /* 0x000000010a0ae824 */ /* 0x100fe200078e0a02 */
[----:B------:R-:W-:Y:S01]  /*2e20*/  ISETP.GT.U32.AND P6, PT, R2, R3, PT ;  /* 0x000000030200720c */ /* 0x000fe20003fc4070 */
[----:B------:R-:W-:Y:S01]  /*2e30*/  @!P5 IMAD.IADD R9, R9, 0x1, -R2 ;  /* 0x000000010909d824 */ /* 0x000fe200078e0a02 */
[----:B------:R0:W-:Y:S01]  /*2e40*/  STL [R1+0x150], R0 ;  /* 0x0001500001007387 */ /* 0x0001e20000100800 */
[----:B------:R-:W-:Y:S02]  /*2e50*/  IMAD.MOV R14, RZ, RZ, -R14 ;  /* 0x000000ffff0e7224 */ /* 0x000fe400078e0a0e */
[----:B------:R-:W-:Y:S01]  /*2e60*/  VIADD R15, R6, 0x144 ;  /* 0x00000144060f7836 */ /* 0x000fe20000000000 */
[C---:B------:R-:W-:Y:S01]  /*2e70*/  ISETP.GT.U32.AND P5, PT, R2.reuse, R9, PT ;  /* 0x000000090200720c */ /* 0x040fe20003fa4070 */
[----:B------:R-:W-:-:S02]  /*2e80*/  IMAD R4, R2, R14, R16 ;  /* 0x0000000e02047224 */ /* 0x000fc400078e0210 */
[----:B------:R-:W-:Y:S01]  /*2e90*/  VIADD R14, R6, 0x140 ;  /* 0x00000140060e7836 */ /* 0x000fe20000000000 */
[----:B------:R-:W-:Y:S01]  /*2ea0*/  IABS R20, R15 ;  /* 0x0000000f00147213 */ /* 0x000fe20000000000 */
[--C-:B------:R-:W-:Y:S01]  /*2eb0*/  @!P3 IMAD.IADD R8, R8, 0x1, -R2.reuse ;  /* 0x000000010808b824 */ /* 0x100fe200078e0a02 */
[----:B------:R-:W-:Y:S01]  /*2ec0*/  ISETP.GT.U32.AND P3, PT, R2, R4, PT ;  /* 0x000000040200720c */ /* 0x000fe20003f64070 */
[----:B------:R-:W-:Y:S02]  /*2ed0*/  @!P6 IMAD.IADD R3, R3, 0x1, -R2 ;  /* 0x000000010303e824 */ /* 0x000fe400078e0a02 */
[----:B0-----:R-:W-:Y:S02]  /*2ee0*/  IMAD.MOV.U32 R0, RZ, RZ, R10 ;  /* 0x000000ffff007224 */ /* 0x001fe400078e000a */
[----:B------:R-:W-:Y:S01]  /*2ef0*/  VIADD R13, R6, 0x13c ;  /* 0x0000013c060d7836 */ /* 0x000fe20000000000 */
[----:B------:R-:W-:Y:S01]  /*2f00*/  ISETP.GT.U32.AND P6, PT, R2, R3, PT ;  /* 0x000000030200720c */ /* 0x000fe20003fc4070 */
[----:B------:R-:W-:Y:S01]  /*2f10*/  @!P5 IMAD.IADD R9, R9, 0x1, -R2 ;  /* 0x000000010909d824 */ /* 0x000fe200078e0a02 */
[----:B------:R-:W-:Y:S01]  /*2f20*/  ISETP.GE.AND P5, PT, R12, RZ, PT ;  /* 0x000000ff0c00720c */ /* 0x000fe20003fa6270 */
[----:B------:R-:W-:Y:S01]  /*2f30*/  @!P0 IMAD.MOV R0, RZ, RZ, -R0 ;  /* 0x000000ffff008224 */ /* 0x000fe200078e0a00 */
[----:B------:R-:W-:Y:S01]  /*2f40*/  ISETP.GE.AND P0, PT, R15, RZ, PT ;  /* 0x000000ff0f00720c */ /* 0x000fe20003f06270 */
[----:B------:R-:W-:Y:S01]  /*2f50*/  IMAD.HI.U32 R10, R7, R20, RZ ;  /* 0x00000014070a7227 */ /* 0x000fe200078e00ff */
[----:B------:R-:W-:-:S02]  /*2f60*/  MOV R5, R9 ;  /* 0x0000000900057202 */ /* 0x000fc40000000f00 */
[----:B------:R0:W-:Y:S01]  /*2f70*/  STL [R1+0x154], R0 ;  /* 0x0001540001007387 */ /* 0x0001e20000100800 */
[--C-:B------:R-:W-:Y:S02]  /*2f80*/  @!P3 IMAD.IADD R4, R4, 0x1, -R2.reuse ;  /* 0x000000010404b824 */ /* 0x100fe400078e0a02 */
[----:B------:R-:W-:Y:S01]  /*2f90*/  @!P2 IMAD.MOV R5, RZ, RZ, -R5 ;  /* 0x000000ffff05a224 */ /* 0x000fe200078e0a05 */
[----:B------:R-:W-:Y:S01]  /*2fa0*/  ISETP.GE.AND P2, PT, R14, RZ, PT ;  /* 0x000000ff0e00720c */ /* 0x000fe20003f46270 */
[----:B------:R-:W-:Y:S01]  /*2fb0*/  @!P6 IMAD.IADD R3, R3, 0x1, -R2 ;  /* 0x000000010303e824 */ /* 0x000fe200078e0a02 */
[----:B------:R-:W-:Y:S01]  /*2fc0*/  ISETP.GT.U32.AND P3, PT, R2, R4, PT ;  /* 0x000000040200720c */ /* 0x000fe20003f64070 */
[----:B------:R-:W-:Y:S01]  /*2fd0*/  IMAD.MOV R10, RZ, RZ, -R10 ;  /* 0x000000ffff0a7224 */ /* 0x000fe200078e0a0a */
[----:B------:R-:W-:Y:S01]  /*2fe0*/  IABS R14, R14 ;  /* 0x0000000e000e7213 */ /* 0x000fe20000000000 */
[----:B------:R-:W-:Y:S01]  /*2ff0*/  STL [R1+0x15c], R5 ;  /* 0x00015c0501007387 */ /* 0x000fe20000100800 */
[----:B0-----:R-:W-:-:S02]  /*3000*/  IMAD.MOV.U32 R0, RZ, RZ, R8 ;  /* 0x000000ffff007224 */ /* 0x001fc400078e0008 */
[----:B------:R-:W-:Y:S02]  /*3010*/  IMAD R20, R2, R10, R20 ;  /* 0x0000000a02147224 */ /* 0x000fe400078e0214 */
[----:B------:R-:W-:Y:S01]  /*3020*/  @!P1 IMAD.MOV R0, RZ, RZ, -R0 ;  /* 0x000000ffff009224 */ /* 0x000fe200078e0a00 */
[----:B------:R-:W-:Y:S01]  /*3030*/  ISETP.GE.AND P1, PT, R13, RZ, PT ;  /* 0x000000ff0d00720c */ /* 0x000fe20003f26270 */
[C---:B------:R-:W-:Y:S01]  /*3040*/  IMAD.HI.U32 R9, R7.reuse, R14, RZ ;  /* 0x0000000e07097227 */ /* 0x040fe200078e00ff */
[----:B------:R-:W-:Y:S02]  /*3050*/  IABS R13, R13 ;  /* 0x0000000d000d7213 */ /* 0x000fe40000000000 */
[----:B------:R0:W-:Y:S01]  /*3060*/  STL [R1+0x160], R0 ;  /* 0x0001600001007387 */ /* 0x0001e20000100800 */
[----:B------:R-:W-:Y:S02]  /*3070*/  IMAD.MOV R9, RZ, RZ, -R9 ;  /* 0x000000ffff097224 */ /* 0x000fe400078e0a09 */
[----:B------:R-:W-:-:S04]  /*3080*/  IMAD.HI.U32 R8, R7, R13, RZ ;  /* 0x0000000d07087227 */ /* 0x000fc800078e00ff */
[----:B------:R-:W-:Y:S02]  /*3090*/  IMAD.MOV R8, RZ, RZ, -R8 ;  /* 0x000000ffff087224 */ /* 0x000fe400078e0a08 */
[----:B------:R-:W-:Y:S02]  /*30a0*/  @!P3 IMAD.IADD R4, R4, 0x1, -R2 ;  /* 0x000000010404b824 */ /* 0x000fe400078e0a02 */
[----:B0-----:R-:W-:Y:S02]  /*30b0*/  IMAD.MOV.U32 R0, RZ, RZ, R3 ;  /* 0x000000ffff007224 */ /* 0x001fe400078e0003 */
[----:B------:R-:W-:Y:S02]  /*30c0*/  VIADD R12, R6, 0x138 ;  /* 0x00000138060c7836 */ /* 0x000fe40000000000 */
[----:B------:R-:W-:Y:S01]  /*30d0*/  @!P4 IMAD.MOV R0, RZ, RZ, -R0 ;  /* 0x000000ffff00c224 */ /* 0x000fe200078e0a00 */
[C---:B------:R-:W-:Y:S01]  /*30e0*/  ISETP.GT.U32.AND P4, PT, R2.reuse, R20, PT ;  /* 0x000000140200720c */ /* 0x040fe20003f84070 */
[----:B------:R-:W-:Y:S01]  /*30f0*/  IMAD R14, R2, R9, R14 ;  /* 0x00000009020e7224 */ /* 0x000fe200078e020e */
[----:B------:R-:W-:Y:S01]  /*3100*/  ISETP.GE.AND P6, PT, R12, RZ, PT ;  /* 0x000000ff0c00720c */ /* 0x000fe20003fc6270 */
[----:B------:R-:W-:Y:S01]  /*3110*/  IMAD R13, R2, R8, R13 ;  /* 0x00000008020d7224 */ /* 0x000fe200078e020d */
[----:B------:R0:W-:Y:S01]  /*3120*/  STL [R1+0x168], R0 ;  /* 0x0001680001007387 */ /* 0x0001e20000100800 */
[----:B------:R-:W-:Y:S01]  /*3130*/  IABS R12, R12 ;  /* 0x0000000c000c7213 */ /* 0x000fe20000000000 */
[----:B------:R-:W-:Y:S01]  /*3140*/  VIADD R21, R6, 0x134 ;  /* 0x0000013406157836 */ /* 0x000fe20000000000 */
[----:B------:R-:W-:Y:S01]  /*3150*/  ISETP.GT.U32.AND P3, PT, R2, R14, PT ;  /* 0x0000000e0200720c */ /* 0x000fe20003f64070 */
[----:B------:R-:W-:-:S02]  /*3160*/  VIADD R17, R6, 0x130 ;  /* 0x0000013006117836 */ /* 0x000fc40000000000 */
[----:B------:R-:W-:-:S03]  /*3170*/  IMAD.HI.U32 R3, R7, R12, RZ ;  /* 0x0000000c07037227 */ /* 0x000fc600078e00ff */
[----:B------:R-:W-:Y:S01]  /*3180*/  IABS R19, R17 ;  /* 0x0000001100137213 */ /* 0x000fe20000000000 */
[----:B0-----:R-:W-:Y:S02]  /*3190*/  IMAD.MOV.U32 R0, RZ, RZ, R4 ;  /* 0x000000ffff007224 */ /* 0x001fe400078e0004 */
[----:B------:R-:W-:Y:S02]  /*31a0*/  @!P4 IMAD.IADD R20, R20, 0x1, -R2 ;  /* 0x000000011414c824 */ /* 0x000fe400078e0a02 */
[----:B------:R-:W-:Y:S01]  /*31b0*/  @!P5 IMAD.MOV R0, RZ, RZ, -R0 ;  /* 0x000000ffff00d224 */ /* 0x000fe200078e0a00 */
[C---:B------:R-:W-:Y:S01]  /*31c0*/  ISETP.GT.U32.AND P5, PT, R2.reuse, R13, PT ;  /* 0x0000000d0200720c */ /* 0x040fe20003fa4070 */
[----:B------:R-:W-:Y:S01]  /*31d0*/  IMAD.MOV R3, RZ, RZ, -R3 ;  /* 0x000000ffff037224 */ /* 0x000fe200078e0a03 */
[----:B------:R-:W-:Y:S01]  /*31e0*/  ISETP.GT.U32.AND P4, PT, R2, R20, PT ;  /* 0x000000140200720c */ /* 0x000fe20003f84070 */
[----:B------:R-:W-:Y:S01]  /*31f0*/  @!P3 IMAD.IADD R14, R14, 0x1, -R2 ;  /* 0x000000010e0eb824 */ /* 0x000fe200078e0a02 */
[----:B------:R0:W-:Y:S01]  /*3200*/  STL [R1+0x170], R0 ;  /* 0x0001700001007387 */ /* 0x0001e20000100800 */
[C---:B------:R-:W-:Y:S01]  /*3210*/  IMAD R12, R2.reuse, R3, R12 ;  /* 0x00000003020c7224 */ /* 0x040fe200078e020c */
[----:B------:R-:W-:Y:S01]  /*3220*/  IABS R3, R21 ;  /* 0x0000001500037213 */ /* 0x000fe20000000000 */
[----:B------:R-:W-:Y:S01]  /*3230*/  IMAD.HI.U32 R8, R7, R19, RZ ;  /* 0x0000001307087227 */ /* 0x000fe200078e00ff */
[----:B------:R-:W-:-:S03]  /*3240*/  ISETP.GT.U32.AND P3, PT, R2, R14, PT ;  /* 0x0000000e0200720c */ /* 0x000fc60003f64070 */
[----:B------:R-:W-:-:S04]  /*3250*/  IMAD.HI.U32 R15, R7, R3, RZ ;  /* 0x00000003070f7227 */ /* 0x000fc800078e00ff */
[----:B------:R-:W-:Y:S01]  /*3260*/  @!P5 IMAD.IADD R13, R13, 0x1, -R2 ;  /* 0x000000010d0dd824 */ /* 0x000fe200078e0a02 */
[----:B------:R-:W-:Y:S01]  /*3270*/  @!P4 IADD3 R20, PT, PT, R20, -R2, RZ ;  /* 0x800000021414c210 */ /* 0x000fe20007ffe0ff */
[----:B------:R-:W-:Y:S01]  /*3280*/  IMAD.MOV R15, RZ, RZ, -R15 ;  /* 0x000000ffff0f7224 */ /* 0x000fe200078e0a0f */
[C---:B------:R-:W-:Y:S01]  /*3290*/  ISETP.GT.U32.AND P4, PT, R2.reuse, R12, PT ;  /* 0x0000000c0200720c */ /* 0x040fe20003f84070 */
[----:B------:R-:W-:Y:S01]  /*32a0*/  IMAD.MOV R8, RZ, RZ, -R8 ;  /* 0x000000ffff087224 */ /* 0x000fe200078e0a08 */
[C---:B------:R-:W-:Y:S01]  /*32b0*/  ISETP.GT.U32.AND P5, PT, R2.reuse, R13, PT ;  /* 0x0000000d0200720c */ /* 0x040fe20003fa4070 */
[C---:B------:R-:W-:Y:S02]  /*32c0*/  IMAD R3, R2.reuse, R15, R3 ;  /* 0x0000000f02037224 */ /* 0x040fe400078e0203 */
[----:B------:R-:W-:Y:S02]  /*32d0*/  IMAD R19, R2, R8, R19 ;  /* 0x0000000802137224 */ /* 0x000fe400078e0213 */
[----:B------:R-:W-:Y:S01]  /*32e0*/  @!P3 IMAD.IADD R14, R14, 0x1, -R2 ;  /* 0x000000010e0eb824 */ /* 0x000fe200078e0a02 */
[----:B------:R-:W-:Y:S01]  /*32f0*/  ISETP.GT.U32.AND P3, PT, R2, R3, PT ;  /* 0x000000030200720c */ /* 0x000fe20003f64070 */
[----:B------:R-:W-:-:S02]  /*3300*/  VIADD R4, R6, 0x12c ;  /* 0x0000012c06047836 */ /* 0x000fc40000000000 */
[----:B------:R-:W-:Y:S02]  /*3310*/  VIADD R8, R6, 0x124 ;  /* 0x0000012406087836 */ /* 0x000fe40000000000 */
[----:B0-----:R-:W-:Y:S01]  /*3320*/  IMAD.MOV.U32 R0, RZ, RZ, R20 ;  /* 0x000000ffff007224 */ /* 0x001fe200078e0014 */
[----:B------:R-:W-:Y:S01]  /*3330*/  IABS R9, R4 ;  /* 0x0000000400097213 */ /* 0x000fe20000000000 */
[--C-:B------:R-:W-:Y:S01]  /*3340*/  @!P5 IMAD.IADD R13, R13, 0x1, -R2.reuse ;  /* 0x000000010d0dd824 */ /* 0x100fe200078e0a02 */
[----:B------:R-:W-:Y:S01]  /*3350*/  ISETP.GT.U32.AND P5, PT, R2, R19, PT ;  /* 0x000000130200720c */ /* 0x000fe20003fa4070 */
[----:B------:R-:W-:Y:S01]  /*3360*/  @!P4 IMAD.IADD R12, R12, 0x1, -R2 ;  /* 0x000000010c0cc824 */ /* 0x000fe200078e0a02 */
[----:B------:R-:W-:Y:S01]  /*3370*/  IABS R20, R8 ;  /* 0x0000000800147213 */ /* 0x000fe20000000000 */
[----:B------:R-:W-:Y:S01]  /*3380*/  VIADD R10, R6, 0x128 ;  /* 0x00000128060a7836 */ /* 0x000fe20000000000 */
[----:B------:R-:W-:Y:S01]  /*3390*/  ISETP.GE.AND P4, PT, R21, RZ, PT ;  /* 0x000000ff1500720c */ /* 0x000fe20003f86270 */
[----:B------:R-:W-:Y:S01]  /*33a0*/  @!P0 IMAD.MOV R0, RZ, RZ, -R0 ;  /* 0x000000ffff008224 */ /* 0x000fe200078e0a00 */
[----:B------:R-:W-:Y:S01]  /*33b0*/  ISETP.GT.U32.AND P0, PT, R2, R12, PT ;  /* 0x0000000c0200720c */ /* 0x000fe20003f04070 */
[--C-:B------:R-:W-:Y:S01]  /*33c0*/  @!P3 IMAD.IADD R3, R3, 0x1, -R2.reuse ;  /* 0x000000010303b824 */ /* 0x100fe200078e0a02 */
[----:B------:R-:W-:Y:S01]  /*33d0*/  IABS R18, R10 ;  /* 0x0000000a00127213 */ /* 0x000fe20000000000 */
[----:B------:R-:W-:Y:S01]  /*33e0*/  IMAD.HI.U32 R16, R7, R9, RZ ;  /* 0x0000000907107227 */ /* 0x000fe200078e00ff */
[----:B------:R-:W-:Y:S01]  /*33f0*/  ISETP.GE.AND P3, PT, R17, RZ, PT ;  /* 0x000000ff1100720c */ /* 0x000fe20003f66270 */
[----:B------:R0:W-:Y:S02]  /*3400*/  STL [R1+0x178], R0 ;  /* 0x0001780001007387 */ /* 0x0001e40000100800 */
[----:B------:R-:W-:-:S02]  /*3410*/  @!P5 IMAD.IADD R19, R19, 0x1, -R2 ;  /* 0x000000011313d824 */ /* 0x000fc400078e0a02 */
[----:B------:R-:W-:Y:S02]  /*3420*/  IMAD.MOV.U32 R17, RZ, RZ, R20 ;  /* 0x000000ffff117224 */ /* 0x000fe400078e0014 */
[----:B------:R-:W-:Y:S01]  /*3430*/  IMAD.MOV R16, RZ, RZ, -R16 ;  /* 0x000000ffff107224 */ /* 0x000fe200078e0a10 */
[----:B------:R-:W-:Y:S01]  /*3440*/  ISETP.GT.U32.AND P5, PT, R2, R19, PT ;  /* 0x000000130200720c */ /* 0x000fe20003fa4070 */
[----:B------:R-:W-:-:S04]  /*3450*/  IMAD.HI.U32 R15, R7, R18, RZ ;  /* 0x00000012070f7227 */ /* 0x000fc800078e00ff */
[----:B0-----:R-:W-:Y:S02]  /*3460*/  IMAD.MOV.U32 R0, RZ, RZ, R14 ;  /* 0x000000ffff007224 */ /* 0x001fe400078e000e */
[----:B------:R-:W-:-:S04]  /*3470*/  IMAD.HI.U32 R14, R7, R17, RZ ;  /* 0x00000011070e7227 */ /* 0x000fc800078e00ff */
[----:B------:R-:W-:Y:S01]  /*3480*/  @!P2 IMAD.MOV R0, RZ, RZ, -R0 ;  /* 0x000000ffff00a224 */ /* 0x000fe200078e0a00 */
[C---:B------:R-:W-:Y:S01]  /*3490*/  ISETP.GT.U32.AND P2, PT, R2.reuse, R3, PT ;  /* 0x000000030200720c */ /* 0x040fe20003f44070 */
[----:B------:R-:W-:Y:S02]  /*34a0*/  IMAD R9, R2, R16, R9 ;  /* 0x0000001002097224 */ /* 0x000fe400078e0209 */
[----:B------:R-:W-:Y:S01]  /*34b0*/  IMAD.MOV R15, RZ, RZ, -R15 ;  /* 0x000000ffff0f7224 */ /* 0x000fe200078e0a0f */
[----:B------:R0:W-:Y:S01]  /*34c0*/  STL [R1+0x180], R0 ;  /* 0x0001800001007387 */ /* 0x0001e20000100800 */
[----:B------:R-:W-:Y:S01]  /*34d0*/  @!P0 IMAD.IADD R12, R12, 0x1, -R2 ;  /* 0x000000010c0c8824 */ /* 0x000fe200078e0a02 */
[C---:B------:R-:W-:Y:S01]  /*34e0*/  ISETP.GT.U32.AND P0, PT, R2.reuse, R9, PT ;  /* 0x000000090200720c */ /* 0x040fe20003f04070 */
[----:B------:R-:W-:Y:S02]  /*34f0*/  IMAD.MOV R14, RZ, RZ, -R14 ;  /* 0x000000ffff0e7224 */ /* 0x000fe400078e0a0e */
[----:B------:R-:W-:-:S02]  /*3500*/  IMAD R18, R2, R15, R18 ;  /* 0x0000000f02127224 */ /* 0x000fc400078e0212 */
[C---:B------:R-:W-:Y:S02]  /*3510*/  IMAD R17, R2.reuse, R14, R17 ;  /* 0x0000000e02117224 */ /* 0x040fe400078e0211 */
[----:B------:R-:W-:Y:S02]  /*3520*/  IMAD.MOV.U32 R5, RZ, RZ, R13 ;  /* 0x000000ffff057224 */ /* 0x000fe400078e000d */
[----:B0-----:R-:W-:Y:S02]  /*3530*/  IMAD.MOV.U32 R0, RZ, RZ, R12 ;  /* 0x000000ffff007224 */ /* 0x001fe400078e000c */
[----:B------:R-:W-:Y:S01]  /*3540*/  @!P5 IMAD.IADD R19, R19, 0x1, -R2 ;  /* 0x000000011313d824 */ /* 0x000fe200078e0a02 */
[C---:B------:R-:W-:Y:S01]  /*3550*/  ISETP.GT.U32.AND P5, PT, R2.reuse, R17, PT ;  /* 0x000000110200720c */ /* 0x040fe20003fa4070 */
[----:B------:R-:W-:Y:S01]  /*3560*/  @!P6 IMAD.MOV R0, RZ, RZ, -R0 ;  /* 0x000000ffff00e224 */ /* 0x000fe200078e0a00 */
[----:B------:R-:W-:Y:S01]  /*3570*/  ISETP.GT.U32.AND P6, PT, R2, R18, PT ;  /* 0x000000120200720c */ /* 0x000fe20003fc4070 */
[----:B------:R-:W-:Y:S01]  /*3580*/  @!P1 IMAD.MOV R5, RZ, RZ, -R5 ;  /* 0x000000ffff059224 */ /* 0x000fe200078e0a05 */
[----:B------:R-:W-:Y:S01]  /*3590*/  ISETP.GE.AND P1, PT, R4, RZ, PT ;  /* 0x000000ff0400720c */ /* 0x000fe20003f26270 */
[C---:B------:R-:W-:Y:S01]  /*35a0*/  VIADD R4, R6.reuse, 0x120 ;  /* 0x0000012006047836 */ /* 0x040fe20000000000 */
[----:B------:R-:W-:Y:S01]  /*35b0*/  @!P0 IADD3 R9, PT, PT, R9, -R2, RZ ;  /* 0x8000000209098210 */ /* 0x000fe20007ffe0ff */
[----:B------:R-:W-:Y:S01]  /*35c0*/  VIADD R13, R6, 0x11c ;  /* 0x0000011c060d7836 */ /* 0x000fe20000000000 */
[----:B------:R-:W-:Y:S01]  /*35d0*/  ISETP.GE.AND P0, PT, R8, RZ, PT ;  /* 0x000000ff0800720c */ /* 0x000fe20003f06270 */
[--C-:B------:R-:W-:Y:S01]  /*35e0*/  @!P2 IMAD.IADD R3, R3, 0x1, -R2.reuse ;  /* 0x000000010303a824 */ /* 0x100fe200078e0a02 */
[----:B------:R-:W-:Y:S01]  /*35f0*/  IABS R12, R4 ;  /* 0x00000004000c7213 */ /* 0x000fe20000000000 */
[----:B------:R-:W-:Y:S01]  /*3600*/  STL [R1+0x184], R5 ;  /* 0x0001840501007387 */ /* 0x000fe20000100800 */
[----:B------:R-:W-:Y:S01]  /*3610*/  IABS R8, R13 ;  /* 0x0000000d00087213 */ /* 0x000fe20000000000 */
[--C-:B------:R-:W-:Y:S01]  /*3620*/  @!P5 IMAD.IADD R17, R17, 0x1, -R2.reuse ;  /* 0x000000011111d824 */ /* 0x100fe200078e0a02 */
[----:B------:R-:W-:Y:S01]  /*3630*/  ISETP.GE.AND P2, PT, R10, RZ, PT ;  /* 0x000000ff0a00720c */ /* 0x000fe20003f46270 */
[----:B------:R0:W-:Y:S01]  /*3640*/  STL [R1+0x190], R0 ;  /* 0x0001900001007387 */ /* 0x0001e20000100800 */
[----:B------:R-:W-:Y:S01]  /*3650*/  @!P6 IMAD.IADD R18, R18, 0x1, -R2 ;  /* 0x000000011212e824 */ /* 0x000fe200078e0a02 */
[----:B------:R-:W-:Y:S01]  /*3660*/  ISETP.GT.U32.AND P6, PT, R2, R9, PT ;  /* 0x000000090200720c */ /* 0x000fe20003fc4070 */
[----:B------:R-:W-:-:S03]  /*3670*/  IMAD.HI.U32 R10, R7, R12, RZ ;  /* 0x0000000c070a7227 */ /* 0x000fc600078e00ff */
[----:B------:R-:W-:Y:S01]  /*3680*/  ISETP.GT.U32.AND P5, PT, R2, R18, PT ;  /* 0x000000120200720c */ /* 0x000fe20003fa4070 */
[----:B------:R-:W-:Y:S02]  /*3690*/  IMAD.MOV R10, RZ, RZ, -R10 ;  /* 0x000000ffff0a7224 */ /* 0x000fe400078e0a0a */
[----:B------:R-:W-:Y:S02]  /*36a0*/  VIADD R16, R6, 0x118 ;  /* 0x0000011806107836 */ /* 0x000fe40000000000 */
[----:B0-----:R-:W-:Y:S02]  /*36b0*/  IMAD.MOV.U32 R0, RZ, RZ, R3 ;  /* 0x000000ffff007224 */ /* 0x001fe400078e0003 */
[----:B------:R-:W-:Y:S01]  /*36c0*/  IMAD.MOV.U32 R3, RZ, RZ, R8 ;  /* 0x000000ffff037224 */ /* 0x000fe200078e0008 */
[----:B------:R-:W-:Y:S01]  /*36d0*/  IABS R15, R16 ;  /* 0x00000010000f7213 */ /* 0x000fe20000000000 */
[----:B------:R-:W-:Y:S01]  /*36e0*/  @!P4 IMAD.MOV R0, RZ, RZ, -R0 ;  /* 0x000000ffff00c224 */ /* 0x000fe200078e0a00 */
[----:B------:R-:W-:Y:S01]  /*36f0*/  ISETP.GT.U32.AND P4, PT, R2, R17, PT ;  /* 0x000000110200720c */ /* 0x000fe20003f84070 */
[----:B------:R-:W-:-:S03]  /*3700*/  IMAD.HI.U32 R8, R7, R3, RZ ;  /* 0x0000000307087227 */ /* 0x000fc600078e00ff */
[----:B------:R0:W-:Y:S01]  /*3710*/  STL [R1+0x194], R0 ;  /* 0x0001940001007387 */ /* 0x0001e20000100800 */
[C---:B------:R-:W-:Y:S02]  /*3720*/  IMAD R12, R2.reuse, R10, R12 ;  /* 0x0000000a020c7224 */ /* 0x040fe400078e020c */
[----:B------:R-:W-:Y:S02]  /*3730*/  IMAD.MOV R8, RZ, RZ, -R8 ;  /* 0x000000ffff087224 */ /* 0x000fe400078e0a08 */
[--C-:B------:R-:W-:Y:S01]  /*3740*/  @!P6 IMAD.IADD R9, R9, 0x1, -R2.reuse ;  /* 0x000000010909e824 */ /* 0x100fe200078e0a02 */
[C---:B------:R-:W-:Y:S01]  /*3750*/  ISETP.GT.U32.AND P6, PT, R2.reuse, R12, PT ;  /* 0x0000000c0200720c */ /* 0x040fe20003fc4070 */
[----:B------:R-:W-:Y:S02]  /*3760*/  IMAD R3, R2, R8, R3 ;  /* 0x0000000802037224 */ /* 0x000fe400078e0203 */
[----:B------:R-:W-:Y:S02]  /*3770*/  @!P4 IMAD.IADD R17, R17, 0x1, -R2 ;  /* 0x000000011111c824 */ /* 0x000fe400078e0a02 */
[----:B------:R-:W-:Y:S01]  /*3780*/  VIADD R14, R6, 0x114 ;  /* 0x00000114060e7836 */ /* 0x000fe20000000000 */
[----:B------:R-:W-:Y:S01]  /*3790*/  ISETP.GT.U32.AND P4, PT, R2, R3, PT ;  /* 0x000000030200720c */ /* 0x000fe20003f84070 */
[----:B------:R-:W-:-:S03]  /*37a0*/  IMAD.HI.U32 R8, R7, R15, RZ ;  /* 0x0000000f07087227 */ /* 0x000fc600078e00ff */
[----:B------:R-:W-:Y:S01]  /*37b0*/  IABS R21, R14 ;  /* 0x0000000e00157213 */ /* 0x000fe20000000000 */
[----:B------:R-:W-:Y:S02]  /*37c0*/  IMAD.MOV.U32 R5, RZ, RZ, R19 ;  /* 0x000000ffff057224 */ /* 0x000fe400078e0013 */
[--C-:B------:R-:W-:Y:S01]  /*37d0*/  @!P6 IMAD.IADD R12, R12, 0x1, -R2.reuse ;  /* 0x000000010c0ce824 */ /* 0x100fe200078e0a02 */
[----:B------:R-:W-:Y:S01]  /*37e0*/  ISETP.GE.AND P6, PT, R13, RZ, PT ;  /* 0x000000ff0d00720c */ /* 0x000fe20003fc6270 */
[----:B------:R-:W-:Y:S01]  /*37f0*/  @!P5 IMAD.IADD R18, R18, 0x1, -R2 ;  /* 0x000000011212d824 */ /* 0x000fe200078e0a02 */
[----:B------:R-:W-:Y:S01]  /*3800*/  ISETP.GE.AND P5, PT, R4, RZ, PT ;  /* 0x000000ff0400720c */ /* 0x000fe20003fa6270 */
[----:B------:R-:W-:-:S04]  /*3810*/  IMAD.HI.U32 R10, R7, R21, RZ ;  /* 0x00000015070a7227 */ /* 0x000fc800078e00ff */
[----:B------:R-:W-:Y:S02]  /*3820*/  VIADD R4, R6, 0x110 ;  /* 0x0000011006047836 */ /* 0x000fe40000000000 */
[----:B------:R-:W-:Y:S02]  /*3830*/  IMAD.MOV R8, RZ, RZ, -R8 ;  /* 0x000000ffff087224 */ /* 0x000fe400078e0a08 */
[----:B------:R-:W-:Y:S02]  /*3840*/  @!P4 IMAD.IADD R3, R3, 0x1, -R2 ;  /* 0x000000010303c824 */ /* 0x000fe400078e0a02 */
[----:B------:R-:W-:Y:S01]  /*3850*/  @!P3 IMAD.MOV R5, RZ, RZ, -R5 ;  /* 0x000000ffff05b224 */ /* 0x000fe200078e0a05 */
[C---:B------:R-:W-:Y:S01]  /*3860*/  ISETP.GT.U32.AND P3, PT, R2.reuse, R12, PT ;  /* 0x0000000c0200720c */ /* 0x040fe20003f64070 */
[----:B0-----:R-:W-:Y:S01]  /*3870*/  IMAD.MOV.U32 R0, RZ, RZ, R9 ;  /* 0x000000ffff007224 */ /* 0x001fe200078e0009 */
[----:B------:R-:W-:Y:S01]  /*3880*/  ISETP.GT.U32.AND P4, PT, R2, R3, PT ;  /* 0x000000030200720c */ /* 0x000fe20003f84070 */
[----:B------:R-:W-:Y:S01]  /*3890*/  IMAD.MOV R10, RZ, RZ, -R10 ;  /* 0x000000ffff0a7224 */ /* 0x000fe200078e0a0a */
[----:B------:R0:W-:Y:S01]  /*38a0*/  STL [R1+0x18c], R5 ;  /* 0x00018c0501007387 */ /* 0x0001e20000100800 */
[----:B------:R-:W-:-:S02]  /*38b0*/  VIADD R13, R6, 0x10c ;  /* 0x0000010c060d7836 */ /* 0x000fc40000000000 */
[C---:B------:R-:W-:Y:S01]  /*38c0*/  IMAD R15, R2.reuse, R8, R15 ;  /* 0x00000008020f7224 */ /* 0x040fe200078e020f */
[----:B------:R-:W-:Y:S01]  /*38d0*/  IABS R8, R4 ;  /* 0x0000000400087213 */ /* 0x000fe20000000000 */
[----:B------:R-:W-:Y:S02]  /*38e0*/  @!P1 IMAD.MOV R0, RZ, RZ, -R0 ;  /* 0x000000ffff009224 */ /* 0x000fe400078e0a00 */
[C---:B------:R-:W-:Y:S01]  /*38f0*/  IMAD R21, R2.reuse, R10, R21 ;  /* 0x0000000a02157224 */ /* 0x040fe200078e0215 */
[----:B------:R-:W-:Y:S01]  /*3900*/  IABS R10, R13 ;  /* 0x0000000d000a7213 */ /* 0x000fe20000000000 */
[----:B------:R-:W-:Y:S01]  /*3910*/  IMAD.HI.U32 R9, R7, R8, RZ ;  /* 0x0000000807097227 */ /* 0x000fe200078e00ff */
[----:B------:R1:W-:Y:S01]  /*3920*/  STL [R1+0x1a0], R0 ;  /* 0x0001a00001007387 */ /* 0x0003e20000100800 */
[----:B------:R-:W-:Y:S02]  /*3930*/  ISETP.GT.U32.AND P1, PT, R2, R15, PT ;  /* 0x0000000f0200720c */ /* 0x000fe40003f24070 */
[----:B0-----:R-:W-:-:S02]  /*3940*/  IMAD.MOV.U32 R5, RZ, RZ, R18 ;  /* 0x000000ffff057224 */ /* 0x001fc400078e0012 */
[----:B------:R-:W-:Y:S01]  /*3950*/  @!P3 IMAD.IADD R12, R12, 0x1, -R2 ;  /* 0x000000010c0cb824 */ /* 0x000fe200078e0a02 */
[----:B------:R-:W-:Y:S01]  /*3960*/  ISETP.GE.AND P3, PT, R14, RZ, PT ;  /* 0x000000ff0e00720c */ /* 0x000fe20003f66270 */
[----:B------:R-:W-:Y:S01]  /*3970*/  @!P2 IMAD.MOV R5, RZ, RZ, -R5 ;  /* 0x000000ffff05a224 */ /* 0x000fe200078e0a05 */
[----:B------:R-:W-:Y:S01]  /*3980*/  ISETP.GT.U32.AND P2, PT, R2, R21, PT ;  /* 0x000000150200720c */ /* 0x000fe20003f44070 */
[----:B------:R-:W-:Y:S01]  /*3990*/  IMAD.MOV R9, RZ, RZ, -R9 ;  /* 0x000000ffff097224 */ /* 0x000fe200078e0a09 */
[----:B-1----:R-:W-:Y:S01]  /*39a0*/  MOV R0, R17 ;  /* 0x0000001100007202 */ /* 0x002fe20000000f00 */
[----:B------:R-:W-:Y:S01]  /*39b0*/  IMAD.HI.U32 R17, R7, R10, RZ ;  /* 0x0000000a07117227 */ /* 0x000fe200078e00ff */
[----:B------:R0:W-:Y:S03]  /*39c0*/  STL [R1+0x1a4], R5 ;  /* 0x0001a40501007387 */ /* 0x0001e60000100800 */
[----:B------:R-:W-:Y:S01]  /*39d0*/  @!P0 IMAD.MOV R0, RZ, RZ, -R0 ;  /* 0x000000ffff008224 */ /* 0x000fe200078e0a00 */
[----:B------:R-:W-:Y:S01]  /*39e0*/  ISETP.GE.AND P0, PT, R16, RZ, PT ;  /* 0x000000ff1000720c */ /* 0x000fe20003f06270 */
[----:B------:R-:W-:-:S02]  /*39f0*/  IMAD.MOV R17, RZ, RZ, -R17 ;  /* 0x000000ffff117224 */ /* 0x000fc400078e0a11 */
[----:B------:R-:W-:Y:S01]  /*3a00*/  @!P4 IMAD.IADD R3, R3, 0x1, -R2 ;  /* 0x000000010303c824 */ /* 0x000fe200078e0a02 */
[----:B------:R1:W-:Y:S01]  /*3a10*/  STL [R1+0x1b4], R0 ;  /* 0x0001b40001007387 */ /* 0x0003e20000100800 */
[----:B------:R-:W-:Y:S01]  /*3a20*/  IMAD R8, R2, R9, R8 ;  /* 0x0000000902087224 */ /* 0x000fe200078e0208 */
[----:B------:R-:W-:Y:S01]  /*3a30*/  ISETP.GE.AND P4, PT, R4, RZ, PT ;  /* 0x000000ff0400720c */ /* 0x000fe20003f86270 */
[----:B0-----:R-:W-:Y:S02]  /*3a40*/  IMAD.MOV.U32 R5, RZ, RZ, R12 ;  /* 0x000000ffff057224 */ /* 0x001fe400078e000c */
[C---:B------:R-:W-:Y:S02]  /*3a50*/  IMAD R10, R2.reuse, R17, R10 ;  /* 0x00000011020a7224 */ /* 0x040fe400078e020a */
[----:B------:R-:W-:Y:S01]  /*3a60*/  @!P5 IMAD.MOV R5, RZ, RZ, -R5 ;  /* 0x000000ffff05d224 */ /* 0x000fe200078e0a05 */
[----:B------:R-:W-:Y:S01]  /*3a70*/  ISETP.GT.U32.AND P5, PT, R2, R8, PT ;  /* 0x000000080200720c */ /* 0x000fe20003fa4070 */
[----:B------:R-:W-:-:S02]  /*3a80*/  @!P2 IMAD.IADD R21, R21, 0x1, -R2 ;  /* 0x000000011515a824 */ /* 0x000fc400078e0a02 */
[----:B-1----:R-:W-:Y:S01]  /*3a90*/  IMAD.MOV.U32 R0, RZ, RZ, R3 ;  /* 0x000000ffff007224 */ /* 0x002fe200078e0003 */
[----:B------:R-:W-:Y:S01]  /*3aa0*/  STL [R1+0x1a8], R5 ;  /* 0x0001a80501007387 */ /* 0x000fe20000100800 */
[----:B------:R-:W-:Y:S01]  /*3ab0*/  VIADD R4, R6, 0x108 ;  /* 0x0000010806047836 */ /* 0x000fe20000000000 */
[C---:B------:R-:W-:Y:S01]  /*3ac0*/  ISETP.GT.U32.AND P2, PT, R2.reuse, R21, PT ;  /* 0x000000150200720c */ /* 0x040fe20003f44070 */
[----:B------:R-:W-:Y:S01]  /*3ad0*/  @!P6 IMAD.MOV R0, RZ, RZ, -R0 ;  /* 0x000000ffff00e224 */ /* 0x000fe200078e0a00 */
[----:B------:R-:W-:Y:S01]  /*3ae0*/  ISETP.GT.U32.AND P6, PT, R2, R10, PT ;  /* 0x0000000a0200720c */ /* 0x000fe20003fc4070 */
[----:B------:R-:W-:Y:S01]  /*3af0*/  VIADD R9, R6, 0x104 ;  /* 0x0000010406097836 */ /* 0x000fe20000000000 */
[----:B------:R-:W-:Y:S01]  /*3b00*/  IABS R12, R4 ;  /* 0x00000004000c7213 */ /* 0x000fe20000000000 */
[--C-:B------:R-:W-:Y:S01]  /*3b10*/  @!P1 IMAD.IADD R15, R15, 0x1, -R2.reuse ;  /* 0x000000010f0f9824 */ /* 0x100fe200078e0a02 */
[----:B------:R0:W-:Y:S01]  /*3b20*/  STL [R1+0x1b8], R0 ;  /* 0x0001b80001007387 */ /* 0x0001e20000100800 */
[----:B------:R-:W-:Y:S01]  /*3b30*/  @!P5 IMAD.IADD R8, R8, 0x1, -R2 ;  /* 0x000000010808d824 */ /* 0x000fe200078e0a02 */
[----:B------:R-:W-:Y:S01]  /*3b40*/  IABS R3, R9 ;  /* 0x0000000900037213 */ /* 0x000fe20000000000 */
[----:B------:R-:W-:Y:S01]  /*3b50*/  IMAD.HI.U32 R14, R7, R12, RZ ;  /* 0x0000000c070e7227 */ /* 0x000fe200078e00ff */
[----:B------:R-:W-:-:S02]  /*3b60*/  ISETP.GT.U32.AND P1, PT, R2, R15, PT ;  /* 0x0000000f0200720c */ /* 0x000fc40003f24070 */
[----:B------:R-:W-:Y:S01]  /*3b70*/  ISETP.GT.U32.AND P5, PT, R2, R8, PT ;  /* 0x000000080200720c */ /* 0x000fe20003fa4070 */
[--C-:B------:R-:W-:Y:S01]  /*3b80*/  @!P2 IMAD.IADD R21, R21, 0x1, -R2.reuse ;  /* 0x000000011515a824 */ /* 0x100fe200078e0a02 */
[----:B------:R-:W-:Y:S01]  /*3b90*/  ISETP.GE.AND P2, PT, R4, RZ, PT ;  /* 0x000000ff0400720c */ /* 0x000fe20003f46270 */
[----:B------:R-:W-:Y:S02]  /*3ba0*/  @!P6 IMAD.IADD R10, R10, 0x1, -R2 ;  /* 0x000000010a0ae824 */ /* 0x000fe400078e0a02 */
[----:B------:R-:W-:-:S03]  /*3bb0*/  IMAD.HI.U32 R4, R7, R3, RZ ;  /* 0x0000000307047227 */ /* 0x000fc600078e00ff */
[C---:B------:R-:W-:Y:S01]  /*3bc0*/  ISETP.GT.U32.AND P6, PT, R2.reuse, R10, PT ;  /* 0x0000000a0200720c */ /* 0x040fe20003fc4070 */
[----:B------:R-:W-:Y:S02]  /*3bd0*/  IMAD.MOV R14, RZ, RZ, -R14 ;  /* 0x000000ffff0e7224 */ /* 0x000fe400078e0a0e */
[----:B------:R-:W-:Y:S02]  /*3be0*/  IMAD.MOV R4, RZ, RZ, -R4 ;  /* 0x000000ffff047224 */ /* 0x000fe400078e0a04 */
[C---:B------:R-:W-:Y:S02]  /*3bf0*/  IMAD R12, R2.reuse, R14, R12 ;  /* 0x0000000e020c7224 */ /* 0x040fe400078e020c */
[----:B------:R-:W-:Y:S02]  /*3c00*/  IMAD R3, R2, R4, R3 ;  /* 0x0000000402037224 */ /* 0x000fe400078e0203 */
[--C-:B------:R-:W-:Y:S01]  /*3c10*/  @!P5 IMAD.IADD R8, R8, 0x1, -R2.reuse ;  /* 0x000000010808d824 */ /* 0x100fe200078e0a02 */
[----:B------:R-:W-:Y:S01]  /*3c20*/  ISETP.GT.U32.AND P5, PT, R2, R12, PT ;  /* 0x0000000c0200720c */ /* 0x000fe20003fa4070 */
[--C-:B------:R-:W-:Y:S01]  /*3c30*/  @!P1 IMAD.IADD R15, R15, 0x1, -R2.reuse ;  /* 0x000000010f0f9824 */ /* 0x100fe200078e0a02 */
[----:B------:R-:W-:Y:S01]  /*3c40*/  ISETP.GE.AND P1, PT, R13, RZ, PT ;  /* 0x000000ff0d00720c */ /* 0x000fe20003f26270 */
[----:B------:R-:W-:Y:S01]  /*3c50*/  @!P6 IMAD.IADD R10, R10, 0x1, -R2 ;  /* 0x000000010a0ae824 */ /* 0x000fe200078e0a02 */
[----:B------:R-:W-:Y:S01]  /*3c60*/  ISETP.GT.U32.AND P6, PT, R2, R3, PT ;  /* 0x000000030200720c */ /* 0x000fe20003fc4070 */
[----:B0-----:R-:W-:Y:S01]  /*3c70*/  IMAD.MOV.U32 R0, RZ, RZ, R15 ;  /* 0x000000ffff007224 */ /* 0x001fe200078e000f */
[C---:B------:R-:W-:Y:S01]  /*3c80*/  IADD3 R15, PT, PT, R6.reuse, 0xfc, RZ ;  /* 0x000000fc060f7810 */ /* 0x040fe20007ffe0ff */
[----:B------:R-:W-:-:S02]  /*3c90*/  VIADD R16, R6, 0xf8 ;  /* 0x000000f806107836 */ /* 0x000fc40000000000 */
[----:B------:R-:W-:Y:S01]  /*3ca0*/  @!P0 IMAD.MOV R0, RZ, RZ, -R0 ;  /* 0x000000ffff008224 */ /* 0x000fe200078e0a00 */
[----:B------:R-:W-:Y:S01]  /*3cb0*/  IABS R19, R15 ;  /* 0x0000000f00137213 */ /* 0x000fe20000000000 */
[----:B------:R-:W-:Y:S01]  /*3cc0*/  VIADD R13, R6, 0x100 ;  /* 0x00000100060d7836 */ /* 0x000fe20000000000 */
[----:B------:R-:W-:Y:S01]  /*3cd0*/  IABS R18, R16 ;  /* 0x0000001000127213 */ /* 0x000fe20000000000 */
[--C-:B------:R-:W-:Y:S01]  /*3ce0*/  @!P5 IMAD.IADD R12, R12, 0x1, -R2.reuse ;  /* 0x000000010c0cd824 */ /* 0x100fe200078e0a02 */
[----:B------:R0:W-:Y:S01]  /*3cf0*/  STL [R1+0x1b0], R0 ;  /* 0x0001b00001007387 */ /* 0x0001e20000100800 */
[----:B------:R-:W-:Y:S01]  /*3d00*/  IMAD.HI.U32 R22, R7, R19, RZ ;  /* 0x0000001307167227 */ /* 0x000fe200078e00ff */
[----:B------:R-:W-:Y:S02]  /*3d10*/  IABS R17, R13 ;  /* 0x0000000d00117213 */ /* 0x000fe40000000000 */
[----:B------:R-:W-:Y:S01]  /*3d20*/  ISETP.GE.AND P0, PT, R9, RZ, PT ;  /* 0x000000ff0900720c */ /* 0x000fe20003f06270 */
[----:B------:R-:W-:Y:S01]  /*3d30*/  @!P6 IMAD.IADD R3, R3, 0x1, -R2 ;  /* 0x000000010303e824 */ /* 0x000fe200078e0a02 */
[----:B------:R-:W-:Y:S01]  /*3d40*/  ISETP.GT.U32.AND P6, PT, R2, R12, PT ;  /* 0x0000000c0200720c */ /* 0x000fe20003fc4070 */
[----:B------:R-:W-:-:S02]  /*3d50*/  VIADD R4, R6, 0xf4 ;  /* 0x000000f406047836 */ /* 0x000fc40000000000 */
[----:B------:R-:W-:-:S03]  /*3d60*/  IMAD.HI.U32 R20, R7, R18, RZ ;  /* 0x0000001207147227 */ /* 0x000fc600078e00ff */
[----:B------:R-:W-:Y:S01]  /*3d70*/  IABS R14, R4 ;  /* 0x00000004000e7213 */ /* 0x000fe20000000000 */
[----:B0-----:R-:W-:Y:S02]  /*3d80*/  IMAD.MOV.U32 R0, RZ, RZ, R21 ;  /* 0x000000ffff007224 */ /* 0x001fe400078e0015 */
[----:B------:R-:W-:Y:S02]  /*3d90*/  IMAD.MOV R22, RZ, RZ, -R22 ;  /* 0x000000ffff167224 */ /* 0x000fe400078e0a16 */
[----:B------:R-:W-:Y:S01]  /*3da0*/  @!P3 IMAD.MOV R0, RZ, RZ, -R0 ;  /* 0x000000ffff00b224 */ /* 0x000fe200078e0a00 */
[----:B------:R-:W-:Y:S01]  /*3db0*/  ISETP.GE.AND P3, PT, R13, RZ, PT ;  /* 0x000000ff0d00720c */ /* 0x000fe20003f66270 */
[----:B------:R-:W-:Y:S02]  /*3dc0*/  IMAD.MOV R20, RZ, RZ, -R20 ;  /* 0x000000ffff147224 */ /* 0x000fe400078e0a14 */
[----:B------:R-:W-:Y:S01]  /*3dd0*/  IMAD R13, R2, R22, R19 ;  /* 0x00000016020d7224 */ /* 0x000fe200078e0213 */
[----:B------:R0:W-:Y:S01]  /*3de0*/  STL [R1+0x198], R0 ;  /* 0x0001980001007387 */ /* 0x0001e20000100800 */
[----:B------:R-:W-:-:S02]  /*3df0*/  @!P6 IMAD.IADD R12, R12, 0x1, -R2 ;  /* 0x000000010c0ce824 */ /* 0x000fc400078e0a02 */
[----:B------:R-:W-:Y:S01]  /*3e00*/  IMAD.HI.U32 R9, R7, R17, RZ ;  /* 0x0000001107097227 */ /* 0x000fe200078e00ff */
[----:B------:R-:W-:-:S03]  /*3e10*/  ISETP.GT.U32.AND P6, PT, R2, R13, PT ;  /* 0x0000000d0200720c */ /* 0x000fc60003fc4070 */
[----:B------:R-:W-:Y:S02]  /*3e20*/  IMAD.MOV.U32 R21, RZ, RZ, R14 ;  /* 0x000000ffff157224 */ /* 0x000fe400078e000e */
[C---:B------:R-:W-:Y:S02]  /*3e30*/  IMAD R14, R2.reuse, R20, R18 ;  /* 0x00000014020e7224 */ /* 0x040fe400078e0212 */
[----:B0-----:R-:W-:Y:S02]  /*3e40*/  IMAD.MOV.U32 R0, RZ, RZ, R8 ;  /* 0x000000ffff007224 */ /* 0x001fe400078e0008 */
[----:B------:R-:W-:Y:S02]  /*3e50*/  IMAD.MOV R9, RZ, RZ, -R9 ;  /* 0x000000ffff097224 */ /* 0x000fe400078e0a09 */
[----:B------:R-:W-:Y:S01]  /*3e60*/  @!P4 IMAD.MOV R0, RZ, RZ, -R0 ;  /* 0x000000ffff00c224 */ /* 0x000fe200078e0a00 */
[----:B------:R-:W-:Y:S01]  /*3e70*/  ISETP.GT.U32.AND P4, PT, R2, R3, PT ;  /* 0x000000030200720c */ /* 0x000fe20003f84070 */
[----:B------:R-:W-:-:S03]  /*3e80*/  IMAD.HI.U32 R8, R7, R21, RZ ;  /* 0x0000001507087227 */ /* 0x000fc600078e00ff */
[----:B------:R0:W-:Y:S01]  /*3e90*/  STL [R1+0x17c], R0 ;  /* 0x00017c0001007387 */ /* 0x0001e20000100800 */
[----:B------:R-:W-:Y:S02]  /*3ea0*/  IMAD R17, R2, R9, R17 ;  /* 0x0000000902117224 */ /* 0x000fe400078e0211 */
[----:B------:R-:W-:Y:S02]  /*3eb0*/  IMAD.MOV R8, RZ, RZ, -R8 ;  /* 0x000000ffff087224 */ /* 0x000fe400078e0a08 */
[----:B------:R-:W-:Y:S01]  /*3ec0*/  VIADD R9, R6, 0xf0 ;  /* 0x000000f006097836 */ /* 0x000fe20000000000 */
[C---:B------:R-:W-:Y:S01]  /*3ed0*/  ISETP.GT.U32.AND P5, PT, R2.reuse, R17, PT ;  /* 0x000000110200720c */ /* 0x040fe20003fa4070 */
[C---:B------:R-:W-:Y:S02]  /*3ee0*/  IMAD R18, R2.reuse, R8, R21 ;  /* 0x0000000802127224 */ /* 0x040fe400078e0215 */
[----:B------:R-:W-:Y:S01]  /*3ef0*/  @!P6 IMAD.IADD R13, R13, 0x1, -R2 ;  /* 0x000000010d0de824 */ /* 0x000fe200078e0a02 */
[----:B------:R-:W-:Y:S01]  /*3f00*/  IABS R19, R9 ;  /* 0x0000000900137213 */ /* 0x000fe20000000000 */
[----:B0-----:R-:W-:Y:S01]  /*3f10*/  IMAD.MOV.U32 R0, RZ, RZ, R12 ;  /* 0x000000ffff007224 */ /* 0x001fe200078e000c */
[C---:B------:R-:W-:Y:S01]  /*3f20*/  ISETP.GT.U32.AND P6, PT, R2.reuse, R18, PT ;  /* 0x000000120200720c */ /* 0x040fe20003fc4070 */
[----:B------:R-:W-:Y:S01]  /*3f30*/  IMAD.MOV.U32 R5, RZ, RZ, R10 ;  /* 0x000000ffff057224 */ /* 0x000fe200078e000a */
[----:B------:R-:W-:Y:S01]  /*3f40*/  @!P4 IADD3 R3, PT, PT, R3, -R2, RZ ;  /* 0x800000020303c210 */ /* 0x000fe20007ffe0ff */
[----:B------:R-:W-:Y:S01]  /*3f50*/  @!P2 IMAD.MOV R0, RZ, RZ, -R0 ;  /* 0x000000ffff00a224 */ /* 0x000fe200078e0a00 */
[----:B------:R-:W-:Y:S01]  /*3f60*/  ISETP.GT.U32.AND P2, PT, R2, R14, PT ;  /* 0x0000000e0200720c */ /* 0x000fe20003f44070 */
[----:B------:R-:W-:Y:S01]  /*3f70*/  IMAD.HI.U32 R10, R7, R19, RZ ;  /* 0x00000013070a7227 */ /* 0x000fe200078e00ff */
[----:B------:R-:W-:-:S03]  /*3f80*/  ISETP.GE.AND P4, PT, R16, RZ, PT ;  /* 0x000000ff1000720c */ /* 0x000fc60003f86270 */
[----:B------:R-:W-:Y:S01]  /*3f90*/  @!P1 IMAD.MOV R5, RZ, RZ, -R5 ;  /* 0x000000ffff059224 */ /* 0x000fe200078e0a05 */
[----:B------:R-:W-:Y:S01]  /*3fa0*/  ISETP.GE.AND P1, PT, R15, RZ, PT ;  /* 0x000000ff0f00720c */ /* 0x000fe20003f26270 */
[----:B------:R-:W-:Y:S02]  /*3fb0*/  @!P5 IMAD.IADD R17, R17, 0x1, -R2 ;  /* 0x000000011111d824 */ /* 0x000fe400078e0a02 */
[----:B------:R-:W-:Y:S01]  /*3fc0*/  IMAD.MOV R10, RZ, RZ, -R10 ;  /* 0x000000ffff0a7224 */ /* 0x000fe200078e0a0a */
[----:B------:R-:W-:Y:S01]  /*3fd0*/  STL [R1+0x174], R5 ;  /* 0x0001740501007387 */ /* 0x000fe20000100800 */
[----:B------:R-:W-:Y:S01]  /*3fe0*/  VIADD R8, R6, 0xec ;  /* 0x000000ec06087836 */ /* 0x000fe20000000000 */
[----:B------:R-:W-:Y:S01]  /*3ff0*/  ISETP.GT.U32.AND P5, PT, R2, R17, PT ;  /* 0x000000110200720c */ /* 0x000fe20003fa4070 */
[--C-:B------:R-:W-:Y:S01]  /*4000*/  @!P2 IMAD.IADD R14, R14, 0x1, -R2.reuse ;  /* 0x000000010e0ea824 */ /* 0x100fe200078e0a02 */
[C---:B------:R-:W-:Y:S01]  /*4010*/  ISETP.GT.U32.AND P2, PT, R2.reuse, R13, PT ;  /* 0x0000000d0200720c */ /* 0x040fe20003f44070 */
[----:B------:R0:W-:Y:S01]  /*4020*/  STL [R1+0x16c], R0 ;  /* 0x00016c0001007387 */ /* 0x0001e20000100800 */
[----:B------:R-:W-:Y:S01]  /*4030*/  IMAD R10, R2, R10, R19 ;  /* 0x0000000a020a7224 */ /* 0x000fe200078e0213 */
[----:B------:R-:W-:Y:S01]  /*4040*/  IABS R16, R8 ;  /* 0x0000000800107213 */ /* 0x000fe20000000000 */
[----:B------:R-:W-:-:S02]  /*4050*/  @!P6 IMAD.IADD R18, R18, 0x1, -R2 ;  /* 0x000000011212e824 */ /* 0x000fc400078e0a02 */
[----:B------:R-:W-:Y:S02]  /*4060*/  VIADD R19, R6, 0xe4 ;  /* 0x000000e406137836 */ /* 0x000fe40000000000 */
[----:B------:R-:W-:Y:S01]  /*4070*/  IMAD.HI.U32 R20, R7, R16, RZ ;  /* 0x0000001007147227 */ /* 0x000fe200078e00ff */
[----:B------:R-:W-:-:S03]  /*4080*/  ISETP.GT.U32.AND P6, PT, R2, R18, PT ;  /* 0x000000120200720c */ /* 0x000fc60003fc4070 */
[----:B0-----:R-:W-:Y:S02]  /*4090*/  IMAD.MOV.U32 R0, RZ, RZ, R3 ;  /* 0x000000ffff007224 */ /* 0x001fe400078e0003 */
[----:B------:R-:W-:Y:S01]  /*40a0*/  @!P2 IMAD.IADD R13, R13, 0x1, -R2 ;  /* 0x000000010d0da824 */ /* 0x000fe200078e0a02 */
[C---:B------:R-:W-:Y:S01]  /*40b0*/  ISETP.GT.U32.AND P2, PT, R2.reuse, R10, PT ;  /* 0x0000000a0200720c */ /* 0x040fe20003f44070 */
[----:B------:R-:W-:Y:S01]  /*40c0*/  @!P0 IMAD.MOV R0, RZ, RZ, -R0 ;  /* 0x000000ffff008224 */ /* 0x000fe200078e0a00 */
[----:B------:R-:W-:Y:S01]  /*40d0*/  ISETP.GT.U32.AND P0, PT, R2, R14, PT ;  /* 0x0000000e0200720c */ /* 0x000fe20003f04070 */
[----:B------:R-:W-:Y:S02]  /*40e0*/  IMAD.MOV R20, RZ, RZ, -R20 ;  /* 0x000000ffff147224 */ /* 0x000fe400078e0a14 */
[----:B------:R-:W-:Y:S01]  /*40f0*/  @!P5 IMAD.IADD R17, R17, 0x1, -R2 ;  /* 0x000000011111d824 */ /* 0x000fe200078e0a02 */
[----:B------:R-:W-:Y:S01]  /*4100*/  ISETP.GE.AND P5, PT, R4, RZ, PT ;  /* 0x000000ff0400720c */ /* 0x000fe20003fa6270 */
[C---:B------:R-:W-:Y:S01]  /*4110*/  VIADD R12, R6.reuse, 0xe0 ;  /* 0x000000e0060c7836 */ /* 0x040fe20000000000 */
[----:B------:R-:W-:Y:S01]  /*4120*/  IABS R4, R19 ;  /* 0x0000001300047213 */ /* 0x000fe20000000000 */
[----:B------:R-:W-:Y:S01]  /*4130*/  VIADD R15, R6, 0xe8 ;  /* 0x000000e8060f7836 */ /* 0x000fe20000000000 */
[----:B------:R0:W-:Y:S01]  /*4140*/  STL [R1+0x164], R0 ;  /* 0x0001640001007387 */ /* 0x0001e20000100800 */
[----:B------:R-:W-:Y:S01]  /*4150*/  IMAD R16, R2, R20, R16 ;  /* 0x0000001402107224 */ /* 0x000fe200078e0210 */
[----:B------:R-:W-:Y:S01]  /*4160*/  IABS R3, R12 ;  /* 0x0000000c00037213 */ /* 0x000fe20000000000 */
[----:B------:R-:W-:Y:S01]  /*4170*/  IMAD.MOV.U32 R5, RZ, RZ, R17 ;  /* 0x000000ffff057224 */ /* 0x000fe200078e0011 */
[----:B------:R-:W-:Y:S01]  /*4180*/  IABS R21, R15 ;  /* 0x0000000f00157213 */ /* 0x000fe20000000000 */
[--C-:B------:R-:W-:Y:S01]  /*4190*/  @!P0 IMAD.IADD R14, R14, 0x1, -R2.reuse ;  /* 0x000000010e0e8824 */ /* 0x100fe200078e0a02 */
[----:B------:R-:W-:Y:S01]  /*41a0*/  ISETP.GE.AND P0, PT, R9, RZ, PT ;  /* 0x000000ff0900720c */ /* 0x000fe20003f06270 */
[----:B------:R-:W-:Y:S01]  /*41b0*/  @!P2 IMAD.IADD R10, R10, 0x1, -R2 ;  /* 0x000000010a0aa824 */ /* 0x000fe200078e0a02 */
[----:B------:R-:W-:Y:S01]  /*41c0*/  @!P3 IADD3 R5, PT, PT, -R5, RZ, RZ ;  /* 0x000000ff0505b210 */ /* 0x000fe20007ffe1ff */
[----:B------:R-:W-:Y:S01]  /*41d0*/  IMAD.HI.U32 R9, R7, R4, RZ ;  /* 0x0000000407097227 */ /* 0x000fe200078e00ff */
[----:B------:R-:W-:-:S02]  /*41e0*/  ISETP.GE.AND P2, PT, R8, RZ, PT ;  /* 0x000000ff0800720c */ /* 0x000fc40003f46270 */
[----:B------:R-:W-:Y:S01]  /*41f0*/  ISETP.GT.U32.AND P3, PT, R2, R10, PT ;  /* 0x0000000a0200720c */ /* 0x000fe20003f64070 */
[----:B------:R-:W-:Y:S01]  /*4200*/  @!P6 IMAD.IADD R18, R18, 0x1, -R2 ;  /* 0x000000011212e824 */ /* 0x000fe200078e0a02 */
[----:B------:R-:W-:Y:S01]  /*4210*/  ISETP.GT.U32.AND P6, PT, R2, R16, PT ;  /* 0x000000100200720c */ /* 0x000fe20003fc4070 */
[C---:B------:R-:W-:Y:S01]  /*4220*/  IMAD.HI.U32 R20, R7.reuse, R3, RZ ;  /* 0x0000000307147227 */ /* 0x040fe200078e00ff */
[----:B------:R1:W-:Y:S03]  /*4230*/  STL [R1+0x158], R5 ;  /* 0x0001580501007387 */ /* 0x0003e60000100800 */
[----:B------:R-:W-:Y:S02]  /*4240*/  IMAD.MOV R9, RZ, RZ, -R9 ;  /* 0x000000ffff097224 */ /* 0x000fe400078e0a09 */
[----:B------:R-:W-:-:S04]  /*4250*/  IMAD.HI.U32 R22, R7, R21, RZ ;  /* 0x0000001507167227 */ /* 0x000fc800078e00ff */
[----:B0-----:R-:W-:Y:S02]  /*4260*/  IMAD.MOV.U32 R0, RZ, RZ, R13 ;  /* 0x000000ffff007224 */ /* 0x001fe400078e000d */
[----:B------:R-:W-:Y:S02]  /*4270*/  IMAD.MOV R20, RZ, RZ, -R20 ;  /* 0x000000ffff147224 */ /* 0x000fe400078e0a14 */
[----:B------:R-:W-:Y:S02]  /*4280*/  IMAD R4, R2, R9, R4 ;  /* 0x0000000902047224 */ /* 0x000fe400078e0204 */
[----:B-1----:R-:W-:Y:S02]  /*4290*/  IMAD.MOV.U32 R5, RZ, RZ, R14 ;  /* 0x000000ffff057224 */ /* 0x002fe400078e000e */
[----:B------:R-:W-:Y:S02]  /*42a0*/  IMAD.MOV R22, RZ, RZ, -R22 ;  /* 0x000000ffff167224 */ /* 0x000fe400078e0a16 */
[----:B------:R-:W-:-:S02]  /*42b0*/  @!P1 IMAD.MOV R0, RZ, RZ, -R0 ;  /* 0x000000ffff009224 */ /* 0x000fc400078e0a00 */
[C---:B------:R-:W-:Y:S02]  /*42c0*/  IMAD R3, R2.reuse, R20, R3 ;  /* 0x0000001402037224 */ /* 0x040fe400078e0203 */
[----:B------:R-:W-:Y:S01]  /*42d0*/  @!P4 IMAD.MOV R5, RZ, RZ, -R5 ;  /* 0x000000ffff05c224 */ /* 0x000fe200078e0a05 */
[C---:B------:R-:W-:Y:S01]  /*42e0*/  ISETP.GT.U32.AND P4, PT, R2.reuse, R4, PT ;  /* 0x000000040200720c */ /* 0x040fe20003f84070 */
[----:B------:R-:W-:Y:S01]  /*42f0*/  IMAD R8, R2, R22, R21 ;  /* 0x0000001602087224 */ /* 0x000fe200078e0215 */
[----:B------:R0:W-:Y:S01]  /*4300*/  STL [R1+0x144], R0 ;  /* 0x0001440001007387 */ /* 0x0001e20000100800 */
[--C-:B------:R-:W-:Y:S02]  /*4310*/  @!P6 IMAD.IADD R16, R16, 0x1, -R2.reuse ;  /* 0x000000011010e824 */ /* 0x100fe400078e0a02 */
[----:B------:R-:W-:Y:S01]  /*4320*/  @!P3 IMAD.IADD R10, R10, 0x1, -R2 ;  /* 0x000000010a0ab824 */ /* 0x000fe200078e0a02 */
[----:B------:R-:W-:Y:S01]  /*4330*/  ISETP.GT.U32.AND P3, PT, R2, R3, PT ;  /* 0x000000030200720c */ /* 0x000fe20003f64070 */
[----:B------:R-:W-:Y:S01]  /*4340*/  VIADD R9, R6, 0xdc ;  /* 0x000000dc06097836 */ /* 0x000fe20000000000 */
[----:B------:R-:W-:Y:S01]  /*4350*/  ISETP.GT.U32.AND P1, PT, R2, R16, PT ;  /* 0x000000100200720c */ /* 0x000fe20003f24070 */
[----:B------:R-:W-:Y:S01]  /*4360*/  VIADD R20, R6, 0xd8 ;  /* 0x000000d806147836 */ /* 0x000fe20000000000 */
[----:B------:R-:W-:Y:S01]  /*4370*/  ISETP.GT.U32.AND P6, PT, R2, R8, PT ;  /* 0x000000080200720c */ /* 0x000fe20003fc4070 */
[----:B------:R-:W-:Y:S01]  /*4380*/  STL [R1+0x13c], R5 ;  /* 0x00013c0501007387 */ /* 0x000fe20000100800 */
[----:B0-----:R-:W-:Y:S01]  /*4390*/  IMAD.MOV.U32 R0, RZ, RZ, R18 ;  /* 0x000000ffff007224 */ /* 0x001fe200078e0012 */
[----:B------:R-:W-:Y:S01]  /*43a0*/  IABS R17, R9 ;  /* 0x0000000900117213 */ /* 0x000fe20000000000 */
[----:B------:R-:W-:Y:S01]  /*43b0*/  @!P4 IMAD.IADD R4, R4, 0x1, -R2 ;  /* 0x000000010404c824 */ /* 0x000fe200078e0a02 */
[----:B------:R-:W-:Y:S01]  /*43c0*/  IABS R13, R20 ;  /* 0x00000014000d7213 */ /* 0x000fe20000000000 */
[----:B------:R-:W-:Y:S01]  /*43d0*/  @!P5 IMAD.MOV R0, RZ, RZ, -R0 ;  /* 0x000000ffff00d224 */ /* 0x000fe200078e0a00 */
[----:B------:R-:W-:Y:S01]  /*43e0*/  ISETP.GE.AND P5, PT, R15, RZ, PT ;  /* 0x000000ff0f00720c */ /* 0x000fe20003fa6270 */
[----:B------:R-:W-:-:S03]  /*43f0*/  IMAD.HI.U32 R14, R7, R17, RZ ;  /* 0x00000011070e7227 */ /* 0x000fc600078e00ff */
[----:B------:R0:W-:Y:S01]  /*4400*/  STL [R1+0x138], R0 ;  /* 0x0001380001007387 */ /* 0x0001e20000100800 */
[----:B------:R-:W-:Y:S01]  /*4410*/  @!P3 IMAD.IADD R3, R3, 0x1, -R2 ;  /* 0x000000010303b824 */ /* 0x000fe200078e0a02 */
[----:B------:R-:W-:Y:S01]  /*4420*/  ISETP.GT.U32.AND P3, PT, R2, R4, PT ;  /* 0x000000040200720c */ /* 0x000fe20003f64070 */
[----:B------:R-:W-:Y:S02]  /*4430*/  IMAD.MOV R14, RZ, RZ, -R14 ;  /* 0x000000ffff0e7224 */ /* 0x000fe400078e0a0e */
[--C-:B------:R-:W-:Y:S01]  /*4440*/  @!P1 IMAD.IADD R16, R16, 0x1, -R2.reuse ;  /* 0x0000000110109824 */ /* 0x100fe200078e0a02 */
[----:B------:R-:W-:Y:S01]  /*4450*/  ISETP.GE.AND P1, PT, R19, RZ, PT ;  /* 0x000000ff1300720c */ /* 0x000fe20003f26270 */
[----:B------:R-:W-:Y:S01]  /*4460*/  @!P6 IMAD.IADD R8, R8, 0x1, -R2 ;  /* 0x000000010808e824 */ /* 0x000fe200078e0a02 */
[----:B------:R-:W-:Y:S01]  /*4470*/  ISETP.GE.AND P6, PT, R12, RZ, PT ;  /* 0x000000ff0c00720c */ /* 0x000fe20003fc6270 */
[----:B------:R-:W-:-:S03]  /*4480*/  IMAD.HI.U32 R15, R7, R13, RZ ;  /* 0x0000000d070f7227 */ /* 0x000fc600078e00ff */
[C---:B------:R-:W-:Y:S01]  /*4490*/  ISETP.GT.U32.AND P4, PT, R2.reuse, R8, PT ;  /* 0x000000080200720c */ /* 0x040fe20003f84070 */
[----:B0-----:R-:W-:Y:S02]  /*44a0*/  IMAD.MOV.U32 R0, RZ, RZ, R10 ;  /* 0x000000ffff007224 */ /* 0x001fe400078e000a */
[C---:B------:R-:W-:Y:S02]  /*44b0*/  IMAD R12, R2.reuse, R14, R17 ;  /* 0x0000000e020c7224 */ /* 0x040fe400078e0211 */
[----:B------:R-:W-:Y:S01]  /*44c0*/  @!P0 IMAD.MOV R0, RZ, RZ, -R0 ;  /* 0x000000ffff008224 */ /* 0x000fe200078e0a00 */
[----:B------:R-:W-:Y:S01]  /*44d0*/  ISETP.GT.U32.AND P0, PT, R2, R3, PT ;  /* 0x000000030200720c */ /* 0x000fe20003f04070 */
[----:B------:R-:W-:Y:S02]  /*44e0*/  IMAD.MOV R15, RZ, RZ, -R15 ;  /* 0x000000ffff0f7224 */ /* 0x000fe400078e0a0f */
[----:B------:R-:W-:Y:S01]  /*44f0*/  @!P3 IMAD.IADD R4, R4, 0x1, -R2 ;  /* 0x000000010404b824 */ /* 0x000fe200078e0a02 */
[----:B------:R0:W-:Y:S01]  /*4500*/  STL [R1+0x134], R0 ;  /* 0x0001340001007387 */ /* 0x0001e20000100800 */
[----:B------:R-:W-:-:S02]  /*4510*/  IMAD R10, R2, R15, R13 ;  /* 0x0000000f020a7224 */ /* 0x000fc400078e020d */
[C---:B------:R-:W-:Y:S02]  /*4520*/  VIADD R17, R6.reuse, 0xd4 ;  /* 0x000000d406117836 */ /* 0x040fe40000000000 */
[----:B------:R-:W-:Y:S01]  /*4530*/  VIADD R13, R6, 0xd0 ;  /* 0x000000d0060d7836 */ /* 0x000fe20000000000 */
[----:B------:R-:W-:Y:S01]  /*4540*/  ISETP.GT.U32.AND P3, PT, R2, R10, PT ;  /* 0x0000000a0200720c */ /* 0x000fe20003f64070 */
[--C-:B------:R-:W-:Y:S01]  /*4550*/  @!P4 IMAD.IADD R8, R8, 0x1, -R2.reuse ;  /* 0x000000010808c824 */ /* 0x100fe200078e0a02 */
[----:B------:R-:W-:Y:S01]  /*4560*/  IABS R15, R17 ;  /* 0x00000011000f7213 */ /* 0x000fe20000000000 */
[----:B------:R-:W-:Y:S01]  /*4570*/  @!P0 IMAD.IADD R3, R3, 0x1, -R2 ;  /* 0x0000000103038824 */ /* 0x000fe200078e0a02 */
[----:B------:R-:W-:Y:S01]  /*4580*/  IABS R14, R13 ;  /* 0x0000000d000e7213 */ /* 0x000fe20000000000 */
[----:B0-----:R-:W-:Y:S01]  /*4590*/  IMAD.MOV.U32 R0, RZ, RZ, R16 ;  /* 0x000000ffff007224 */ /* 0x001fe200078e0010 */
[----:B------:R-:W-:Y:S01]  /*45a0*/  ISETP.GE.AND P4, PT, R9, RZ, PT ;  /* 0x000000ff0900720c */ /* 0x000fe20003f86270 */
[----:B------:R-:W-:Y:S01]  /*45b0*/  IMAD.HI.U32 R18, R7, R15, RZ ;  /* 0x0000000f07127227 */ /* 0x000fe200078e00ff */
[----:B------:R-:W-:-:S03]  /*45c0*/  ISETP.GE.AND P0, PT, R20, RZ, PT ;  /* 0x000000ff1400720c */ /* 0x000fc60003f06270 */
[----:B------:R-:W-:Y:S01]  /*45d0*/  @!P2 IMAD.MOV R0, RZ, RZ, -R0 ;  /* 0x000000ffff00a224 */ /* 0x000fe200078e0a00 */
[----:B------:R-:W-:Y:S01]  /*45e0*/  ISETP.GT.U32.AND P2, PT, R2, R12, PT ;  /* 0x0000000c0200720c */ /* 0x000fe20003f44070 */
[----:B------:R-:W-:Y:S02]  /*45f0*/  @!P3 IMAD.IADD R10, R10, 0x1, -R2 ;  /* 0x000000010a0ab824 */ /* 0x000fe400078e0a02 */
[----:B------:R-:W-:Y:S01]  /*4600*/  IMAD.HI.U32 R16, R7, R14, RZ ;  /* 0x0000000e07107227 */ /* 0x000fe200078e00ff */
[----:B------:R0:W-:Y:S03]  /*4610*/  STL [R1+0x120], R0 ;  /* 0x0001200001007387 */ /* 0x0001e60000100800 */
[----:B------:R-:W-:Y:S02]  /*4620*/  IMAD.MOV R18, RZ, RZ, -R18 ;  /* 0x000000ffff127224 */ /* 0x000fe400078e0a12 */
[----:B------:R-:W-:-:S02]  /*4630*/  IMAD.MOV R16, RZ, RZ, -R16 ;  /* 0x000000ffff107224 */ /* 0x000fc400078e0a10 */
[----:B------:R-:W-:Y:S02]  /*4640*/  IMAD.MOV.U32 R5, RZ, RZ, R4 ;  /* 0x000000ffff057224 */ /* 0x000fe400078e0004 */
[----:B------:R-:W-:Y:S01]  /*4650*/  @!P2 IMAD.IADD R12, R12, 0x1, -R2 ;  /* 0x000000010c0ca824 */ /* 0x000fe200078e0a02 */
[----:B0-----:R-:W-:Y:S01]  /*4660*/  MOV R0, R8 ;  /* 0x0000000800007202 */ /* 0x001fe20000000f00 */
[----:B------:R-:W-:Y:S01]  /*4670*/  IMAD R8, R2, R18, R15 ;  /* 0x0000001202087224 */ /* 0x000fe200078e020f */
[----:B------:R-:W-:Y:S01]  /*4680*/  ISETP.GE.AND P2, PT, R17, RZ, PT ;  /* 0x000000ff1100720c */ /* 0x000fe20003f46270 */
[----:B------:R-:W-:Y:S01]  /*4690*/  VIADD R9, R6, 0xcc ;  /* 0x000000cc06097836 */ /* 0x000fe20000000000 */
[C---:B------:R-:W-:Y:S01]  /*46a0*/  ISETP.GT.U32.AND P3, PT, R2.reuse, R12, PT ;  /* 0x0000000c0200720c */ /* 0x040fe20003f64070 */
[----:B------:R-:W-:Y:S01]  /*46b0*/  @!P5 IMAD.MOV R0, RZ, RZ, -R0 ;  /* 0x000000ffff00d224 */ /* 0x000fe200078e0a00 */
[C---:B------:R-:W-:Y:S01]  /*46c0*/  ISETP.GT.U32.AND P5, PT, R2.reuse, R10, PT ;  /* 0x0000000a0200720c */ /* 0x040fe20003fa4070 */
[C---:B------:R-:W-:Y:S01]  /*46d0*/  IMAD R4, R2.reuse, R16, R14 ;  /* 0x0000001002047224 */ /* 0x040fe200078e020e */
[----:B------:R-:W-:Y:S01]  /*46e0*/  IABS R17, R9 ;  /* 0x0000000900117213 */ /* 0x000fe20000000000 */
[----:B------:R-:W-:Y:S01]  /*46f0*/  @!P1 IMAD.MOV R5, RZ, RZ, -R5 ;  /* 0x000000ffff059224 */ /* 0x000fe200078e0a05 */
[----:B------:R0:W-:Y:S01]  /*4700*/  STL [R1+0x118], R0 ;  /* 0x0001180001007387 */ /* 0x0001e20000100800 */
[----:B------:R-:W-:Y:S01]  /*4710*/  ISETP.GT.U32.AND P1, PT, R2, R8, PT ;  /* 0x000000080200720c */ /* 0x000fe20003f24070 */
[----:B------:R-:W-:-:S02]  /*4720*/  VIADD R21, R6, 0xb4 ;  /* 0x000000b406157836 */ /* 0x000fc40000000000 */
[----:B------:R-:W-:Y:S01]  /*4730*/  STL [R1+0x100], R5 ;  /* 0x0001000501007387 */ /* 0x000fe20000100800 */
[----:B------:R-:W-:Y:S02]  /*4740*/  VIADD R22, R6, 0xb0 ;  /* 0x000000b006167836 */ /* 0x000fe40000000000 */
[--C-:B------:R-:W-:Y:S01]  /*4750*/  @!P3 IMAD.IADD R12, R12, 0x1, -R2.reuse ;  /* 0x000000010c0cb824 */ /* 0x100fe200078e0a02 */
[----:B------:R-:W-:Y:S01]  /*4760*/  ISETP.GT.U32.AND P3, PT, R2, R4, PT ;  /* 0x000000040200720c */ /* 0x000fe20003f64070 */
[----:B------:R-:W-:Y:S01]  /*4770*/  @!P5 IMAD.IADD R10, R10, 0x1, -R2 ;  /* 0x000000010a0ad824 */ /* 0x000fe200078e0a02 */
[----:B------:R-:W-:Y:S01]  /*4780*/  ISETP.GE.AND P5, PT, R9, RZ, PT ;  /* 0x000000ff0900720c */ /* 0x000fe20003fa6270 */
[----:B0-----:R-:W-:Y:S02]  /*4790*/  IMAD.MOV.U32 R0, RZ, RZ, R3 ;  /* 0x000000ffff007224 */ /* 0x001fe400078e0003 */
[----:B------:R-:W-:-:S04]  /*47a0*/  IMAD.HI.U32 R3, R7, R17, RZ ;  /* 0x0000001107037227 */ /* 0x000fc800078e00ff */
[----:B------:R-:W-:Y:S01]  /*47b0*/  @!P6 IMAD.MOV R0, RZ, RZ, -R0 ;  /* 0x000000ffff00e224 */ /* 0x000fe200078e0a00 */
[----:B------:R-:W-:Y:S01]  /*47c0*/  ISETP.GE.AND P6, PT, R13, RZ, PT ;  /* 0x000000ff0d00720c */ /* 0x000fe20003fc6270 */
[----:B------:R-:W-:Y:S02]  /*47d0*/  IMAD.MOV R3, RZ, RZ, -R3 ;  /* 0x000000ffff037224 */ /* 0x000fe400078e0a03 */
[--C-:B------:R-:W-:Y:S01]  /*47e0*/  @!P1 IMAD.IADD R8, R8, 0x1, -R2.reuse ;  /* 0x0000000108089824 */ /* 0x100fe200078e0a02 */
[----:B------:R0:W-:Y:S01]  /*47f0*/  STL [R1+0xf8], R0 ;  /* 0x0000f80001007387 */ /* 0x0001e20000100800 */
[----:B------:R-:W-:Y:S02]  /*4800*/  IMAD R17, R2, R3, R17 ;  /* 0x0000000302117224 */ /* 0x000fe400078e0211 */
[----:B------:R-:W-:Y:S01]  /*4810*/  @!P3 IMAD.IADD R4, R4, 0x1, -R2 ;  /* 0x000000010404b824 */ /* 0x000fe200078e0a02 */
[----:B------:R-:W-:Y:S01]  /*4820*/  ISETP.GT.U32.AND P1, PT, R2, R8, PT ;  /* 0x000000080200720c */ /* 0x000fe20003f24070 */
[----:B------:R-:W-:-:S02]  /*4830*/  VIADD R9, R6, 0xc8 ;  /* 0x000000c806097836 */ /* 0x000fc40000000000 */
[----:B------:R-:W-:Y:S01]  /*4840*/  VIADD R13, R6, 0xc4 ;  /* 0x000000c4060d7836 */ /* 0x000fe20000000000 */
[----:B------:R-:W-:Y:S01]  /*4850*/  ISETP.GT.U32.AND P3, PT, R2, R4, PT ;  /* 0x000000040200720c */ /* 0x000fe20003f64070 */
[C---:B------:R-:W-:Y:S02]  /*4860*/  VIADD R3, R6.reuse, 0xc0 ;  /* 0x000000c006037836 */ /* 0x040fe40000000000 */
[----:B0-----:R-:W-:Y:S01]  /*4870*/  IMAD.MOV.U32 R0, RZ, RZ, R12 ;  /* 0x000000ffff007224 */ /* 0x001fe200078e000c */
[----:B------:R-:W-:Y:S01]  /*4880*/  IABS R12, R9 ;  /* 0x00000009000c7213 */ /* 0x000fe20000000000 */
[----:B------:R-:W-:Y:S01]  /*4890*/  VIADD R15, R6, 0xac ;  /* 0x000000ac060f7836 */ /* 0x000fe20000000000 */
[----:B------:R-:W-:Y:S01]  /*48a0*/  IABS R16, R13 ;  /* 0x0000000d00107213 */ /* 0x000fe20000000000 */
[----:B------:R-:W-:Y:S01]  /*48b0*/  @!P4 IMAD.MOV R0, RZ, RZ, -R0 ;  /* 0x000000ffff00c224 */ /* 0x000fe200078e0a00 */
[----:B------:R-:W-:Y:S01]  /*48c0*/  IABS R18, R3 ;  /* 0x0000000300127213 */ /* 0x000fe20000000000 */
[----:B------:R-:W-:Y:S01]  /*48d0*/  IMAD.HI.U32 R14, R7, R12, RZ ;  /* 0x0000000c070e7227 */ /* 0x000fe200078e00ff */
[----:B------:R-:W-:-:S02]  /*48e0*/  ISETP.GE.AND P4, PT, R9, RZ, PT ;  /* 0x000000ff0900720c */ /* 0x000fc40003f86270 */
[----:B------:R0:W-:Y:S01]  /*48f0*/  STL [R1+0xf4], R0 ;  /* 0x0000f40001007387 */ /* 0x0001e20000100800 */
[----:B------:R-:W-:Y:S01]  /*4900*/  @!P1 IMAD.IADD R8, R8, 0x1, -R2 ;  /* 0x0000000108089824 */ /* 0x000fe200078e0a02 */
[----:B------:R-:W-:Y:S01]  /*4910*/  ISETP.GE.AND P1, PT, R13, RZ, PT ;  /* 0x000000ff0d00720c */ /* 0x000fe20003f26270 */
[----:B------:R-:W-:Y:S02]  /*4920*/  IMAD.MOV R13, RZ, RZ, -R14 ;  /* 0x000000ffff0d7224 */ /* 0x000fe400078e0a0e */
[----:B------:R-:W-:Y:S01]  /*4930*/  @!P3 IMAD.IADD R4, R4, 0x1, -R2 ;  /* 0x000000010404b824 */ /* 0x000fe200078e0a02 */
[----:B------:R-:W-:Y:S01]  /*4940*/  ISETP.GE.AND P3, PT, R3, RZ, PT ;  /* 0x000000ff0300720c */ /* 0x000fe20003f66270 */
[----:B------:R-:W-:Y:S01]  /*4950*/  IMAD R3, R2, R13, R12 ;  /* 0x0000000d02037224 */ /* 0x000fe200078e020c */
[----:B------:R-:W-:Y:S01]  /*4960*/  IABS R13, R23 ;  /* 0x00000017000d7213 */ /* 0x000fe20000000000 */
[----:B------:R-:W-:Y:S01]  /*4970*/  VIADD R14, R6, 0xbc ;  /* 0x000000bc060e7836 */ /* 0x000fe20000000000 */
[----:B------:R-:W-:Y:S01]  /*4980*/  IABS R12, R21 ;  /* 0x00000015000c7213 */ /* 0x000fe20000000000 */
[----:B0-----:R-:W-:-:S02]  /*4990*/  IMAD.MOV.U32 R0, RZ, RZ, R10 ;  /* 0x000000ffff007224 */ /* 0x001fc400078e000a */
[----:B------:R-:W-:-:S04]  /*49a0*/  IMAD.HI.U32 R10, R7, R16, RZ ;  /* 0x00000010070a7227 */ /* 0x000fc800078e00ff */
[----:B------:R-:W-:Y:S01]  /*49b0*/  @!P0 IMAD.MOV R0, RZ, RZ, -R0 ;  /* 0x000000ffff008224 */ /* 0x000fe200078e0a00 */
[C---:B------:R-:W-:Y:S01]  /*49c0*/  ISETP.GT.U32.AND P0, PT, R2.reuse, R17, PT ;  /* 0x000000110200720c */ /* 0x040fe20003f04070 */
[----:B------:R-:W-:Y:S02]  /*49d0*/  IMAD.MOV R10, RZ, RZ, -R10 ;  /* 0x000000ffff0a7224 */ /* 0x000fe400078e0a0a */
[----:B------:R-:W-:Y:S01]  /*49e0*/  IMAD.MOV.U32 R5, RZ, RZ, R8 ;  /* 0x000000ffff057224 */ /* 0x000fe200078e0008 */
[----:B------:R0:W-:Y:S01]  /*49f0*/  STL [R1+0x130], R0 ;  /* 0x0001300001007387 */ /* 0x0001e20000100800 */
[----:B------:R-:W-:Y:S01]  /*4a00*/  IMAD R16, R2, R10, R16 ;  /* 0x0000000a02107224 */ /* 0x000fe200078e0210 */
[----:B------:R-:W-:Y:S01]  /*4a10*/  IABS R10, R22 ;  /* 0x00000016000a7213 */ /* 0x000fe20000000000 */
[----:B------:R-:W-:Y:S01]  /*4a20*/  @!P2 IMAD.MOV R5, RZ, RZ, -R5 ;  /* 0x000000ffff05a224 */ /* 0x000fe200078e0a05 */
[----:B------:R-:W-:Y:S01]  /*4a30*/  ISETP.GE.AND P2, PT, R14, RZ, PT ;  /* 0x000000ff0e00720c */ /* 0x000fe20003f46270 */
[----:B------:R-:W-:Y:S01]  /*4a40*/  IMAD.HI.U32 R9, R7, R18, RZ ;  /* 0x0000001207097227 */ /* 0x000fe200078e00ff */
[----:B------:R-:W-:-:S02]  /*4a50*/  IABS R14, R14 ;  /* 0x0000000e000e7213 */ /* 0x000fc40000000000 */
[----:B------:R-:W-:Y:S01]  /*4a60*/  STL [R1+0x128], R5 ;  /* 0x0001280501007387 */ /* 0x000fe20000100800 */
[----:B------:R-:W-:Y:S01]  /*4a70*/  @!P0 IMAD.IADD R17, R17, 0x1, -R2 ;  /* 0x0000000111118824 */ /* 0x000fe200078e0a02 */
[----:B------:R-:W-:Y:S01]  /*4a80*/  IADD3 R9, PT, PT, -R9, RZ, RZ ;  /* 0x000000ff09097210 */ /* 0x000fe20007ffe1ff */
[----:B0-----:R-:W-:Y:S01]  /*4a90*/  IMAD.MOV.U32 R0, RZ, RZ, R4 ;  /* 0x000000ffff007224 */ /* 0x001fe200078e0004 */
[----:B------:R-:W-:Y:S01]  /*4aa0*/  IABS R8, R15 ;  /* 0x0000000f00087213 */ /* 0x000fe20000000000 */
[----:B------:R-:W-:Y:S01]  /*4ab0*/  IMAD.HI.U32 R19, R7, R14, RZ ;  /* 0x0000000e07137227 */ /* 0x000fe200078e00ff */
[----:B------:R-:W-:-:S03]  /*4ac0*/  ISETP.GT.U32.AND P0, PT, R2, R17, PT ;  /* 0x000000110200720c */ /* 0x000fc60003f04070 */
[----:B------:R-:W-:Y:S01]  /*4ad0*/  @!P6 IMAD.MOV R0, RZ, RZ, -R0 ;  /* 0x000000ffff00e224 */ /* 0x000fe200078e0a00 */
[C---:B------:R-:W-:Y:S01]  /*4ae0*/  ISETP.GT.U32.AND P6, PT, R2.reuse, R3, PT ;  /* 0x000000030200720c */ /* 0x040fe20003fc4070 */
[----:B------:R-:W-:Y:S02]  /*4af0*/  IMAD.MOV R19, RZ, RZ, -R19 ;  /* 0x000000ffff137224 */ /* 0x000fe400078e0a13 */
[C---:B------:R-:W-:Y:S01]  /*4b00*/  IMAD R18, R2.reuse, R9, R18 ;  /* 0x0000000902127224 */ /* 0x040fe200078e0212 */
[----:B------:R0:W-:Y:S01]  /*4b10*/  STL [R1+0x12c], R0 ;  /* 0x00012c0001007387 */ /* 0x0001e20000100800 */
[----:B------:R-:W-:Y:S02]  /*4b20*/  IMAD R14, R2, R19, R14 ;  /* 0x00000013020e7224 */ /* 0x000fe400078e020e */
[----:B------:R-:W-:-:S04]  /*4b30*/  IMAD.HI.U32 R9, R7, R13, RZ ;  /* 0x0000000d07097227 */ /* 0x000fc800078e00ff */
[--C-:B------:R-:W-:Y:S01]  /*4b40*/  @!P0 IMAD.IADD R17, R17, 0x1, -R2.reuse ;  /* 0x0000000111118824 */ /* 0x100fe200078e0a02 */
[C---:B------:R-:W-:Y:S01]  /*4b50*/  ISETP.GT.U32.AND P0, PT, R2.reuse, R16, PT ;  /* 0x000000100200720c */ /* 0x040fe20003f04070 */
[----:B------:R-:W-:Y:S02]  /*4b60*/  @!P6 IMAD.IADD R3, R3, 0x1, -R2 ;  /* 0x000000010303e824 */ /* 0x000fe400078e0a02 */
[----:B0-----:R-:W-:Y:S02]  /*4b70*/  IMAD.MOV.U32 R0, RZ, RZ, R17 ;  /* 0x000000ffff007224 */ /* 0x001fe400078e0011 */
[----:B------:R-:W-:Y:S01]  /*4b80*/  IMAD.HI.U32 R4, R7, R12, RZ ;  /* 0x0000000c07047227 */ /* 0x000fe200078e00ff */
[----:B------:R-:W-:-:S03]  /*4b90*/  ISETP.GT.U32.AND P6, PT, R2, R3, PT ;  /* 0x000000030200720c */ /* 0x000fc60003fc4070 */
[----:B------:R-:W-:Y:S01]  /*4ba0*/  @!P5 IMAD.MOV R0, RZ, RZ, -R0 ;  /* 0x000000ffff00d224 */ /* 0x000fe200078e0a00 */
[----:B------:R-:W-:Y:S01]  /*4bb0*/  ISETP.GT.U32.AND P5, PT, R2, R18, PT ;  /* 0x000000120200720c */ /* 0x000fe20003fa4070 */
[----:B------:R-:W-:Y:S02]  /*4bc0*/  IMAD.MOV R9, RZ, RZ, -R9 ;  /* 0x000000ffff097224 */ /* 0x000fe400078e0a09 */
[----:B------:R-:W-:Y:S01]  /*4bd0*/  @!P0 IMAD.IADD R16, R16, 0x1, -R2 ;  /* 0x0000000110108824 */ /* 0x000fe200078e0a02 */
[----:B------:R0:W-:Y:S01]  /*4be0*/  STL [R1+0x10c], R0 ;  /* 0x00010c0001007387 */ /* 0x0001e20000100800 */
[C---:B------:R-:W-:Y:S02]  /*4bf0*/  IMAD R13, R2.reuse, R9, R13 ;  /* 0x00000009020d7224 */ /* 0x040fe400078e020d */
[----:B------:R-:W-:Y:S01]  /*4c00*/  IMAD.MOV R17, RZ, RZ, -R4 ;  /* 0x000000ffff117224 */ /* 0x000fe200078e0a04 */
[C---:B------:R-:W-:Y:S01]  /*4c10*/  ISETP.GT.U32.AND P0, PT, R2.reuse, R16, PT ;  /* 0x000000100200720c */ /* 0x040fe20003f04070 */
[----:B------:R-:W-:Y:S01]  /*4c20*/  @!P6 IMAD.IADD R3, R3, 0x1, -R2 ;  /* 0x000000010303e824 */ /* 0x000fe200078e0a02 */
[C---:B------:R-:W-:Y:S01]  /*4c30*/  ISETP.GT.U32.AND P6, PT, R2.reuse, R14, PT ;  /* 0x0000000e0200720c */ /* 0x040fe20003fc4070 */
[----:B------:R-:W-:-:S02]  /*4c40*/  IMAD R12, R2, R17, R12 ;  /* 0x00000011020c7224 */ /* 0x000fc400078e020c */
[----:B------:R-:W-:Y:S01]  /*4c50*/  @!P5 IADD3 R18, PT, PT, R18, -R2, RZ ;  /* 0x800000021212d210 */ /* 0x000fe20007ffe0ff */
[----:B------:R-:W-:Y:S02]  /*4c60*/  IMAD.HI.U32 R9, R7, R10, RZ ;  /* 0x0000000a07097227 */ /* 0x000fe400078e00ff */
[----:B------:R-:W-:Y:S02]  /*4c70*/  ISETP.GT.U32.AND P5, PT, R2, R12, PT ;  /* 0x0000000c0200720c */ /* 0x000fe40003fa4070 */
[----:B------:R-:W-:Y:S02]  /*4c80*/  IMAD.MOV R9, RZ, RZ, -R9 ;  /* 0x000000ffff097224 */ /* 0x000fe400078e0a09 */
[----:B0-----:R-:W-:Y:S02]  /*4c90*/  IMAD.MOV.U32 R0, RZ, RZ, R3 ;  /* 0x000000ffff007224 */ /* 0x001fe400078e0003 */
[--C-:B------:R-:W-:Y:S01]  /*4ca0*/  @!P0 IMAD.IADD R16, R16, 0x1, -R2.reuse ;  /* 0x0000000110108824 */ /* 0x100fe200078e0a02 */
[----:B------:R-:W-:Y:S01]  /*4cb0*/  ISETP.GT.U32.AND P0, PT, R2, R13, PT ;  /* 0x0000000d0200720c */ /* 0x000fe20003f04070 */
[----:B------:R-:W-:Y:S01]  /*4cc0*/  @!P6 IMAD.IADD R14, R14, 0x1, -R2 ;  /* 0x000000010e0ee824 */ /* 0x000fe200078e0a02 */
[C---:B------:R-:W-:Y:S01]  /*4cd0*/  ISETP.GT.U32.AND P6, PT, R2.reuse, R18, PT ;  /* 0x000000120200720c */ /* 0x040fe20003fc4070 */
[----:B------:R-:W-:-:S02]  /*4ce0*/  IMAD R10, R2, R9, R10 ;  /* 0x00000009020a7224 */ /* 0x000fc400078e020a */
[----:B------:R-:W-:Y:S02]  /*4cf0*/  @!P4 IMAD.MOV R0, RZ, RZ, -R0 ;  /* 0x000000ffff00c224 */ /* 0x000fe400078e0a00 */
[----:B------:R-:W-:Y:S02]  /*4d00*/  VIADD R19, R6, 0xa8 ;  /* 0x000000a806137836 */ /* 0x000fe40000000000 */
[--C-:B------:R-:W-:Y:S01]  /*4d10*/  @!P5 IMAD.IADD R12, R12, 0x1, -R2.reuse ;  /* 0x000000010c0cd824 */ /* 0x100fe200078e0a02 */
[----:B------:R0:W-:Y:S01]  /*4d20*/  STL [R1+0xf0], R0 ;  /* 0x0000f00001007387 */ /* 0x0001e20000100800 */
[----:B------:R-:W-:Y:S01]  /*4d30*/  IMAD.HI.U32 R4, R7, R8, RZ ;  /* 0x0000000807047227 */ /* 0x000fe200078e00ff */
[----:B------:R-:W-:Y:S02]  /*4d40*/  IABS R9, R19 ;  /* 0x0000001300097213 */ /* 0x000fe40000000000 */
[C---:B------:R-:W-:Y:S01]  /*4d50*/  ISETP.GT.U32.AND P4, PT, R2.reuse, R12, PT ;  /* 0x0000000c0200720c */ /* 0x040fe20003f84070 */
[--C-:B------:R-:W-:Y:S01]  /*4d60*/  @!P0 IMAD.IADD R13, R13, 0x1, -R2.reuse ;  /* 0x000000010d0d8824 */ /* 0x100fe200078e0a02 */
[----:B------:R-:W-:Y:S01]  /*4d70*/  ISETP.GT.U32.AND P0, PT, R2, R14, PT ;  /* 0x0000000e0200720c */ /* 0x000fe20003f04070 */
[----:B------:R-:W-:Y:S01]  /*4d80*/  @!P6 IMAD.IADD R18, R18, 0x1, -R2 ;  /* 0x000000011212e824 */ /* 0x000fe200078e0a02 */
[----:B------:R-:W-:Y:S01]  /*4d90*/  ISETP.GT.U32.AND P6, PT, R2, R10, PT ;  /* 0x0000000a0200720c */ /* 0x000fe20003fc4070 */
[----:B------:R-:W-:Y:S01]  /*4da0*/  VIADD R17, R6, 0xa0 ;  /* 0x000000a006117836 */ /* 0x000fe20000000000 */
[----:B------:R-:W-:Y:S01]  /*4db0*/  ISETP.GT.U32.AND P5, PT, R2, R13, PT ;  /* 0x0000000d0200720c */ /* 0x000fe20003fa4070 */
[----:B0-----:R-:W-:-:S02]  /*4dc0*/  IMAD.MOV.U32 R0, RZ, RZ, R16 ;  /* 0x000000ffff007224 */ /* 0x001fc400078e0010 */
[----:B------:R-:W-:Y:S01]  /*4dd0*/  IMAD.MOV R4, RZ, RZ, -R4 ;  /* 0x000000ffff047224 */ /* 0x000fe200078e0a04 */
[----:B------:R-:W-:Y:S01]  /*4de0*/  IABS R3, R17 ;  /* 0x0000001100037213 */ /* 0x000fe20000000000 */
[----:B------:R-:W-:Y:S02]  /*4df0*/  @!P1 IMAD.MOV R0, RZ, RZ, -R0 ;  /* 0x000000ffff009224 */ /* 0x000fe400078e0a00 */
[----:B------:R-:W-:-:S03]  /*4e00*/  IMAD.HI.U32 R24, R7, R9, RZ ;  /* 0x0000000907187227 */ /* 0x000fc600078e00ff */
[----:B------:R0:W-:Y:S01]  /*4e10*/  STL [R1+0xe0], R0 ;  /* 0x0000e00001007387 */ /* 0x0001e20000100800 */
[----:B------:R-:W-:Y:S02]  /*4e20*/  @!P0 IMAD.IADD R14, R14, 0x1, -R2 ;  /* 0x000000010e0e8824 */ /* 0x000fe400078e0a02 */
[----:B------:R-:W-:Y:S02]  /*4e30*/  IMAD.MOV.U32 R5, RZ, RZ, R18 ;  /* 0x000000ffff057224 */ /* 0x000fe400078e0012 */
[----:B------:R-:W-:Y:S02]  /*4e40*/  IMAD R8, R2, R4, R8 ;  /* 0x0000000402087224 */ /* 0x000fe400078e0208 */
[----:B------:R-:W-:Y:S01]  /*4e50*/  IMAD.MOV R24, RZ, RZ, -R24 ;  /* 0x000000ffff187224 */ /* 0x000fe200078e0a18 */
[----:B------:R-:W-:Y:S01]  /*4e60*/  @!P3 IADD3 R5, PT, PT, -R5, RZ, RZ ;  /* 0x000000ff0505b210 */ /* 0x000fe20007ffe1ff */
[--C-:B------:R-:W-:Y:S01]  /*4e70*/  @!P5 IMAD.IADD R13, R13, 0x1, -R2.reuse ;  /* 0x000000010d0dd824 */ /* 0x100fe200078e0a02 */
[----:B------:R-:W-:Y:S01]  /*4e80*/  ISETP.GE.AND P5, PT, R23, RZ, PT ;  /* 0x000000ff1700720c */ /* 0x000fe20003fa6270 */
[----:B------:R-:W-:Y:S01]  /*4e90*/  @!P6 IMAD.IADD R10, R10, 0x1, -R2 ;  /* 0x000000010a0ae824 */ /* 0x000fe200078e0a02 */
[----:B------:R-:W-:Y:S01]  /*4ea0*/  ISETP.GE.AND P6, PT, R21, RZ, PT ;  /* 0x000000ff1500720c */ /* 0x000fe20003fc6270 */
[----:B0-----:R-:W-:Y:S01]  /*4eb0*/  IMAD.MOV.U32 R0, RZ, RZ, R14 ;  /* 0x000000ffff007224 */ /* 0x001fe200078e000e */
[C---:B------:R-:W-:Y:S01]  /*4ec0*/  ISETP.GT.U32.AND P0, PT, R2.reuse, R8, PT ;  /* 0x000000080200720c */ /* 0x040fe20003f04070 */
[----:B------:R-:W-:Y:S01]  /*4ed0*/  IMAD.HI.U32 R23, R7, R3, RZ ;  /* 0x0000000307177227 */ /* 0x000fe200078e00ff */
[----:B------:R0:W-:Y:S01]  /*4ee0*/  STL [R1+0xd4], R5 ;  /* 0x0000d40501007387 */ /* 0x0001e20000100800 */
[----:B------:R-:W-:-:S02]  /*4ef0*/  ISETP.GT.U32.AND P1, PT, R2, R10, PT ;  /* 0x0000000a0200720c */ /* 0x000fc40003f24070 */
[----:B------:R-:W-:Y:S02]  /*4f00*/  IMAD R9, R2, R24, R9 ;  /* 0x0000001802097224 */ /* 0x000fe400078e0209 */
[----:B------:R-:W-:Y:S02]  /*4f10*/  @!P2 IMAD.MOV R0, RZ, RZ, -R0 ;  /* 0x000000ffff00a224 */ /* 0x000fe400078e0a00 */
[----:B------:R-:W-:Y:S01]  /*4f20*/  @!P4 IMAD.IADD R12, R12, 0x1, -R2 ;  /* 0x000000010c0cc824 */ /* 0x000fe200078e0a02 */
[----:B------:R-:W-:Y:S01]  /*4f30*/  ISETP.GT.U32.AND P4, PT, R2, R9, PT ;  /* 0x000000090200720c */ /* 0x000fe20003f84070 */
[----:B------:R-:W-:Y:S01]  /*4f40*/  IMAD.MOV R23, RZ, RZ, -R23 ;  /* 0x000000ffff177224 */ /* 0x000fe200078e0a17 */
[----:B------:R1:W-:Y:S01]  /*4f50*/  STL [R1+0xc8], R0 ;  /* 0x0000c80001007387 */ /* 0x0003e20000100800 */
[----:B------:R-:W-:Y:S02]  /*4f60*/  VIADD R20, R6, 0xa4 ;  /* 0x000000a406147836 */ /* 0x000fe40000000000 */
[----:B------:R-:W-:-:S02]  /*4f70*/  IMAD R3, R2, R23, R3 ;  /* 0x0000001702037224 */ /* 0x000fc400078e0203 */
[----:B0-----:R-:W-:Y:S01]  /*4f80*/  IMAD.MOV.U32 R5, RZ, RZ, R13 ;  /* 0x000000ffff057224 */ /* 0x001fe200078e000d */
[----:B------:R-:W-:Y:S01]  /*4f90*/  IABS R4, R20 ;  /* 0x0000001400047213 */ /* 0x000fe20000000000 */
[----:B------:R-:W-:Y:S01]  /*4fa0*/  @!P0 IMAD.IADD R8, R8, 0x1, -R2 ;  /* 0x0000000108088824 */ /* 0x000fe200078e0a02 */
[----:B------:R-:W-:Y:S01]  /*4fb0*/  ISETP.GE.AND P0, PT, R22, RZ, PT ;  /* 0x000000ff1600720c */ /* 0x000fe20003f06270 */
[----:B------:R-:W-:Y:S01]  /*4fc0*/  @!P5 IMAD.MOV R5, RZ, RZ, -R5 ;  /* 0x000000ffff05d224 */ /* 0x000fe200078e0a05 */
[----:B------:R-:W-:Y:S01]  /*4fd0*/  ISETP.GE.AND P5, PT, R15, RZ, PT ;  /* 0x000000ff0f00720c */ /* 0x000fe20003fa6270 */
[----:B-1----:R-:W-:Y:S01]  /*4fe0*/  IMAD.MOV.U32 R0, RZ, RZ, R12 ;  /* 0x000000ffff007224 */ /* 0x002fe200078e000c */
[C---:B------:R-:W-:Y:S01]  /*4ff0*/  ISETP.GT.U32.AND P3, PT, R2.reuse, R8, PT ;  /* 0x000000080200720c */ /* 0x040fe20003f64070 */
[----:B------:R-:W-:Y:S01]  /*5000*/  IMAD.HI.U32 R24, R7, R4, RZ ;  /* 0x0000000407187227 */ /* 0x000fe200078e00ff */
[----:B------:R-:W-:Y:S03]  /*5010*/  STL [R1+0xc4], R5 ;  /* 0x0000c40501007387 */ /* 0x000fe60000100800 */
[----:B------:R-:W-:Y:S01]  /*5020*/  @!P6 IMAD.MOV R0, RZ, RZ, -R0 ;  /* 0x000000ffff00e224 */ /* 0x000fe200078e0a00 */
[----:B------:R-:W-:Y:S01]  /*5030*/  ISETP.GT.U32.AND P6, PT, R2, R3, PT ;  /* 0x000000030200720c */ /* 0x000fe20003fc4070 */
[----:B------:R-:W-:-:S02]  /*5040*/  @!P4 IMAD.IADD R9, R9, 0x1, -R2 ;  /* 0x000000010909c824 */ /* 0x000fc400078e0a02 */
[----:B------:R-:W-:Y:S01]  /*5050*/  VIADD R21, R6, 0x9c ;  /* 0x0000009c06157836 */ /* 0x000fe20000000000 */
[----:B------:R0:W-:Y:S01]  /*5060*/  STL [R1+0xc0], R0 ;  /* 0x0000c00001007387 */ /* 0x0001e20000100800 */
[----:B------:R-:W-:Y:S01]  /*5070*/  IMAD.MOV R24, RZ, RZ, -R24 ;  /* 0x000000ffff187224 */ /* 0x000fe200078e0a18 */
[----:B------:R-:W-:Y:S01]  /*5080*/  ISETP.GT.U32.AND P4, PT, R2, R9, PT ;  /* 0x000000090200720c */ /* 0x000fe20003f84070 */
[----:B------:R-:W-:Y:S01]  /*5090*/  @!P1 IMAD.IADD R10, R10, 0x1, -R2 ;  /* 0x000000010a0a9824 */ /* 0x000fe200078e0a02 */
[----:B------:R-:W-:Y:S01]  /*50a0*/  IABS R22, R21 ;  /* 0x0000001500167213 */ /* 0x000fe20000000000 */
[----:B------:R-:W-:Y:S01]  /*50b0*/  IMAD R4, R2, R24, R4 ;  /* 0x0000001802047224 */ /* 0x000fe200078e0204 */
[----:B------:R-:W-:Y:S01]  /*50c0*/  ISETP.GE.AND P1, PT, R19, RZ, PT ;  /* 0x000000ff1300720c */ /* 0x000fe20003f26270 */
[----:B------:R-:W-:Y:S02]  /*50d0*/  VIADD R13, R6, 0x94 ;  /* 0x00000094060d7836 */ /* 0x000fe40000000000 */
[----:B------:R-:W-:Y:S01]  /*50e0*/  @!P6 IMAD.IADD R3, R3, 0x1, -R2 ;  /* 0x000000010303e824 */ /* 0x000fe200078e0a02 */
[----:B------:R-:W-:Y:S01]  /*50f0*/  ISETP.GT.U32.AND P2, PT, R2, R4, PT ;  /* 0x000000040200720c */ /* 0x000fe20003f44070 */
[----:B0-----:R-:W-:-:S02]  /*5100*/  IMAD.MOV.U32 R0, RZ, RZ, R10 ;  /* 0x000000ffff007224 */ /* 0x001fc400078e000a */
[----:B------:R-:W-:-:S04]  /*5110*/  IMAD.HI.U32 R12, R7, R22, RZ ;  /* 0x00000016070c7227 */ /* 0x000fc800078e00ff */
[----:B------:R-:W-:Y:S01]  /*5120*/  @!P0 IMAD.MOV R0, RZ, RZ, -R0 ;  /* 0x000000ffff008224 */ /* 0x000fe200078e0a00 */
[C---:B------:R-:W-:Y:S01]  /*5130*/  ISETP.GT.U32.AND P0, PT, R2.reuse, R3, PT ;  /* 0x000000030200720c */ /* 0x040fe20003f04070 */
[----:B------:R-:W-:Y:S02]  /*5140*/  IMAD.MOV R12, RZ, RZ, -R12 ;  /* 0x000000ffff0c7224 */ /* 0x000fe400078e0a0c */
[----:B------:R-:W-:Y:S01]  /*5150*/  @!P4 IMAD.IADD R9, R9, 0x1, -R2 ;  /* 0x000000010909c824 */ /* 0x000fe200078e0a02 */
[----:B------:R-:W-:Y:S01]  /*5160*/  ISETP.GE.AND P4, PT, R17, RZ, PT ;  /* 0x000000ff1100720c */ /* 0x000fe20003f86270 */
[----:B------:R-:W-:Y:S01]  /*5170*/  IMAD R17, R2, R12, R22 ;  /* 0x0000000c02117224 */ /* 0x000fe200078e0216 */
[----:B------:R0:W-:Y:S01]  /*5180*/  STL [R1+0xb0], R0 ;  /* 0x0000b00001007387 */ /* 0x0001e20000100800 */
[----:B------:R-:W-:Y:S01]  /*5190*/  @!P2 IMAD.IADD R4, R4, 0x1, -R2 ;  /* 0x000000010404a824 */ /* 0x000fe200078e0a02 */
[----:B------:R-:W-:Y:S01]  /*51a0*/  ISETP.GE.AND P2, PT, R21, RZ, PT ;  /* 0x000000ff1500720c */ /* 0x000fe20003f46270 */
[----:B------:R-:W-:-:S02]  /*51b0*/  VIADD R12, R6, 0x98 ;  /* 0x00000098060c7836 */ /* 0x000fc40000000000 */
[--C-:B------:R-:W-:Y:S01]  /*51c0*/  @!P3 IMAD.IADD R8, R8, 0x1, -R2.reuse ;  /* 0x000000010808b824 */ /* 0x100fe200078e0a02 */
[----:B------:R-:W-:Y:S01]  /*51d0*/  ISETP.GE.AND P3, PT, R20, RZ, PT ;  /* 0x000000ff1400720c */ /* 0x000fe20003f66270 */
[----:B------:R-:W-:Y:S01]  /*51e0*/  @!P0 IMAD.IADD R3, R3, 0x1, -R2 ;  /* 0x0000000103038824 */ /* 0x000fe200078e0a02 */
[C---:B------:R-:W-:Y:S01]  /*51f0*/  ISETP.GT.U32.AND P0, PT, R2.reuse, R17, PT ;  /* 0x000000110200720c */ /* 0x040fe20003f04070 */
[----:B------:R-:W-:Y:S01]  /*5200*/  IMAD.MOV.U32 R5, RZ, RZ, R8 ;  /* 0x000000ffff057224 */ /* 0x000fe200078e0008 */
[----:B------:R-:W-:Y:S01]  /*5210*/  ISETP.GT.U32.AND P6, PT, R2, R4, PT ;  /* 0x000000040200720c */ /* 0x000fe20003fc4070 */
[----:B0-----:R-:W-:Y:S01]  /*5220*/  IMAD.MOV.U32 R0, RZ, RZ, R9 ;  /* 0x000000ffff007224 */ /* 0x001fe200078e0009 */
[----:B------:R-:W-:Y:S01]  /*5230*/  IABS R20, R13 ;  /* 0x0000000d00147213 */ /* 0x000fe20000000000 */
[----:B------:R-:W-:Y:S01]  /*5240*/  @!P5 IMAD.MOV R5, RZ, RZ, -R5 ;  /* 0x000000ffff05d224 */ /* 0x000fe200078e0a05 */
[----:B------:R-:W-:Y:S01]  /*5250*/  IABS R18, R12 ;  /* 0x0000000c00127213 */ /* 0x000fe20000000000 */
[----:B------:R-:W-:Y:S01]  /*5260*/  @!P1 IMAD.MOV R0, RZ, RZ, -R0 ;  /* 0x000000ffff009224 */ /* 0x000fe200078e0a00 */
[----:B------:R-:W-:Y:S01]  /*5270*/  ISETP.GE.AND P1, PT, R13, RZ, PT ;  /* 0x000000ff0d00720c */ /* 0x000fe20003f26270 */
[----:B------:R-:W-:Y:S01]  /*5280*/  IMAD.HI.U32 R9, R7, R20, RZ ;  /* 0x0000001407097227 */ /* 0x000fe200078e00ff */
[----:B------:R-:W-:Y:S01]  /*5290*/  STL [R1+0xa8], R5 ;  /* 0x0000a80501007387 */ /* 0x000fe20000100800 */
[----:B------:R-:W-:-:S02]  /*52a0*/  ISETP.GE.AND P5, PT, R12, RZ, PT ;  /* 0x000000ff0c00720c */ /* 0x000fc40003fa6270 */
[----:B------:R-:W-:Y:S01]  /*52b0*/  VIADD R10, R6, 0x90 ;  /* 0x00000090060a7836 */ /* 0x000fe20000000000 */
[----:B------:R0:W-:Y:S01]  /*52c0*/  STL [R1+0x98], R0 ;  /* 0x0000980001007387 */ /* 0x0001e20000100800 */
[----:B------:R-:W-:-:S03]  /*52d0*/  IMAD.HI.U32 R13, R7, R18, RZ ;  /* 0x00000012070d7227 */ /* 0x000fc600078e00ff */
[----:B------:R-:W-:Y:S01]  /*52e0*/  IABS R19, R10 ;  /* 0x0000000a00137213 */ /* 0x000fe20000000000 */
[----:B------:R-:W-:Y:S01]  /*52f0*/  IMAD.MOV R9, RZ, RZ, -R9 ;  /* 0x000000ffff097224 */ /* 0x000fe200078e0a09 */
[----:B------:R-:W-:Y:S01]  /*5300*/  IADD3 R13, PT, PT, -R13, RZ, RZ ;  /* 0x000000ff0d0d7210 */ /* 0x000fe20007ffe1ff */
[--C-:B------:R-:W-:Y:S02]  /*5310*/  @!P0 IMAD.IADD R17, R17, 0x1, -R2.reuse ;  /* 0x0000000111118824 */ /* 0x100fe400078e0a02 */
[----:B------:R-:W-:Y:S02]  /*5320*/  VIADD R8, R6, 0x8c ;  /* 0x0000008c06087836 */ /* 0x000fe40000000000 */
[----:B------:R-:W-:Y:S01]  /*5330*/  @!P6 IMAD.IADD R4, R4, 0x1, -R2 ;  /* 0x000000010404e824 */ /* 0x000fe200078e0a02 */
[C---:B------:R-:W-:Y:S01]  /*5340*/  ISETP.GT.U32.AND P0, PT, R2.reuse, R17, PT ;  /* 0x000000110200720c */ /* 0x040fe20003f04070 */
[----:B------:R-:W-:Y:S01]  /*5350*/  IMAD R20, R2, R9, R20 ;  /* 0x0000000902147224 */ /* 0x000fe200078e0214 */
[----:B------:R-:W-:Y:S01]  /*5360*/  ISETP.GE.AND P6, PT, R10, RZ, PT ;  /* 0x000000ff0a00720c */ /* 0x000fe20003fc6270 */
[----:B0-----:R-:W-:Y:S01]  /*5370*/  IMAD.MOV.U32 R0, RZ, RZ, R3 ;  /* 0x000000ffff007224 */ /* 0x001fe200078e0003 */
[----:B------:R-:W-:Y:S01]  /*5380*/  IABS R15, R8 ;  /* 0x00000008000f7213 */ /* 0x000fe20000000000 */
[----:B------:R-:W-:-:S04]  /*5390*/  IMAD.HI.U32 R10, R7, R19, RZ ;  /* 0x00000013070a7227 */ /* 0x000fc800078e00ff */
[C---:B------:R-:W-:Y:S02]  /*53a0*/  IMAD R18, R2.reuse, R13, R18 ;  /* 0x0000000d02127224 */ /* 0x040fe400078e0212 */
[----:B------:R-:W-:Y:S02]  /*53b0*/  IMAD.MOV.U32 R5, RZ, RZ, R4 ;  /* 0x000000ffff057224 */ /* 0x000fe400078e0004 */
[----:B------:R-:W-:Y:S01]  /*53c0*/  @!P4 IMAD.MOV R0, RZ, RZ, -R0 ;  /* 0x000000ffff00c224 */ /* 0x000fe200078e0a00 */
[----:B------:R-:W-:Y:S01]  /*53d0*/  ISETP.GT.U32.AND P4, PT, R2, R20, PT ;  /* 0x000000140200720c */ /* 0x000fe20003f84070 */
[----:B------:R-:W-:Y:S02]  /*53e0*/  VIADD R12, R6, 0x88 ;  /* 0x00000088060c7836 */ /* 0x000fe40000000000 */
[----:B------:R-:W-:Y:S02]  /*53f0*/  IMAD.MOV R10, RZ, RZ, -R10 ;  /* 0x000000ffff0a7224 */ /* 0x000fe400078e0a0a */
[----:B------:R-:W-:Y:S01]  /*5400*/  @!P3 IMAD.MOV R5, RZ, RZ, -R5 ;  /* 0x000000ffff05b224 */ /* 0x000fe200078e0a05 */
[----:B------:R-:W-:Y:S01]  /*5410*/  ISETP.GT.U32.AND P3, PT, R2, R18, PT ;  /* 0x000000120200720c */ /* 0x000fe20003f64070 */
[----:B------:R-:W-:Y:S01]  /*5420*/  IMAD.HI.U32 R9, R7, R15, RZ ;  /* 0x0000000f07097227 */ /* 0x000fe200078e00ff */
[----:B------:R-:W-:-:S02]  /*5430*/  IABS R14, R12 ;  /* 0x0000000c000e7213 */ /* 0x000fc40000000000 */
[----:B------:R-:W-:Y:S01]  /*5440*/  STL [R1+0x8c], R5 ;  /* 0x00008c0501007387 */ /* 0x000fe20000100800 */
[----:B------:R-:W-:Y:S02]  /*5450*/  IMAD R19, R2, R10, R19 ;  /* 0x0000000a02137224 */ /* 0x000fe400078e0213 */
[----:B------:R-:W-:Y:S01]  /*5460*/  IMAD.MOV R9, RZ, RZ, -R9 ;  /* 0x000000ffff097224 */ /* 0x000fe200078e0a09 */
[----:B------:R0:W-:Y:S01]  /*5470*/  STL [R1+0x84], R0 ;  /* 0x0000840001007387 */ /* 0x0001e20000100800 */
[----:B------:R-:W-:Y:S02]  /*5480*/  VIADD R4, R6, 0x84 ;  /* 0x0000008406047836 */ /* 0x000fe40000000000 */
[----:B------:R-:W-:Y:S01]  /*5490*/  @!P0 IMAD.IADD R17, R17, 0x1, -R2 ;  /* 0x0000000111118824 */ /* 0x000fe200078e0a02 */
[----:B------:R-:W-:Y:S01]  /*54a0*/  ISETP.GT.U32.AND P0, PT, R2, R19, PT ;  /* 0x000000130200720c */ /* 0x000fe20003f04070 */
[----:B------:R-:W-:-:S04]  /*54b0*/  IMAD.HI.U32 R10, R7, R14, RZ ;  /* 0x0000000e070a7227 */ /* 0x000fc800078e00ff */
[----:B------:R-:W-:Y:S01]  /*54c0*/  IMAD R15, R2, R9, R15 ;  /* 0x00000009020f7224 */ /* 0x000fe200078e020f */
[----:B------:R-:W-:Y:S01]  /*54d0*/  IABS R9, R4 ;  /* 0x0000000400097213 */ /* 0x000fe20000000000 */
[----:B------:R-:W-:Y:S02]  /*54e0*/  @!P4 IMAD.IADD R20, R20, 0x1, -R2 ;  /* 0x000000011414c824 */ /* 0x000fe400078e0a02 */
[----:B0-----:R-:W-:Y:S02]  /*54f0*/  IMAD.MOV.U32 R0, RZ, RZ, R17 ;  /* 0x000000ffff007224 */ /* 0x001fe400078e0011 */
[----:B------:R-:W-:Y:S02]  /*5500*/  IMAD.MOV R3, RZ, RZ, -R10 ;  /* 0x000000ffff037224 */ /* 0x000fe400078e0a0a */
[----:B------:R-:W-:Y:S01]  /*5510*/  @!P3 IMAD.IADD R18, R18, 0x1, -R2 ;  /* 0x000000011212b824 */ /* 0x000fe200078e0a02 */
[C---:B------:R-:W-:Y:S01]  /*5520*/  ISETP.GT.U32.AND P3, PT, R2.reuse, R15, PT ;  /* 0x0000000f0200720c */ /* 0x040fe20003f64070 */
[----:B------:R-:W-:Y:S01]  /*5530*/  @!P2 IMAD.MOV R0, RZ, RZ, -R0 ;  /* 0x000000ffff00a224 */ /* 0x000fe200078e0a00 */
[C---:B------:R-:W-:Y:S01]  /*5540*/  ISETP.GT.U32.AND P2, PT, R2.reuse, R20, PT ;  /* 0x000000140200720c */ /* 0x040fe20003f44070 */
[C---:B------:R-:W-:Y:S01]  /*5550*/  IMAD R14, R2.reuse, R3, R14 ;  /* 0x00000003020e7224 */ /* 0x040fe200078e020e */
[----:B------:R-:W-:Y:S01]  /*5560*/  ISETP.GT.U32.AND P4, PT, R2, R18, PT ;  /* 0x000000120200720c */ /* 0x000fe20003f84070 */
[----:B------:R-:W-:Y:S01]  /*5570*/  IMAD.HI.U32 R3, R7, R9, RZ ;  /* 0x0000000907037227 */ /* 0x000fe200078e00ff */
[----:B------:R0:W-:Y:S03]  /*5580*/  STL [R1+0x80], R0 ;  /* 0x0000800001007387 */ /* 0x0001e60000100800 */
[----:B------:R-:W-:-:S02]  /*5590*/  IMAD.MOV R3, RZ, RZ, -R3 ;  /* 0x000000ffff037224 */ /* 0x000fc400078e0a03 */
[----:B------:R-:W-:Y:S02]  /*55a0*/  VIADD R16, R6, 0x80 ;  /* 0x0000008006107836 */ /* 0x000fe40000000000 */
[--C-:B------:R-:W-:Y:S02]  /*55b0*/  @!P0 IMAD.IADD R19, R19, 0x1, -R2.reuse ;  /* 0x0000000113138824 */ /* 0x100fe400078e0a02 */
[C---:B------:R-:W-:Y:S01]  /*55c0*/  IMAD R9, R2.reuse, R3, R9 ;  /* 0x0000000302097224 */ /* 0x040fe200078e0209 */
[----:B------:R-:W-:Y:S01]  /*55d0*/  IABS R10, R16 ;  /* 0x00000010000a7213 */ /* 0x000fe20000000000 */
[--C-:B------:R-:W-:Y:S01]  /*55e0*/  @!P3 IMAD.IADD R15, R15, 0x1, -R2.reuse ;  /* 0x000000010f0fb824 */ /* 0x100fe200078e0a02 */
[----:B------:R-:W-:Y:S01]  /*55f0*/  ISETP.GT.U32.AND P0, PT, R2, R19, PT ;  /* 0x000000130200720c */ /* 0x000fe20003f04070 */
[----:B------:R-:W-:Y:S01]  /*5600*/  @!P2 IMAD.IADD R20, R20, 0x1, -R2 ;  /* 0x000000011414a824 */ /* 0x000fe200078e0a02 */
[C---:B------:R-:W-:Y:S01]  /*5610*/  ISETP.GT.U32.AND P2, PT, R2.reuse, R9, PT ;  /* 0x000000090200720c */ /* 0x040fe20003f44070 */
[----:B------:R-:W-:Y:S01]  /*5620*/  IMAD.HI.U32 R17, R7, R10, RZ ;  /* 0x0000000a07117227 */ /* 0x000fe200078e00ff */
[----:B------:R-:W-:-:S03]  /*5630*/  ISETP.GT.U32.AND P3, PT, R2, R15, PT ;  /* 0x0000000f0200720c */ /* 0x000fc60003f64070 */
[----:B------:R-:W-:Y:S01]  /*5640*/  @!P4 IMAD.IADD R18, R18, 0x1, -R2 ;  /* 0x000000011212c824 */ /* 0x000fe200078e0a02 */
[----:B------:R-:W-:Y:S01]  /*5650*/  IADD3 R17, PT, PT, -R17, RZ, RZ ;  /* 0x000000ff11117210 */ /* 0x000fe20007ffe1ff */
[----:B------:R-:W-:Y:S01]  /*5660*/  VIADD R3, R6, 0x78 ;  /* 0x0000007806037836 */ /* 0x000fe20000000000 */
[----:B------:R-:W-:Y:S01]  /*5670*/  ISETP.GT.U32.AND P4, PT, R2, R14, PT ;  /* 0x0000000e0200720c */ /* 0x000fe20003f84070 */
[----:B------:R-:W-:Y:S02]  /*5680*/  IMAD.MOV.U32 R5, RZ, RZ, R18 ;  /* 0x000000ffff057224 */ /* 0x000fe400078e0012 */
[----:B------:R-:W-:Y:S01]  /*5690*/  @!P0 IMAD.IADD R19, R19, 0x1, -R2 ;  /* 0x0000000113138824 */ /* 0x000fe200078e0a02 */
[----:B------:R-:W-:Y:S01]  /*56a0*/  ISETP.GE.AND P0, PT, R8, RZ, PT ;  /* 0x000000ff0800720c */ /* 0x000fe20003f06270 */
[----:B0-----:R-:W-:Y:S02]  /*56b0*/  IMAD.MOV.U32 R0, RZ, RZ, R20 ;  /* 0x000000ffff007224 */ /* 0x001fe400078e0014 */
[----:B------:R-:W-:Y:S01]  /*56c0*/  IMAD R8, R2, R17, R10 ;  /* 0x0000001102087224 */ /* 0x000fe200078e020a */
[----:B------:R-:W-:Y:S01]  /*56d0*/  IABS R17, R3 ;  /* 0x0000000300117213 */ /* 0x000fe20000000000 */
[----:B------:R-:W-:Y:S01]  /*56e0*/  @!P2 IMAD.IADD R9, R9, 0x1, -R2 ;  /* 0x000000010909a824 */ /* 0x000fe200078e0a02 */
[----:B------:R-:W-:Y:S01]  /*56f0*/  ISETP.GE.AND P2, PT, R4, RZ, PT ;  /* 0x000000ff0400720c */ /* 0x000fe20003f46270 */
[----:B------:R-:W-:-:S02]  /*5700*/  @!P5 IMAD.MOV R5, RZ, RZ, -R5 ;  /* 0x000000ffff05d224 */ /* 0x000fc400078e0a05 */
[----:B------:R-:W-:Y:S01]  /*5710*/  @!P1 IMAD.MOV R0, RZ, RZ, -R0 ;  /* 0x000000ffff009224 */ /* 0x000fe200078e0a00 */
[----:B------:R-:W-:Y:S01]  /*5720*/  ISETP.GT.U32.AND P1, PT, R2, R9, PT ;  /* 0x000000090200720c */ /* 0x000fe20003f24070 */
[----:B------:R-:W-:Y:S01]  /*5730*/  @!P3 IMAD.IADD R15, R15, 0x1, -R2 ;  /* 0x000000010f0fb824 */ /* 0x000fe200078e0a02 */
[----:B------:R-:W-:Y:S01]  /*5740*/  STL [R1+0x78], R5 ;  /* 0x0000780501007387 */ /* 0x000fe20000100800 */
[----:B------:R-:W-:Y:S01]  /*5750*/  VIADD R13, R6, 0x7c ;  /* 0x0000007c060d7836 */ /* 0x000fe20000000000 */
[----:B------:R-:W-:Y:S01]  /*5760*/  ISETP.GT.U32.AND P3, PT, R2, R8, PT ;  /* 0x000000080200720c */ /* 0x000fe20003f64070 */
[----:B------:R-:W-:Y:S01]  /*5770*/  IMAD.HI.U32 R18, R7, R17, RZ ;  /* 0x0000001107127227 */ /* 0x000fe200078e00ff */
[----:B------:R0:W-:Y:S02]  /*5780*/  STL [R1+0x70], R0 ;  /* 0x0000700001007387 */ /* 0x0001e40000100800 */
[----:B------:R-:W-:Y:S01]  /*5790*/  IABS R21, R13 ;  /* 0x0000000d00157213 */ /* 0x000fe20000000000 */
[----:B------:R-:W-:-:S02]  /*57a0*/  IMAD.MOV R18, RZ, RZ, -R18 ;  /* 0x000000ffff127224 */ /* 0x000fc400078e0a12 */
[----:B------:R-:W-:Y:S01]  /*57b0*/  @!P4 IMAD.IADD R14, R14, 0x1, -R2 ;  /* 0x000000010e0ec824 */ /* 0x000fe200078e0a02 */
[----:B------:R-:W-:Y:S01]  /*57c0*/  ISETP.GE.AND P4, PT, R12, RZ, PT ;  /* 0x000000ff0c00720c */ /* 0x000fe20003f86270 */
[----:B------:R-:W-:-:S04]  /*57d0*/  IMAD.HI.U32 R22, R7, R21, RZ ;  /* 0x0000001507167227 */ /* 0x000fc800078e00ff */
[----:B0-----:R-:W-:Y:S02]  /*57e0*/  IMAD.MOV.U32 R0, RZ, RZ, R15 ;  /* 0x000000ffff007224 */ /* 0x001fe400078e000f */
[----:B------:R-:W-:Y:S02]  /*57f0*/  @!P1 IMAD.IADD R9, R9, 0x1, -R2 ;  /* 0x0000000109099824 */ /* 0x000fe400078e0a02 */
[----:B------:R-:W-:Y:S01]  /*5800*/  @!P0 IMAD.MOV R0, RZ, RZ, -R0 ;  /* 0x000000ffff008224 */ /* 0x000fe200078e0a00 */
[----:B------:R-:W-:Y:S01]  /*5810*/  ISETP.GE.AND P0, PT, R16, RZ, PT ;  /* 0x000000ff1000720c */ /* 0x000fe20003f06270 */
[C---:B------:R-:W-:Y:S02]  /*5820*/  IMAD R16, R2.reuse, R18, R17 ;  /* 0x0000001202107224 */ /* 0x040fe400078e0211 */
[----:B------:R-:W-:Y:S02]  /*5830*/  IMAD.MOV R22, RZ, RZ, -R22 ;  /* 0x000000ffff167224 */ /* 0x000fe400078e0a16 */
[----:B------:R-:W-:Y:S01]  /*5840*/  IMAD.MOV.U32 R5, RZ, RZ, R19 ;  /* 0x000000ffff057224 */ /* 0x000fe200078e0013 */
[C---:B------:R-:W-:Y:S01]  /*5850*/  ISETP.GT.U32.AND P1, PT, R2.reuse, R16, PT ;  /* 0x000000100200720c */ /* 0x040fe20003f24070 */
[----:B------:R-:W-:-:S02]  /*5860*/  IMAD R4, R2, R22, R21 ;  /* 0x0000001602047224 */ /* 0x000fc400078e0215 */
[--C-:B------:R-:W-:Y:S01]  /*5870*/  @!P3 IMAD.IADD R8, R8, 0x1, -R2.reuse ;  /* 0x000000010808b824 */ /* 0x100fe200078e0a02 */
[C---:B------:R-:W-:Y:S01]  /*5880*/  ISETP.GT.U32.AND P3, PT, R2.reuse, R14, PT ;  /* 0x0000000e0200720c */ /* 0x040fe20003f64070 */
[----:B------:R-:W-:Y:S01]  /*5890*/  @!P6 IMAD.MOV R5, RZ, RZ, -R5 ;  /* 0x000000ffff05e224 */ /* 0x000fe200078e0a05 */
[----:B------:R-:W-:Y:S01]  /*58a0*/  ISETP.GT.U32.AND P6, PT, R2, R4, PT ;  /* 0x000000040200720c */ /* 0x000fe20003fc4070 */
[----:B------:R-:W-:Y:S01]  /*58b0*/  VIADD R10, R6, 0x74 ;  /* 0x00000074060a7836 */ /* 0x000fe20000000000 */
[----:B------:R-:W-:Y:S02]  /*58c0*/  ISETP.GT.U32.AND P5, PT, R2, R8, PT ;  /* 0x000000080200720c */ /* 0x000fe40003fa4070 */
[----:B------:R0:W-:Y:S02]  /*58d0*/  STL [R1+0x6c], R5 ;  /* 0x00006c0501007387 */ /* 0x0001e40000100800 */
[----:B------:R-:W-:Y:S01]  /*58e0*/  IABS R12, R10 ;  /* 0x0000000a000c7213 */ /* 0x000fe20000000000 */
[----:B------:R-:W-:Y:S01]  /*58f0*/  @!P1 IMAD.IADD R16, R16, 0x1, -R2 ;  /* 0x0000000110109824 */ /* 0x000fe200078e0a02 */
[----:B------:R1:W-:Y:S03]  /*5900*/  STL [R1+0x68], R0 ;  /* 0x0000680001007387 */ /* 0x0003e60000100800 */
[----:B------:R-:W-:-:S04]  /*5910*/  IMAD.HI.U32 R15, R7, R12, RZ ;  /* 0x0000000c070f7227 */ /* 0x000fc800078e00ff */
[----:B0-----:R-:W-:Y:S02]  /*5920*/  IMAD.MOV.U32 R5, RZ, RZ, R9 ;  /* 0x000000ffff057224 */ /* 0x001fe400078e0009 */
[--C-:B------:R-:W-:Y:S01]  /*5930*/  @!P3 IMAD.IADD R14, R14, 0x1, -R2.reuse ;  /* 0x000000010e0eb824 */ /* 0x100fe200078e0a02 */
[----:B------:R-:W-:Y:S01]  /*5940*/  ISETP.GE.AND P3, PT, R13, RZ, PT ;  /* 0x000000ff0d00720c */ /* 0x000fe20003f66270 */
[----:B------:R-:W-:Y:S01]  /*5950*/  @!P2 IMAD.MOV R5, RZ, RZ, -R5 ;  /* 0x000000ffff05a224 */ /* 0x000fe200078e0a05 */
[----:B------:R-:W-:Y:S01]  /*5960*/  ISETP.GT.U32.AND P2, PT, R2, R16, PT ;  /* 0x000000100200720c */ /* 0x000fe20003f44070 */
[----:B------:R-:W-:Y:S02]  /*5970*/  IMAD.MOV R15, RZ, RZ, -R15 ;  /* 0x000000ffff0f7224 */ /* 0x000fe400078e0a0f */
[----:B------:R-:W-:Y:S02]  /*5980*/  @!P6 IMAD.IADD R4, R4, 0x1, -R2 ;  /* 0x000000010404e824 */ /* 0x000fe400078e0a02 */
[----:B-1----:R-:W-:-:S02]  /*5990*/  IMAD.MOV.U32 R0, RZ, RZ, R14 ;  /* 0x000000ffff007224 */ /* 0x002fc400078e000e */
[----:B------:R-:W-:Y:S01]  /*59a0*/  @!P5 IMAD.IADD R8, R8, 0x1, -R2 ;  /* 0x000000010808d824 */ /* 0x000fe200078e0a02 */
[----:B------:R-:W-:Y:S01]  /*59b0*/  ISETP.GE.AND P5, PT, R3, RZ, PT ;  /* 0x000000ff0300720c */ /* 0x000fe20003fa6270 */
[C---:B------:R-:W-:Y:S01]  /*59c0*/  IMAD R3, R2.reuse, R15, R12 ;  /* 0x0000000f02037224 */ /* 0x040fe200078e020c */
[----:B------:R-:W-:Y:S01]  /*59d0*/  ISETP.GT.U32.AND P6, PT, R2, R4, PT ;  /* 0x000000040200720c */ /* 0x000fe20003fc4070 */
[----:B------:R-:W-:Y:S01]  /*59e0*/  VIADD R12, R6, 0x70 ;  /* 0x00000070060c7836 */ /* 0x000fe20000000000 */
[----:B------:R-:W-:Y:S01]  /*59f0*/  @!P4 IADD3 R0, PT, PT, -R0, RZ, RZ ;  /* 0x000000ff0000c210 */ /* 0x000fe20007ffe1ff */
[--C-:B------:R-:W-:Y:S01]  /*5a00*/  @!P2 IMAD.IADD R16, R16, 0x1, -R2.reuse ;  /* 0x000000011010a824 */ /* 0x100fe200078e0a02 */
[----:B------:R-:W-:Y:S01]  /*5a10*/  ISETP.GT.U32.AND P2, PT, R2, R3, PT ;  /* 0x000000030200720c */ /* 0x000fe20003f44070 */
[----:B------:R-:W-:Y:S01]  /*5a20*/  VIADD R13, R6, 0x68 ;  /* 0x00000068060d7836 */ /* 0x000fe20000000000 */
[----:B------:R-:W-:Y:S01]  /*5a30*/  IABS R21, R12 ;  /* 0x0000000c00157213 */ /* 0x000fe20000000000 */
[----:B------:R0:W-:Y:S01]  /*5a40*/  STL [R1+0x58], R0 ;  /* 0x0000580001007387 */ /* 0x0001e20000100800 */
[----:B------:R-:W-:Y:S01]  /*5a50*/  ISETP.GE.AND P4, PT, R10, RZ, PT ;  /* 0x000000ff0a00720c */ /* 0x000fe20003f86270 */
[----:B------:R-:W-:Y:S01]  /*5a60*/  VIADD R10, R6, 0x6c ;  /* 0x0000006c060a7836 */ /* 0x000fe20000000000 */
[----:B------:R-:W-:Y:S01]  /*5a70*/  ISETP.GE.AND P1, PT, R12, RZ, PT ;  /* 0x000000ff0c00720c */ /* 0x000fe20003f26270 */
[----:B------:R-:W-:Y:S01]  /*5a80*/  IMAD.HI.U32 R18, R7, R21, RZ ;  /* 0x0000001507127227 */ /* 0x000fe200078e00ff */
[----:B------:R-:W-:Y:S02]  /*5a90*/  STL [R1+0x44], R5 ;  /* 0x0000440501007387 */ /* 0x000fe40000100800 */
[----:B------:R-:W-:Y:S01]  /*5aa0*/  IABS R12, R10 ;  /* 0x0000000a000c7213 */ /* 0x000fe20000000000 */
[----:B------:R-:W-:Y:S01]  /*5ab0*/  @!P6 IMAD.IADD R4, R4, 0x1, -R2 ;  /* 0x000000010404e824 */ /* 0x000fe200078e0a02 */
[----:B------:R-:W-:Y:S01]  /*5ac0*/  ISETP.GE.AND P6, PT, R13, RZ, PT ;  /* 0x000000ff0d00720c */ /* 0x000fe20003fc6270 */
[----:B0-----:R-:W-:Y:S01]  /*5ad0*/  IMAD.MOV.U32 R0, RZ, RZ, R8 ;  /* 0x000000ffff007224 */ /* 0x001fe200078e0008 */
[----:B------:R-:W-:Y:S01]  /*5ae0*/  IABS R13, R13 ;  /* 0x0000000d000d7213 */ /* 0x000fe20000000000 */
[----:B------:R-:W-:-:S02]  /*5af0*/  IMAD.MOV R18, RZ, RZ, -R18 ;  /* 0x000000ffff127224 */ /* 0x000fc400078e0a12 */
[----:B------:R-:W-:Y:S01]  /*5b00*/  @!P0 IMAD.MOV R0, RZ, RZ, -R0 ;  /* 0x000000ffff008224 */ /* 0x000fe200078e0a00 */
[----:B------:R-:W-:Y:S01]  /*5b10*/  ISETP.GE.AND P0, PT, R10, RZ, PT ;  /* 0x000000ff0a00720c */ /* 0x000fe20003f06270 */
[----:B------:R-:W-:Y:S02]  /*5b20*/  IMAD R21, R2, R18, R21 ;  /* 0x0000001202157224 */ /* 0x000fe400078e0215 */
[----:B------:R-:W-:Y:S01]  /*5b30*/  @!P2 IMAD.IADD R3, R3, 0x1, -R2 ;  /* 0x000000010303a824 */ /* 0x000fe200078e0a02 */
[----:B------:R0:W-:Y:S01]  /*5b40*/  STL [R1+0x88], R0 ;  /* 0x0000880001007387 */ /* 0x0001e20000100800 */
[----:B------:R-:W-:Y:S01]  /*5b50*/  VIADD R9, R6, 0x64 ;  /* 0x0000006406097836 */ /* 0x000fe20000000000 */
[----:B------:R-:W-:Y:S01]  /*5b60*/  ISETP.GT.U32.AND P2, PT, R2, R21, PT ;  /* 0x000000150200720c */ /* 0x000fe20003f44070 */
[----:B------:R-:W-:-:S03]  /*5b70*/  IMAD.HI.U32 R17, R7, R12, RZ ;  /* 0x0000000c07117227 */ /* 0x000fc600078e00ff */
[----:B------:R-:W-:Y:S01]  /*5b80*/  IABS R14, R9 ;  /* 0x00000009000e7213 */ /* 0x000fe20000000000 */
[----:B------:R-:W-:-:S04]  /*5b90*/  IMAD.HI.U32 R8, R7, R13, RZ ;  /* 0x0000000d07087227 */ /* 0x000fc800078e00ff */
[----:B0-----:R-:W-:Y:S02]  /*5ba0*/  IMAD.MOV.U32 R0, RZ, RZ, R4 ;  /* 0x000000ffff007224 */ /* 0x001fe400078e0004 */
[----:B------:R-:W-:Y:S02]  /*5bb0*/  IMAD.MOV R17, RZ, RZ, -R17 ;  /* 0x000000ffff117224 */ /* 0x000fe400078e0a11 */
[----:B------:R-:W-:Y:S01]  /*5bc0*/  @!P3 IMAD.MOV R0, RZ, RZ, -R0 ;  /* 0x000000ffff00b224 */ /* 0x000fe200078e0a00 */
[C---:B------:R-:W-:Y:S01]  /*5bd0*/  ISETP.GT.U32.AND P3, PT, R2.reuse, R3, PT ;  /* 0x000000030200720c */ /* 0x040fe20003f64070 */
[----:B------:R-:W-:Y:S02]  /*5be0*/  IMAD.MOV R8, RZ, RZ, -R8 ;  /* 0x000000ffff087224 */ /* 0x000fe400078e0a08 */
[C---:B------:R-:W-:Y:S01]  /*5bf0*/  IMAD R12, R2.reuse, R17, R12 ;  /* 0x00000011020c7224 */ /* 0x040fe200078e020c */
[----:B------:R0:W-:Y:S01]  /*5c00*/  STL [R1+0x14], R0 ;  /* 0x0000140001007387 */ /* 0x0001e20000100800 */
[----:B------:R-:W-:-:S02]  /*5c10*/  IMAD R13, R2, R8, R13 ;  /* 0x00000008020d7224 */ /* 0x000fc400078e020d */
[----:B------:R-:W-:-:S04]  /*5c20*/  IMAD.HI.U32 R8, R7, R14, RZ ;  /* 0x0000000e07087227 */ /* 0x000fc800078e00ff */
[----:B------:R-:W-:Y:S02]  /*5c30*/  IMAD.MOV R8, RZ, RZ, -R8 ;  /* 0x000000ffff087224 */ /* 0x000fe400078e0a08 */
[----:B------:R-:W-:Y:S01]  /*5c40*/  @!P3 IMAD.IADD R3, R3, 0x1, -R2 ;  /* 0x000000010303b824 */ /* 0x000fe200078e0a02 */
[C---:B------:R-:W-:Y:S01]  /*5c50*/  ISETP.GT.U32.AND P3, PT, R2.reuse, R13, PT ;  /* 0x0000000d0200720c */ /* 0x040fe20003f64070 */
[----:B0-----:R-:W-:Y:S02]  /*5c60*/  IMAD.MOV.U32 R0, RZ, RZ, R16 ;  /* 0x000000ffff007224 */ /* 0x001fe400078e0010 */
[----:B------:R-:W-:Y:S02]  /*5c70*/  @!P2 IMAD.IADD R21, R21, 0x1, -R2 ;  /* 0x000000011515a824 */ /* 0x000fe400078e0a02 */
[----:B------:R-:W-:Y:S01]  /*5c80*/  @!P5 IMAD.MOV R0, RZ, RZ, -R0 ;  /* 0x000000ffff00d224 */ /* 0x000fe200078e0a00 */
[----:B------:R-:W-:Y:S01]  /*5c90*/  ISETP.GT.U32.AND P5, PT, R2, R12, PT ;  /* 0x0000000c0200720c */ /* 0x000fe20003fa4070 */
[----:B------:R-:W-:Y:S01]  /*5ca0*/  VIADD R10, R6, 0x60 ;  /* 0x00000060060a7836 */ /* 0x000fe20000000000 */
[C---:B------:R-:W-:Y:S01]  /*5cb0*/  ISETP.GT.U32.AND P2, PT, R2.reuse, R21, PT ;  /* 0x000000150200720c */ /* 0x040fe20003f44070 */
[----:B------:R-:W-:Y:S01]  /*5cc0*/  IMAD R14, R2, R8, R14 ;  /* 0x00000008020e7224 */ /* 0x000fe200078e020e */
[----:B------:R0:W-:Y:S01]  /*5cd0*/  STL [R1+0x10], R0 ;  /* 0x0000100001007387 */ /* 0x0001e20000100800 */
[C---:B------:R-:W-:Y:S01]  /*5ce0*/  VIADD R17, R6.reuse, 0x5c ;  /* 0x0000005c06117836 */ /* 0x040fe20000000000 */
[----:B------:R-:W-:Y:S01]  /*5cf0*/  IABS R15, R10 ;  /* 0x0000000a000f7213 */ /* 0x000fe20000000000 */
[----:B------:R-:W-:-:S02]  /*5d00*/  VIADD R8, R6, 0x54 ;  /* 0x0000005406087836 */ /* 0x000fc40000000000 */
[----:B------:R-:W-:Y:S01]  /*5d10*/  @!P3 IMAD.IADD R13, R13, 0x1, -R2 ;  /* 0x000000010d0db824 */ /* 0x000fe200078e0a02 */
[----:B------:R-:W-:Y:S01]  /*5d20*/  IABS R16, R17 ;  /* 0x0000001100107213 */ /* 0x000fe20000000000 */
[----:B------:R-:W-:-:S03]  /*5d30*/  IMAD.HI.U32 R4, R7, R15, RZ ;  /* 0x0000000f07047227 */ /* 0x000fc600078e00ff */
[----:B------:R-:W-:Y:S01]  /*5d40*/  ISETP.GT.U32.AND P3, PT, R2, R13, PT ;  /* 0x0000000d0200720c */ /* 0x000fe20003f64070 */
[----:B0-----:R-:W-:Y:S01]  /*5d50*/  IMAD.MOV.U32 R0, RZ, RZ, R3 ;  /* 0x000000ffff007224 */ /* 0x001fe200078e0003 */
[----:B------:R-:W-:Y:S01]  /*5d60*/  IABS R3, R8 ;  /* 0x0000000800037213 */ /* 0x000fe20000000000 */
[----:B------:R-:W-:Y:S02]  /*5d70*/  @!P5 IMAD.IADD R12, R12, 0x1, -R2 ;  /* 0x000000010c0cd824 */ /* 0x000fe400078e0a02 */
[----:B------:R-:W-:Y:S01]  /*5d80*/  @!P4 IMAD.MOV R0, RZ, RZ, -R0 ;  /* 0x000000ffff00c224 */ /* 0x000fe200078e0a00 */
[C---:B------:R-:W-:Y:S01]  /*5d90*/  ISETP.GT.U32.AND P4, PT, R2.reuse, R14, PT ;  /* 0x0000000e0200720c */ /* 0x040fe20003f84070 */
[----:B------:R-:W-:Y:S01]  /*5da0*/  IMAD.MOV R4, RZ, RZ, -R4 ;  /* 0x000000ffff047224 */ /* 0x000fe200078e0a04 */
[----:B------:R-:W-:Y:S01]  /*5db0*/  ISETP.GT.U32.AND P5, PT, R2, R12, PT ;  /* 0x0000000c0200720c */ /* 0x000fe20003fa4070 */
[----:B------:R-:W-:Y:S01]  /*5dc0*/  IMAD.HI.U32 R19, R7, R16, RZ ;  /* 0x0000001007137227 */ /* 0x000fe200078e00ff */
[----:B------:R0:W-:Y:S03]  /*5dd0*/  STL [R1+0x4], R0 ;  /* 0x0000040001007387 */ /* 0x0001e60000100800 */
[----:B------:R-:W-:-:S02]  /*5de0*/  @!P2 IMAD.IADD R21, R21, 0x1, -R2 ;  /* 0x000000011515a824 */ /* 0x000fc400078e0a02 */
[----:B------:R-:W-:Y:S01]  /*5df0*/  IMAD R15, R2, R4, R15 ;  /* 0x00000004020f7224 */ /* 0x000fe200078e020f */
[----:B------:R-:W-:Y:S01]  /*5e00*/  IADD3 R4, PT, PT, R6, 0x58, RZ ;  /* 0x0000005806047810 */ /* 0x000fe20007ffe0ff */
[----:B------:R-:W-:Y:S02]  /*5e10*/  IMAD.MOV R19, RZ, RZ, -R19 ;  /* 0x000000ffff137224 */ /* 0x000fe400078e0a13 */
[----:B------:R-:W-:Y:S01]  /*5e20*/  @!P4 IMAD.IADD R14, R14, 0x1, -R2 ;  /* 0x000000010e0ec824 */ /* 0x000fe200078e0a02 */
[C---:B------:R-:W-:Y:S01]  /*5e30*/  ISETP.GT.U32.AND P2, PT, R2.reuse, R15, PT ;  /* 0x0000000f0200720c */ /* 0x040fe20003f44070 */
[----:B0-----:R-:W-:Y:S01]  /*5e40*/  IMAD.MOV.U32 R0, RZ, RZ, R21 ;  /* 0x000000ffff007224 */ /* 0x001fe200078e0015 */
[----:B------:R-:W-:Y:S01]  /*5e50*/  IABS R18, R4 ;  /* 0x0000000400127213 */ /* 0x000fe20000000000 */
[C---:B------:R-:W-:Y:S01]  /*5e60*/  IMAD R16, R2.reuse, R19, R16 ;  /* 0x0000001302107224 */ /* 0x040fe200078e0210 */
[----:B------:R-:W-:Y:S01]  /*5e70*/  ISETP.GE.AND P4, PT, R9, RZ, PT ;  /* 0x000000ff0900720c */ /* 0x000fe20003f86270 */
[----:B------:R-:W-:Y:S01]  /*5e80*/  @!P1 IMAD.MOV R0, RZ, RZ, -R0 ;  /* 0x000000ffff009224 */ /* 0x000fe200078e0a00 */
[----:B------:R-:W-:Y:S01]  /*5e90*/  ISETP.GT.U32.AND P1, PT, R2, R14, PT ;  /* 0x0000000e0200720c */ /* 0x000fe20003f24070 */
[----:B------:R-:W-:Y:S01]  /*5ea0*/  @!P5 IMAD.IADD R12, R12, 0x1, -R2 ;  /* 0x000000010c0cd824 */ /* 0x000fe200078e0a02 */
[----:B------:R-:W-:Y:S01]  /*5eb0*/  ISETP.GT.U32.AND P5, PT, R2, R16, PT ;  /* 0x000000100200720c */ /* 0x000fe20003fa4070 */
[C---:B------:R-:W-:Y:S01]  /*5ec0*/  IMAD.HI.U32 R20, R7.reuse, R3, RZ ;  /* 0x0000000307147227 */ /* 0x040fe200078e00ff */
[----:B------:R0:W-:Y:S03]  /*5ed0*/  STL [R1], R0 ;  /* 0x0000000001007387 */ /* 0x0001e60000100800 */
[----:B------:R-:W-:-:S04]  /*5ee0*/  IMAD.HI.U32 R19, R7, R18, RZ ;  /* 0x0000001207137227 */ /* 0x000fc800078e00ff */
[----:B------:R-:W-:Y:S02]  /*5ef0*/  IMAD.MOV R20, RZ, RZ, -R20 ;  /* 0x000000ffff147224 */ /* 0x000fe400078e0a14 */
[----:B------:R-:W-:Y:S02]  /*5f00*/  IMAD.MOV R19, RZ, RZ, -R19 ;  /* 0x000000ffff137224 */ /* 0x000fe400078e0a13 */
[--C-:B------:R-:W-:Y:S01]  /*5f10*/  @!P2 IMAD.IADD R15, R15, 0x1, -R2.reuse ;  /* 0x000000010f0fa824 */ /* 0x100fe200078e0a02 */
[----:B------:R-:W-:Y:S01]  /*5f20*/  ISETP.GE.AND P2, PT, R17, RZ, PT ;  /* 0x000000ff1100720c */ /* 0x000fe20003f46270 */
[----:B------:R-:W-:Y:S02]  /*5f30*/  IMAD R3, R2, R20, R3 ;  /* 0x0000001402037224 */ /* 0x000fe400078e0203 */
[----:B------:R-:W-:Y:S02]  /*5f40*/  @!P1 IMAD.IADD R14, R14, 0x1, -R2 ;  /* 0x000000010e0e9824 */ /* 0x000fe400078e0a02 */
[----:B------:R-:W-:-:S02]  /*5f50*/  IMAD R17, R2, R19, R18 ;  /* 0x0000001302117224 */ /* 0x000fc400078e0212 */
[----:B------:R-:W-:Y:S01]  /*5f60*/  @!P5 IMAD.IADD R16, R16, 0x1, -R2 ;  /* 0x000000011010d824 */ /* 0x000fe200078e0a02 */
[C---:B------:R-:W-:Y:S01]  /*5f70*/  ISETP.GT.U32.AND P5, PT, R2.reuse, R15, PT ;  /* 0x0000000f0200720c */ /* 0x040fe20003fa4070 */
[----:B------:R-:W-:Y:S01]  /*5f80*/  @!P4 IMAD.MOV R14, RZ, RZ, -R14 ;  /* 0x000000ffff0ec224 */ /* 0x000fe200078e0a0e */
[C---:B------:R-:W-:Y:S01]  /*5f90*/  ISETP.GT.U32.AND P4, PT, R2.reuse, R3, PT ;  /* 0x000000030200720c */ /* 0x040fe20003f84070 */
[----:B------:R-:W-:Y:S01]  /*5fa0*/  @!P3 IMAD.IADD R13, R13, 0x1, -R2 ;  /* 0x000000010d0db824 */ /* 0x000fe200078e0a02 */
[----:B------:R-:W-:Y:S01]  /*5fb0*/  ISETP.GT.U32.AND P1, PT, R2, R17, PT ;  /* 0x000000110200720c */ /* 0x000fe20003f24070 */
[----:B------:R-:W-:Y:S01]  /*5fc0*/  @!P0 IMAD.MOV R12, RZ, RZ, -R12 ;  /* 0x000000ffff0c8224 */ /* 0x000fe200078e0a0c */
[----:B------:R-:W-:Y:S01]  /*5fd0*/  ISETP.GE.AND P3, PT, R10, RZ, PT ;  /* 0x000000ff0a00720c */ /* 0x000fe20003f66270 */
[----:B------:R-:W-:Y:S01]  /*5fe0*/  VIADD R10, R6, 0x50 ;  /* 0x00000050060a7836 */ /* 0x000fe20000000000 */
[----:B------:R-:W-:Y:S01]  /*5ff0*/  ISETP.GT.U32.AND P0, PT, R2, R16, PT ;  /* 0x000000100200720c */ /* 0x000fe20003f04070 */
[----:B------:R-:W-:Y:S01]  /*6000*/  VIADD R9, R6, 0x4c ;  /* 0x0000004c06097836 */ /* 0x000fe20000000000 */
[----:B------:R-:W-:Y:S01]  /*6010*/  STL [R1+0x7c8], R12 ;  /* 0x0007c80c01007387 */ /* 0x000fe20000100800 */
[----:B------:R-:W-:Y:S01]  /*6020*/  @!P6 IMAD.MOV R13, RZ, RZ, -R13 ;  /* 0x000000ffff0de224 */ /* 0x000fe200078e0a0d */
[----:B------:R-:W-:Y:S01]  /*6030*/  IABS R18, R10 ;  /* 0x0000000a00127213 */ /* 0x000fe20000000000 */
[--C-:B------:R-:W-:Y:S01]  /*6040*/  @!P5 IMAD.IADD R15, R15, 0x1, -R2.reuse ;  /* 0x000000010f0fd824 */ /* 0x100fe200078e0a02 */
[----:B------:R-:W-:Y:S01]  /*6050*/  ISETP.GE.AND P6, PT, R4, RZ, PT ;  /* 0x000000ff0400720c */ /* 0x000fe20003fc6270 */
[--C-:B------:R-:W-:Y:S01]  /*6060*/  @!P4 IMAD.IADD R3, R3, 0x1, -R2.reuse ;  /* 0x000000010303c824 */ /* 0x100fe200078e0a02 */
[----:B------:R-:W-:Y:S01]  /*6070*/  MOV R4, R18 ;  /* 0x0000001200047202 */ /* 0x000fe20000000f00 */
[--C-:B------:R-:W-:Y:S01]  /*6080*/  @!P1 IMAD.IADD R17, R17, 0x1, -R2.reuse ;  /* 0x0000000111119824 */ /* 0x100fe200078e0a02 */
[----:B------:R-:W-:Y:S01]  /*6090*/  IABS R19, R9 ;  /* 0x0000000900137213 */ /* 0x000fe20000000000 */
[----:B------:R-:W-:Y:S01]  /*60a0*/  @!P3 IMAD.MOV R15, RZ, RZ, -R15 ;  /* 0x000000ffff0fb224 */ /* 0x000fe200078e0a0f */
[----:B------:R-:W-:Y:S01]  /*60b0*/  ISETP.GT.U32.AND P3, PT, R2, R3, PT ;  /* 0x000000030200720c */ /* 0x000fe20003f64070 */
[----:B------:R-:W-:Y:S01]  /*60c0*/  @!P0 IMAD.IADD R16, R16, 0x1, -R2 ;  /* 0x0000000110108824 */ /* 0x000fe200078e0a02 */
[----:B------:R-:W-:Y:S01]  /*60d0*/  ISETP.GE.AND P5, PT, R8, RZ, PT ;  /* 0x000000ff0800720c */ /* 0x000fe20003fa6270 */
[----:B------:R-:W-:Y:S01]  /*60e0*/  IMAD.HI.U32 R8, R7, R4, RZ ;  /* 0x0000000407087227 */ /* 0x000fe200078e00ff */
[----:B------:R-:W-:Y:S01]  /*60f0*/  ISETP.GT.U32.AND P4, PT, R2, R17, PT ;  /* 0x000000110200720c */ /* 0x000fe20003f84070 */
[----:B------:R1:W-:Y:S01]  /*6100*/  STL [R1+0x7cc], R13 ;  /* 0x0007cc0d01007387 */ /* 0x0003e20000100800 */
[----:B------:R-:W-:Y:S01]  /*6110*/  ISETP.GE.AND P0, PT, R10, RZ, PT ;  /* 0x000000ff0a00720c */ /* 0x000fe20003f06270 */
[----:B------:R-:W-:Y:S01]  /*6120*/  IMAD.MOV.U32 R18, RZ, RZ, R19 ;  /* 0x000000ffff127224 */ /* 0x000fe200078e0013 */
[----:B------:R-:W-:Y:S01]  /*6130*/  ISETP.GE.AND P1, PT, R9, RZ, PT ;  /* 0x000000ff0900720c */ /* 0x000fe20003f26270 */
[----:B------:R-:W-:Y:S01]  /*6140*/  IMAD.MOV R8, RZ, RZ, -R8 ;  /* 0x000000ffff087224 */ /* 0x000fe200078e0a08 */
[----:B------:R-:W-:Y:S01]  /*6150*/  STL [R1+0x7d0], R14 ;  /* 0x0007d00e01007387 */ /* 0x000fe20000100800 */
[----:B------:R-:W-:-:S03]  /*6160*/  IMAD.HI.U32 R10, R7, R18, RZ ;  /* 0x00000012070a7227 */ /* 0x000fc600078e00ff */
[----:B------:R-:W-:Y:S01]  /*6170*/  STL [R1+0x7d4], R15 ;  /* 0x0007d40f01007387 */ /* 0x000fe20000100800 */
[C---:B------:R-:W-:Y:S02]  /*6180*/  IMAD R8, R2.reuse, R8, R4 ;  /* 0x0000000802087224 */ /* 0x040fe400078e0204 */
[----:B------:R-:W-:Y:S02]  /*6190*/  IMAD.MOV R10, RZ, RZ, -R10 ;  /* 0x000000ffff0a7224 */ /* 0x000fe400078e0a0a */
[--C-:B------:R-:W-:Y:S02]  /*61a0*/  @!P3 IMAD.IADD R3, R3, 0x1, -R2.reuse ;  /* 0x000000010303b824 */ /* 0x100fe400078e0a02 */
[----:B------:R-:W-:Y:S01]  /*61b0*/  @!P4 IMAD.IADD R17, R17, 0x1, -R2 ;  /* 0x000000011111c824 */ /* 0x000fe200078e0a02 */
[C---:B------:R-:W-:Y:S01]  /*61c0*/  ISETP.GT.U32.AND P4, PT, R2.reuse, R8, PT ;  /* 0x000000080200720c */ /* 0x040fe20003f84070 */
[----:B------:R-:W-:Y:S02]  /*61d0*/  IMAD R18, R2, R10, R18 ;  /* 0x0000000a02127224 */ /* 0x000fe400078e0212 */
[----:B0-----:R-:W-:-:S02]  /*61e0*/  IMAD.MOV.U32 R0, RZ, RZ, R3 ;  /* 0x000000ffff007224 */ /* 0x001fc400078e0003 */
[----:B------:R-:W-:Y:S02]  /*61f0*/  VIADD R19, R6, 0x48 ;  /* 0x0000004806137836 */ /* 0x000fe40000000000 */
[----:B------:R-:W-:Y:S01]  /*6200*/  @!P5 IMAD.MOV R0, RZ, RZ, -R0 ;  /* 0x000000ffff00d224 */ /* 0x000fe200078e0a00 */
[----:B------:R-:W-:Y:S01]  /*6210*/  ISETP.GT.U32.AND P5, PT, R2, R18, PT ;  /* 0x000000120200720c */ /* 0x000fe20003fa4070 */
[----:B------:R-:W-:Y:S02]  /*6220*/  VIADD R4, R6, 0x40 ;  /* 0x0000004006047836 */ /* 0x000fe40000000000 */
[----:B------:R-:W-:Y:S01]  /*6230*/  @!P2 IMAD.MOV R16, RZ, RZ, -R16 ;  /* 0x000000ffff10a224 */ /* 0x000fe200078e0a10 */
[----:B------:R-:W-:Y:S01]  /*6240*/  ISETP.GE.AND P2, PT, R19, RZ, PT ;  /* 0x000000ff1300720c */ /* 0x000fe20003f46270 */
[----:B------:R-:W-:Y:S01]  /*6250*/  @!P4 IMAD.IADD R8, R8, 0x1, -R2 ;  /* 0x000000010808c824 */ /* 0x000fe200078e0a02 */
[----:B------:R-:W-:Y:S01]  /*6260*/  IABS R19, R19 ;  /* 0x0000001300137213 */ /* 0x000fe20000000000 */
[----:B------:R-:W-:Y:S01]  /*6270*/  VIADD R9, R6, 0x44 ;  /* 0x0000004406097836 */ /* 0x000fe20000000000 */
[----:B------:R-:W-:Y:S01]  /*6280*/  STL [R1+0x7d8], R16 ;  /* 0x0007d81001007387 */ /* 0x000fe20000100800 */
[----:B------:R-:W-:Y:S01]  /*6290*/  @!P6 IMAD.MOV R17, RZ, RZ, -R17 ;  /* 0x000000ffff11e224 */ /* 0x000fe200078e0a11 */
[----:B------:R-:W-:Y:S01]  /*62a0*/  ISETP.GT.U32.AND P4, PT, R2, R8, PT ;  /* 0x000000080200720c */ /* 0x000fe20003f84070 */
[----:B-1----:R-:W-:Y:S01]  /*62b0*/  VIADD R13, R6, 0x38 ;  /* 0x00000038060d7836 */ /* 0x002fe20000000000 */
[----:B------:R-:W-:Y:S01]  /*62c0*/  ISETP.GE.AND P6, PT, R4, RZ, PT ;  /* 0x000000ff0400720c */ /* 0x000fe20003fc6270 */
[----:B------:R-:W-:Y:S01]  /*62d0*/  VIADD R10, R6, 0x3c ;  /* 0x0000003c060a7836 */ /* 0x000fe20000000000 */
[----:B------:R-:W-:Y:S01]  /*62e0*/  IABS R4, R4 ;  /* 0x0000000400047213 */ /* 0x000fe20000000000 */
[----:B------:R-:W-:Y:S01]  /*62f0*/  STL [R1+0x7dc], R17 ;  /* 0x0007dc1101007387 */ /* 0x000fe20000100800 */
[----:B------:R-:W-:Y:S01]  /*6300*/  @!P5 IADD3 R18, PT, PT, R18, -R2, RZ ;  /* 0x800000021212d210 */ /* 0x000fe20007ffe0ff */
[----:B------:R-:W-:Y:S01]  /*6310*/  VIADD R12, R6, 0x34 ;  /* 0x00000034060c7836 */ /* 0x000fe20000000000 */
[----:B------:R-:W-:Y:S01]  /*6320*/  ISETP.GE.AND P3, PT, R9, RZ, PT ;  /* 0x000000ff0900720c */ /* 0x000fe20003f66270 */
[C---:B------:R-:W-:Y:S01]  /*6330*/  IMAD.HI.U32 R21, R7.reuse, R4, RZ ;  /* 0x0000000407157227 */ /* 0x040fe200078e00ff */
[----:B------:R-:W-:Y:S01]  /*6340*/  IABS R20, R9 ;  /* 0x0000000900147213 */ /* 0x000fe20000000000 */
[----:B------:R0:W-:Y:S01]  /*6350*/  STL [R1+0x38], R0 ;  /* 0x0000380001007387 */ /* 0x0001e20000100800 */
[----:B------:R-:W-:Y:S01]  /*6360*/  ISETP.GT.U32.AND P5, PT, R2, R18, PT ;  /* 0x000000120200720c */ /* 0x000fe20003fa4070 */
[----:B------:R-:W-:Y:S01]  /*6370*/  IMAD.HI.U32 R9, R7, R19, RZ ;  /* 0x0000001307097227 */ /* 0x000fe200078e00ff */
[----:B------:R-:W-:-:S02]  /*6380*/  IABS R23, R13 ;  /* 0x0000000d00177213 */ /* 0x000fc40000000000 */
[----:B------:R-:W-:Y:S01]  /*6390*/  IABS R22, R10 ;  /* 0x0000000a00167213 */ /* 0x000fe20000000000 */
[----:B------:R-:W-:Y:S01]  /*63a0*/  IMAD.HI.U32 R3, R7, R20, RZ ;  /* 0x0000001407037227 */ /* 0x000fe200078e00ff */
[----:B------:R-:W-:-:S03]  /*63b0*/  IABS R24, R12 ;  /* 0x0000000c00187213 */ /* 0x000fc60000000000 */
[----:B------:R-:W-:Y:S02]  /*63c0*/  IMAD.MOV R9, RZ, RZ, -R9 ;  /* 0x000000ffff097224 */ /* 0x000fe400078e0a09 */
[----:B------:R-:W-:Y:S02]  /*63d0*/  IMAD.MOV R21, RZ, RZ, -R21 ;  /* 0x000000ffff157224 */ /* 0x000fe400078e0a15 */
[----:B------:R-:W-:Y:S02]  /*63e0*/  IMAD.MOV R3, RZ, RZ, -R3 ;  /* 0x000000ffff037224 */ /* 0x000fe400078e0a03 */
[----:B------:R-:W-:Y:S02]  /*63f0*/  IMAD R19, R2, R9, R19 ;  /* 0x0000000902137224 */ /* 0x000fe400078e0213 */
[----:B------:R-:W-:Y:S02]  /*6400*/  @!P4 IMAD.IADD R8, R8, 0x1, -R2 ;  /* 0x000000010808c824 */ /* 0x000fe400078e0a02 */
[C---:B------:R-:W-:Y:S01]  /*6410*/  IMAD R21, R2.reuse, R21, R4 ;  /* 0x0000001502157224 */ /* 0x040fe200078e0204 */
[C---:B------:R-:W-:Y:S01]  /*6420*/  ISETP.GT.U32.AND P4, PT, R2.reuse, R19, PT ;  /* 0x000000130200720c */ /* 0x040fe20003f84070 */
[----:B------:R-:W-:-:S02]  /*6430*/  IMAD R20, R2, R3, R20 ;  /* 0x0000000302147224 */ /* 0x000fc400078e0214 */
[----:B0-----:R-:W-:Y:S02]  /*6440*/  IMAD.MOV.U32 R0, RZ, RZ, R8 ;  /* 0x000000ffff007224 */ /* 0x001fe400078e0008 */
[----:B------:R-:W-:Y:S01]  /*6450*/  @!P5 IMAD.IADD R18, R18, 0x1, -R2 ;  /* 0x000000011212d824 */ /* 0x000fe200078e0a02 */
[C---:B------:R-:W-:Y:S01]  /*6460*/  ISETP.GT.U32.AND P5, PT, R2.reuse, R21, PT ;  /* 0x000000150200720c */ /* 0x040fe20003fa4070 */
[----:B------:R-:W-:Y:S01]  /*6470*/  @!P0 IMAD.MOV R0, RZ, RZ, -R0 ;  /* 0x000000ffff008224 */ /* 0x000fe200078e0a00 */
[----:B------:R-:W-:Y:S01]  /*6480*/  ISETP.GT.U32.AND P0, PT, R2, R20, PT ;  /* 0x000000140200720c */ /* 0x000fe20003f04070 */
[----:B------:R-:W-:-:S03]  /*6490*/  IMAD.HI.U32 R3, R7, R23, RZ ;  /* 0x0000001707037227 */ /* 0x000fc600078e00ff */
[----:B------:R-:W-:Y:S01]  /*64a0*/  STL [R1+0x7e0], R0 ;  /* 0x0007e00001007387 */ /* 0x000fe20000100800 */
[----:B------:R-:W-:Y:S02]  /*64b0*/  @!P4 IMAD.IADD R19, R19, 0x1, -R2 ;  /* 0x000000011313c824 */ /* 0x000fe400078e0a02 */
[----:B------:R-:W-:Y:S02]  /*64c0*/  IMAD.MOV R3, RZ, RZ, -R3 ;  /* 0x000000ffff037224 */ /* 0x000fe400078e0a03 */
[----:B------:R-:W-:Y:S01]  /*64d0*/  IMAD.HI.U32 R9, R7, R22, RZ ;  /* 0x0000001607097227 */ /* 0x000fe200078e00ff */
[----:B------:R-:W-:-:S03]  /*64e0*/  ISETP.GT.U32.AND P4, PT, R2, R19, PT ;  /* 0x000000130200720c */ /* 0x000fc60003f84070 */
[--C-:B------:R-:W-:Y:S02]  /*64f0*/  @!P5 IMAD.IADD R21, R21, 0x1, -R2.reuse ;  /* 0x000000011515d824 */ /* 0x100fe400078e0a02 */
[----:B------:R-:W-:Y:S02]  /*6500*/  @!P0 IMAD.IADD R20, R20, 0x1, -R2 ;  /* 0x0000000114148824 */ /* 0x000fe400078e0a02 */
[C---:B------:R-:W-:Y:S01]  /*6510*/  IMAD R23, R2.reuse, R3, R23 ;  /* 0x0000000302177224 */ /* 0x040fe200078e0217 */
[C---:B------:R-:W-:Y:S01]  /*6520*/  ISETP.GT.U32.AND P5, PT, R2.reuse, R21, PT ;  /* 0x000000150200720c */ /* 0x040fe20003fa4070 */
[----:B------:R-:W-:Y:S01]  /*6530*/  IMAD.HI.U32 R3, R7, R24, RZ ;  /* 0x0000001807037227 */ /* 0x000fe200078e00ff */
[----:B------:R-:W-:-:S03]  /*6540*/  ISETP.GT.U32.AND P0, PT, R2, R20, PT ;  /* 0x000000140200720c */ /* 0x000fc60003f04070 */
[----:B------:R-:W-:Y:S02]  /*6550*/  IMAD.MOV R9, RZ, RZ, -R9 ;  /* 0x000000ffff097224 */ /* 0x000fe400078e0a09 */
[----:B------:R-:W-:Y:S02]  /*6560*/  IMAD.MOV R3, RZ, RZ, -R3 ;  /* 0x000000ffff037224 */ /* 0x000fe400078e0a03 */
[C---:B------:R-:W-:Y:S02]  /*6570*/  IMAD R22, R2.reuse, R9, R22 ;  /* 0x0000000902167224 */ /* 0x040fe400078e0216 */
[C---:B------:R-:W-:Y:S02]  /*6580*/  IMAD R24, R2.reuse, R3, R24 ;  /* 0x0000000302187224 */ /* 0x040fe400078e0218 */
[--C-:B------:R-:W-:Y:S01]  /*6590*/  @!P4 IMAD.IADD R19, R19, 0x1, -R2.reuse ;  /* 0x000000011313c824 */ /* 0x100fe200078e0a02 */
[C---:B------:R-:W-:Y:S01]  /*65a0*/  ISETP.GT.U32.AND P4, PT, R2.reuse, R22, PT ;  /* 0x000000160200720c */ /* 0x040fe20003f84070 */
[--C-:B------:R-:W-:Y:S01]  /*65b0*/  @!P5 IMAD.IADD R21, R21, 0x1, -R2.reuse ;  /* 0x000000011515d824 */ /* 0x100fe200078e0a02 */
[----:B------:R-:W-:Y:S01]  /*65c0*/  ISETP.GT.U32.AND P5, PT, R2, R24, PT ;  /* 0x000000180200720c */ /* 0x000fe20003fa4070 */
[----:B------:R-:W-:Y:S01]  /*65d0*/  @!P0 IMAD.IADD R20, R20, 0x1, -R2 ;  /* 0x0000000114148824 */ /* 0x000fe200078e0a02 */
[----:B------:R-:W-:Y:S01]  /*65e0*/  ISETP.GT.U32.AND P0, PT, R2, R23, PT ;  /* 0x000000170200720c */ /* 0x000fe20003f04070 */
[----:B------:R-:W-:-:S02]  /*65f0*/  VIADD R14, R6, 0x30 ;  /* 0x00000030060e7836 */ /* 0x000fc40000000000 */
[----:B------:R-:W-:Y:S02]  /*6600*/  VIADD R5, R6, 0x2c ;  /* 0x0000002c06057836 */ /* 0x000fe40000000000 */
[----:B------:R-:W-:Y:S01]  /*6610*/  @!P1 IMAD.MOV R18, RZ, RZ, -R18 ;  /* 0x000000ffff129224 */ /* 0x000fe200078e0a12 */
[----:B------:R-:W-:Y:S01]  /*6620*/  IABS R25, R14 ;  /* 0x0000000e00197213 */ /* 0x000fe20000000000 */
[----:B------:R-:W-:Y:S01]  /*6630*/  IMAD.HI.U32 R3, R7, R27, RZ ;  /* 0x0000001b07037227 */ /* 0x000fe200078e00ff */
[----:B------:R-:W-:Y:S01]  /*6640*/  STL [R1+0x9c], R14 ;  /* 0x00009c0e01007387 */ /* 0x000fe20000100800 */
[----:B------:R-:W-:Y:S02]  /*6650*/  IABS R26, R5 ;  /* 0x00000005001a7213 */ /* 0x000fe40000000000 */
[--C-:B------:R-:W-:Y:S01]  /*6660*/  @!P4 IMAD.IADD R22, R22, 0x1, -R2.reuse ;  /* 0x000000011616c824 */ /* 0x100fe200078e0a02 */
[----:B------:R0:W-:Y:S01]  /*6670*/  STL [R1+0x94], R5 ;  /* 0x0000940501007387 */ /* 0x0001e20000100800 */
[----:B------:R-:W-:Y:S01]  /*6680*/  @!P5 IMAD.IADD R24, R24, 0x1, -R2 ;  /* 0x000000011818d824 */ /* 0x000fe200078e0a02 */
[----:B------:R-:W-:Y:S01]  /*6690*/  @!P0 IADD3 R23, PT, PT, R23, -R2, RZ ;  /* 0x8000000217178210 */ /* 0x000fe20007ffe0ff */
[C---:B------:R-:W-:Y:S01]  /*66a0*/  IMAD.HI.U32 R8, R7.reuse, R25, RZ ;  /* 0x0000001907087227 */ /* 0x040fe200078e00ff */
[C---:B------:R-:W-:Y:S01]  /*66b0*/  ISETP.GT.U32.AND P0, PT, R2.reuse, R22, PT ;  /* 0x000000160200720c */ /* 0x040fe20003f04070 */
[----:B------:R-:W-:Y:S01]  /*66c0*/  STL [R1+0x854], R11 ;  /* 0x0008540b01007387 */ /* 0x000fe20000100800 */
[----:B------:R-:W-:Y:S01]  /*66d0*/  ISETP.GT.U32.AND P1, PT, R2, R24, PT ;  /* 0x000000180200720c */ /* 0x000fe20003f24070 */
[----:B------:R-:W-:Y:S01]  /*66e0*/  IMAD.MOV R8, RZ, RZ, -R8 ;  /* 0x000000ffff087224 */ /* 0x000fe200078e0a08 */
[----:B------:R-:W-:Y:S01]  /*66f0*/  ISETP.GE.AND P4, PT, R10, RZ, PT ;  /* 0x000000ff0a00720c */ /* 0x000fe20003f86270 */
[----:B------:R-:W-:Y:S01]  /*6700*/  IMAD.MOV R3, RZ, RZ, -R3 ;  /* 0x000000ffff037224 */ /* 0x000fe200078e0a03 */
[----:B------:R-:W-:Y:S01]  /*6710*/  STL [R1+0x860], R21 ;  /* 0x0008601501007387 */ /* 0x000fe20000100800 */
[----:B0-----:R-:W-:Y:S01]  /*6720*/  VIADD R5, R6, 0x24 ;  /* 0x0000002406057836 */ /* 0x001fe20000000000 */
[C---:B------:R-:W-:Y:S01]  /*6730*/  ISETP.GT.U32.AND P5, PT, R2.reuse, R23, PT ;  /* 0x000000170200720c */ /* 0x040fe20003fa4070 */
[C---:B------:R-:W-:Y:S01]  /*6740*/  IMAD R25, R2.reuse, R8, R25 ;  /* 0x0000000802197224 */ /* 0x040fe200078e0219 */
[----:B------:R0:W-:Y:S01]  /*6750*/  STL [R1+0x7e4], R18 ;  /* 0x0007e41201007387 */ /* 0x0001e20000100800 */
[----:B------:R-:W-:Y:S01]  /*6760*/  IMAD R27, R2, R3, R27 ;  /* 0x00000003021b7224 */ /* 0x000fe200078e021b */
[----:B------:R-:W-:Y:S01]  /*6770*/  IABS R3, R5 ;  /* 0x0000000500037213 */ /* 0x000fe20000000000 */
[----:B------:R-:W-:Y:S01]  /*6780*/  VIADD R17, R6, 0x1c ;  /* 0x0000001c06117836 */ /* 0x000fe20000000000 */
[----:B------:R1:W-:Y:S01]  /*6790*/  STL [R1+0x858], R5 ;  /* 0x0008580501007387 */ /* 0x0003e20000100800 */
[--C-:B------:R-:W-:Y:S01]  /*67a0*/  @!P0 IMAD.IADD R22, R22, 0x1, -R2.reuse ;  /* 0x0000000116168824 */ /* 0x100fe200078e0a02 */
[----:B------:R-:W-:Y:S01]  /*67b0*/  ISETP.GT.U32.AND P0, PT, R2, R25, PT ;  /* 0x000000190200720c */ /* 0x000fe20003f04070 */
[----:B------:R-:W-:Y:S01]  /*67c0*/  @!P1 IMAD.IADD R24, R24, 0x1, -R2 ;  /* 0x0000000118189824 */ /* 0x000fe200078e0a02 */
[----:B------:R-:W-:Y:S01]  /*67d0*/  ISETP.GT.U32.AND P1, PT, R2, R27, PT ;  /* 0x0000001b0200720c */ /* 0x000fe20003f24070 */
[----:B------:R-:W-:Y:S01]  /*67e0*/  IMAD.HI.U32 R28, R7, R3, RZ ;  /* 0x00000003071c7227 */ /* 0x000fe200078e00ff */
[----:B------:R-:W-:-:S03]  /*67f0*/  IABS R9, R17 ;  /* 0x0000001100097213 */ /* 0x000fc60000000000 */
[C---:B0-----:R-:W-:Y:S02]  /*6800*/  VIADD R18, R6.reuse, 0x20 ;  /* 0x0000002006127836 */ /* 0x041fe40000000000 */
[----:B------:R-:W-:Y:S02]  /*6810*/  IMAD.MOV R28, RZ, RZ, -R28 ;  /* 0x000000ffff1c7224 */ /* 0x000fe400078e0a1c */
[----:B------:R-:W-:Y:S01]  /*6820*/  VIADD R16, R6, 0x18 ;  /* 0x0000001806107836 */ /* 0x000fe20000000000 */
[----:B------:R-:W-:Y:S01]  /*6830*/  IABS R29, R18 ;  /* 0x00000012001d7213 */ /* 0x000fe20000000000 */
[C---:B------:R-:W-:Y:S01]  /*6840*/  IMAD.HI.U32 R4, R7.reuse, R26, RZ ;  /* 0x0000001a07047227 */ /* 0x040fe200078e00ff */
[----:B------:R-:W-:Y:S02]  /*6850*/  STL [R1+0x85c], R18 ;  /* 0x00085c1201007387 */ /* 0x000fe40000100800 */
[----:B------:R-:W-:Y:S01]  /*6860*/  IABS R10, R16 ;  /* 0x00000010000a7213 */ /* 0x000fe20000000000 */
[C---:B------:R-:W-:Y:S01]  /*6870*/  IMAD.HI.U32 R8, R7.reuse, R29, RZ ;  /* 0x0000001d07087227 */ /* 0x040fe200078e00ff */
[----:B------:R0:W-:Y:S03]  /*6880*/  STL [R1+0x864], R22 ;  /* 0x0008641601007387 */ /* 0x0001e60000100800 */
[----:B------:R-:W-:-:S04]  /*6890*/  IMAD.HI.U32 R0, R7, R9, RZ ;  /* 0x0000000907007227 */ /* 0x000fc800078e00ff */
[----:B------:R-:W-:Y:S02]  /*68a0*/  IMAD R28, R2, R28, R3 ;  /* 0x0000001c021c7224 */ /* 0x000fe400078e0203 */
[----:B------:R-:W-:Y:S02]  /*68b0*/  IMAD.MOV R3, RZ, RZ, -R8 ;  /* 0x000000ffff037224 */ /* 0x000fe400078e0a08 */
[----:B------:R-:W-:Y:S02]  /*68c0*/  IMAD.MOV R4, RZ, RZ, -R4 ;  /* 0x000000ffff047224 */ /* 0x000fe400078e0a04 */
[----:B------:R-:W-:Y:S01]  /*68d0*/  @!P0 IMAD.IADD R25, R25, 0x1, -R2 ;  /* 0x0000000119198824 */ /* 0x000fe200078e0a02 */
[----:B------:R-:W-:Y:S01]  /*68e0*/  ISETP.GE.AND P0, PT, R13, RZ, PT ;  /* 0x000000ff0d00720c */ /* 0x000fe20003f06270 */
[----:B------:R-:W-:Y:S02]  /*68f0*/  IMAD.MOV R8, RZ, RZ, -R0 ;  /* 0x000000ffff087224 */ /* 0x000fe400078e0a00 */
[----:B------:R-:W-:-:S02]  /*6900*/  VIADD R15, R6, 0x14 ;  /* 0x00000014060f7836 */ /* 0x000fc40000000000 */
[----:B------:R-:W-:Y:S02]  /*6910*/  VIADD R14, R6, 0x10 ;  /* 0x00000010060e7836 */ /* 0x000fe40000000000 */
[----:B------:R-:W-:Y:S01]  /*6920*/  @!P1 IMAD.IADD R27, R27, 0x1, -R2 ;  /* 0x000000011b1b9824 */ /* 0x000fe200078e0a02 */
[----:B------:R-:W-:Y:S01]  /*6930*/  ISETP.GE.AND P1, PT, R12, RZ, PT ;  /* 0x000000ff0c00720c */ /* 0x000fe20003f26270 */
[----:B------:R-:W-:Y:S02]  /*6940*/  VIADD R13, R6, 0xc ;  /* 0x0000000c060d7836 */ /* 0x000fe40000000000 */
[C---:B------:R-:W-:Y:S02]  /*6950*/  IMAD R29, R2.reuse, R3, R29 ;  /* 0x00000003021d7224 */ /* 0x040fe400078e021d */
[C---:B------:R-:W-:Y:S02]  /*6960*/  IMAD R26, R2.reuse, R4, R26 ;  /* 0x00000004021a7224 */ /* 0x040fe400078e021a */
[----:B------:R-:W-:Y:S01]  /*6970*/  IMAD R3, R2, R8, R9 ;  /* 0x0000000802037224 */ /* 0x000fe200078e0209 */
[----:B------:R-:W-:Y:S01]  /*6980*/  IABS R8, R14 ;  /* 0x0000000e00087213 */ /* 0x000fe20000000000 */
[C---:B------:R-:W-:Y:S01]  /*6990*/  VIADD R12, R6.reuse, 0x8 ;  /* 0x00000008060c7836 */ /* 0x040fe20000000000 */
[----:B------:R-:W-:Y:S01]  /*69a0*/  IABS R9, R13 ;  /* 0x0000000d00097213 */ /* 0x000fe20000000000 */
[----:B------:R-:W-:Y:S01]  /*69b0*/  VIADD R0, R6, 0x4 ;  /* 0x0000000406007836 */ /* 0x000fe20000000000 */
[----:B------:R-:W-:Y:S01]  /*69c0*/  IABS R6, R15 ;  /* 0x0000000f00067213 */ /* 0x000fe20000000000 */
[----:B------:R-:W-:-:S03]  /*69d0*/  IMAD.HI.U32 R4, R7, R10, RZ ;  /* 0x0000000a07047227 */ /* 0x000fc600078e00ff */
[----:B------:R-:W-:Y:S01]  /*69e0*/  IABS R11, R0 ;  /* 0x00000000000b7213 */ /* 0x000fe20000000000 */
[----:B------:R-:W-:Y:S02]  /*69f0*/  IMAD.MOV R4, RZ, RZ, -R4 ;  /* 0x000000ffff047224 */ /* 0x000fe400078e0a04 */
[----:B-1----:R-:W-:-:S04]  /*6a00*/  IMAD.HI.U32 R5, R7, R6, RZ ;  /* 0x0000000607057227 */ /* 0x002fc800078e00ff */
[----:B0-----:R-:W-:-:S04]  /*6a10*/  IMAD.HI.U32 R22, R7, R8, RZ ;  /* 0x0000000807167227 */ /* 0x001fc800078e00ff */
[----:B------:R-:W-:Y:S01]  /*6a20*/  IMAD.HI.U32 R21, R7, R9, RZ ;  /* 0x0000000907157227 */ /* 0x000fe200078e00ff */
[----:B------:R-:W-:-:S03]  /*6a30*/  IADD3 R22, PT, PT, -R22, RZ, RZ ;  /* 0x000000ff16167210 */ /* 0x000fc60007ffe1ff */
[C---:B------:R-:W-:Y:S01]  /*6a40*/  IMAD R4, R2.reuse, R4, R10 ;  /* 0x0000000402047224 */ /* 0x040fe200078e020a */
[----:B------:R-:W-:Y:S01]  /*6a50*/  IABS R10, R12 ;  /* 0x0000000c000a7213 */ /* 0x000fe20000000000 */
[----:B------:R-:W-:Y:S02]  /*6a60*/  IMAD.MOV R5, RZ, RZ, -R5 ;  /* 0x000000ffff057224 */ /* 0x000fe400078e0a05 */
[----:B------:R-:W-:Y:S02]  /*6a70*/  IMAD.MOV R21, RZ, RZ, -R21 ;  /* 0x000000ffff157224 */ /* 0x000fe400078e0a15 */
[----:B------:R-:W-:Y:S02]  /*6a80*/  IMAD R6, R2, R5, R6 ;  /* 0x0000000502067224 */ /* 0x000fe400078e0206 */
[----:B------:R-:W-:-:S04]  /*6a90*/  IMAD.HI.U32 R18, R7, R10, RZ ;  /* 0x0000000a07127227 */ /* 0x000fc800078e00ff */
[----:B------:R-:W-:-:S04]  /*6aa0*/  IMAD.HI.U32 R5, R7, R11, RZ ;  /* 0x0000000b07057227 */ /* 0x000fc800078e00ff */
[C---:B------:R-:W-:Y:S02]  /*6ab0*/  IMAD R7, R2.reuse, R22, R8 ;  /* 0x0000001602077224 */ /* 0x040fe400078e0208 */
[----:B------:R-:W2:Y:S01]  /*6ac0*/  LDL.LU R22, [R1+0x864] ;  /* 0x0008640001167983 */ /* 0x000ea20000300800 */
[C---:B------:R-:W-:Y:S02]  /*6ad0*/  IMAD R8, R2.reuse, R21, R9 ;  /* 0x0000001502087224 */ /* 0x040fe400078e0209 */
[----:B------:R-:W-:Y:S01]  /*6ae0*/  IMAD.MOV R18, RZ, RZ, -R18 ;  /* 0x000000ffff127224 */ /* 0x000fe200078e0a12 */
[----:B------:R-:W3:Y:S01]  /*6af0*/  LDL.LU R21, [R1+0x860] ;  /* 0x0008600001157983 */ /* 0x000ee20000300800 */
[----:B------:R-:W-:Y:S02]  /*6b00*/  @!P2 IMAD.MOV R19, RZ, RZ, -R19 ;  /* 0x000000ffff13a224 */ /* 0x000fe400078e0a13 */
[----:B------:R-:W-:Y:S01]  /*6b10*/  @!P5 IMAD.IADD R23, R23, 0x1, -R2 ;  /* 0x000000011717d824 */ /* 0x000fe200078e0a02 */
[C---:B------:R-:W-:Y:S01]  /*6b20*/  ISETP.GT.U32.AND P5, PT, R2.reuse, R26, PT ;  /* 0x0000001a0200720c */ /* 0x040fe20003fa4070 */
[----:B------:R-:W-:-:S02]  /*6b30*/  IMAD R9, R2, R18, R10 ;  /* 0x0000001202097224 */ /* 0x000fc400078e020a */
[----:B------:R-:W-:Y:S01]  /*6b40*/  @!P3 IMAD.MOV R20, RZ, RZ, -R20 ;  /* 0x000000ffff14b224 */ /* 0x000fe200078e0a14 */
[----:B------:R-:W4:Y:S01]  /*6b50*/  LDL.LU R18, [R1+0x85c] ;  /* 0x00085c0001127983 */ /* 0x000f220000300800 */
[----:B------:R-:W-:-:S03]  /*6b60*/  IMAD.MOV R10, RZ, RZ, -R5 ;  /* 0x000000ffff0a7224 */ /* 0x000fc600078e0a05 */
[----:B------:R-:W4:Y:S01]  /*6b70*/  LDL.LU R5, [R1+0x858] ;  /* 0x0008580001057983 */ /* 0x000f220000300800 */
[----:B------:R-:W-:-:S03]  /*6b80*/  @!P0 IMAD.MOV R23, RZ, RZ, -R23 ;  /* 0x000000ffff178224 */ /* 0x000fc600078e0a17 */
[----:B------:R0:W-:Y:S01]  /*6b90*/  STL [R1+0x7e8], R19 ;  /* 0x0007e81301007387 */ /* 0x0001e20000100800 */
[----:B------:R-:W-:Y:S02]  /*6ba0*/  IMAD R10, R2, R10, R11 ;  /* 0x0000000a020a7224 */ /* 0x000fe400078e020b */
[--C-:B------:R-:W-:Y:S01]  /*6bb0*/  @!P5 IMAD.IADD R26, R26, 0x1, -R2.reuse ;  /* 0x000000011a1ad824 */ /* 0x100fe200078e0a02 */
[----:B------:R-:W-:Y:S01]  /*6bc0*/  ISETP.GT.U32.AND P5, PT, R2, R28, PT ;  /* 0x0000001c0200720c */ /* 0x000fe20003fa4070 */
[----:B0-----:R-:W4:Y:S04]  /*6bd0*/  LDL.LU R19, [R1+0x94] ;  /* 0x0000940001137983 */ /* 0x001f280000300800 */
[----:B------:R0:W-:Y:S08]  /*6be0*/  STL [R1+0x7ec], R20 ;  /* 0x0007ec1401007387 */ /* 0x0001f00000100800 */
[----:B------:R-:W-:Y:S01]  /*6bf0*/  @!P5 IMAD.IADD R28, R28, 0x1, -R2 ;  /* 0x000000011c1cd824 */ /* 0x000fe200078e0a02 */
[----:B------:R-:W-:Y:S01]  /*6c00*/  ISETP.GT.U32.AND P5, PT, R2, R29, PT ;  /* 0x0000001d0200720c */ /* 0x000fe20003fa4070 */
[----:B0-----:R-:W4:-:S12]  /*6c10*/  LDL.LU R20, [R1+0x9c] ;  /* 0x00009c0001147983 */ /* 0x001f180000300800 */
[----:B------:R-:W-:Y:S01]  /*6c20*/  @!P5 IMAD.IADD R29, R29, 0x1, -R2 ;  /* 0x000000011d1dd824 */ /* 0x000fe200078e0a02 */
[----:B------:R-:W-:Y:S01]  /*6c30*/  ISETP.GT.U32.AND P5, PT, R2, R3, PT ;  /* 0x000000030200720c */ /* 0x000fe20003fa4070 */
[----:B--2---:R-:W-:Y:S02]  /*6c40*/  @!P4 IMAD.MOV R22, RZ, RZ, -R22 ;  /* 0x000000ffff16c224 */ /* 0x004fe400078e0a16 */
[----:B---3--:R-:W-:-:S05]  /*6c50*/  @!P6 IMAD.MOV R21, RZ, RZ, -R21 ;  /* 0x000000ffff15e224 */ /* 0x008fca00078e0a15 */
[----:B------:R-:W-:Y:S04]  /*6c60*/  STL [R1+0x7f0], R21 ;  /* 0x0007f01501007387 */ /* 0x000fe80000100800 */
[----:B------:R-:W-:Y:S04]  /*6c70*/  STL [R1+0x7f4], R22 ;  /* 0x0007f41601007387 */ /* 0x000fe80000100800 */
[----:B------:R-:W-:Y:S04]  /*6c80*/  STL [R1+0x7f8], R23 ;  /* 0x0007f81701007387 */ /* 0x000fe80000100800 */
[----:B------:R-:W2:Y:S01]  /*6c90*/  LDL.LU R11, [R1+0x854] ;  /* 0x00085400010b7983 */ /* 0x000ea20000300800 */
[----:B------:R-:W-:Y:S01]  /*6ca0*/  @!P5 IMAD.IADD R3, R3, 0x1, -R2 ;  /* 0x000000010303d824 */ /* 0x000fe200078e0a02 */
[----:B------:R-:W-:-:S02]  /*6cb0*/  ISETP.GT.U32.AND P5, PT, R2, R27, PT ;  /* 0x0000001b0200720c */ /* 0x000fc40003fa4070 */
[C---:B------:R-:W-:Y:S02]  /*6cc0*/  ISETP.GT.U32.AND P2, PT, R2.reuse, R25, PT ;  /* 0x000000190200720c */ /* 0x040fe40003f44070 */
[C---:B------:R-:W-:Y:S02]  /*6cd0*/  ISETP.GT.U32.AND P3, PT, R2.reuse, R26, PT ;  /* 0x0000001a0200720c */ /* 0x040fe40003f64070 */
[C---:B------:R-:W-:Y:S01]  /*6ce0*/  ISETP.GT.U32.AND P4, PT, R2.reuse, R28, PT ;  /* 0x0000001c0200720c */ /* 0x040fe20003f84070 */
[----:B------:R-:W-:Y:S01]  /*6cf0*/  @!P1 IMAD.MOV R24, RZ, RZ, -R24 ;  /* 0x000000ffff189224 */ /* 0x000fe200078e0a18 */
[----:B------:R-:W-:-:S05]  /*6d00*/  ISETP.GT.U32.AND P0, PT, R2, R3, PT ;  /* 0x000000030200720c */ /* 0x000fca0003f04070 */
[--C-:B------:R-:W-:Y:S01]  /*6d10*/  @!P5 IMAD.IADD R27, R27, 0x1, -R2.reuse ;  /* 0x000000011b1bd824 */ /* 0x100fe200078e0a02 */
[C---:B------:R-:W-:Y:S01]  /*6d20*/  ISETP.GT.U32.AND P5, PT, R2.reuse, R8, PT ;  /* 0x000000080200720c */ /* 0x040fe20003fa4070 */
[--C-:B------:R-:W-:Y:S01]  /*6d30*/  @!P2 IMAD.IADD R25, R25, 0x1, -R2.reuse ;  /* 0x000000011919a824 */ /* 0x100fe200078e0a02 */
[----:B------:R-:W-:Y:S01]  /*6d40*/  ISETP.GT.U32.AND P1, PT, R2, R4, PT ;  /* 0x000000040200720c */ /* 0x000fe20003f24070 */
[--C-:B------:R-:W-:Y:S01]  /*6d50*/  @!P3 IMAD.IADD R26, R26, 0x1, -R2.reuse ;  /* 0x000000011a1ab824 */ /* 0x100fe200078e0a02 */
[----:B------:R-:W-:Y:S01]  /*6d60*/  ISETP.GT.U32.AND P2, PT, R2, R6, PT ;  /* 0x000000060200720c */ /* 0x000fe20003f44070 */
[----:B------:R-:W-:Y:S01]  /*6d70*/  @!P4 IMAD.IADD R28, R28, 0x1, -R2 ;  /* 0x000000011c1cc824 */ /* 0x000fe200078e0a02 */
[C---:B------:R-:W-:Y:S02]  /*6d80*/  ISETP.GT.U32.AND P3, PT, R2.reuse, R7, PT ;  /* 0x000000070200720c */ /* 0x040fe40003f64070 */
[C---:B------:R-:W-:Y:S02]  /*6d90*/  ISETP.GT.U32.AND P4, PT, R2.reuse, R9, PT ;  /* 0x000000090200720c */ /* 0x040fe40003f84070 */
[----:B------:R-:W-:-:S03]  /*6da0*/  ISETP.GT.U32.AND P6, PT, R2, R29, PT ;  /* 0x0000001d0200720c */ /* 0x000fc60003fc4070 */
[--C-:B------:R-:W-:Y:S01]  /*6db0*/  @!P5 IMAD.IADD R8, R8, 0x1, -R2.reuse ;  /* 0x000000010808d824 */ /* 0x100fe200078e0a02 */
[----:B----4-:R-:W-:Y:S01]  /*6dc0*/  ISETP.GE.AND P5, PT, R18, RZ, PT ;  /* 0x000000ff1200720c */ /* 0x010fe20003fa6270 */
[--C-:B------:R-:W-:Y:S01]  /*6dd0*/  @!P0 IMAD.IADD R3, R3, 0x1, -R2.reuse ;  /* 0x0000000103038824 */ /* 0x100fe200078e0a02 */
[----:B------:R-:W-:Y:S01]  /*6de0*/  ISETP.GE.AND P0, PT, R20, RZ, PT ;  /* 0x000000ff1400720c */ /* 0x000fe20003f06270 */
[--C-:B------:R-:W-:Y:S01]  /*6df0*/  @!P1 IMAD.IADD R4, R4, 0x1, -R2.reuse ;  /* 0x0000000104049824 */ /* 0x100fe200078e0a02 */
[----:B------:R-:W-:Y:S01]  /*6e00*/  ISETP.GE.AND P1, PT, R19, RZ, PT ;  /* 0x000000ff1300720c */ /* 0x000fe20003f26270 */
[--C-:B------:R-:W-:Y:S02]  /*6e10*/  @!P2 IMAD.IADD R6, R6, 0x1, -R2.reuse ;  /* 0x000000010606a824 */ /* 0x100fe400078e0a02 */
[--C-:B------:R-:W-:Y:S01]  /*6e20*/  @!P3 IMAD.IADD R7, R7, 0x1, -R2.reuse ;  /* 0x000000010707b824 */ /* 0x100fe200078e0a02 */
[----:B------:R-:W-:Y:S01]  /*6e30*/  ISETP.GE.AND P3, PT, R5, RZ, PT ;  /* 0x000000ff0500720c */ /* 0x000fe20003f66270 */
[--C-:B------:R-:W-:Y:S01]  /*6e40*/  @!P4 IMAD.IADD R9, R9, 0x1, -R2.reuse ;  /* 0x000000010909c824 */ /* 0x100fe200078e0a02 */
[----:B------:R-:W-:Y:S01]  /*6e50*/  ISETP.GE.AND P4, PT, R17, RZ, PT ;  /* 0x000000ff1100720c */ /* 0x000fe20003f86270 */
[----:B------:R-:W-:Y:S01]  /*6e60*/  @!P6 IMAD.IADD R29, R29, 0x1, -R2 ;  /* 0x000000011d1de824 */ /* 0x000fe200078e0a02 */
[----:B------:R-:W-:Y:S03]  /*6e70*/  STL [R1+0x7fc], R24 ;  /* 0x0007fc1801007387 */ /* 0x000fe60000100800 */
[----:B------:R-:W-:Y:S01]  /*6e80*/  @!P5 IMAD.MOV R29, RZ, RZ, -R29 ;  /* 0x000000ffff1dd224 */ /* 0x000fe200078e0a1d */
[----:B------:R-:W-:Y:S01]  /*6e90*/  ISETP.GT.U32.AND P5, PT, R2, R9, PT ;  /* 0x000000090200720c */ /* 0x000fe20003fa4070 */
[----:B------:R-:W-:Y:S01]  /*6ea0*/  @!P0 IMAD.MOV R25, RZ, RZ, -R25 ;  /* 0x000000ffff198224 */ /* 0x000fe200078e0a19 */
[----:B------:R-:W-:-:S02]  /*6eb0*/  @!P1 IADD3 R26, PT, PT, -R26, RZ, RZ ;  /* 0x000000ff1a1a9210 */ /* 0x000fc40007ffe1ff */
[----:B------:R-:W-:Y:S01]  /*6ec0*/  ISETP.GT.U32.AND P0, PT, R2, R4, PT ;  /* 0x000000040200720c */ /* 0x000fe20003f04070 */
[----:B------:R-:W-:Y:S02]  /*6ed0*/  @!P3 IMAD.MOV R28, RZ, RZ, -R28 ;  /* 0x000000ffff1cb224 */ /* 0x000fe400078e0a1c */
[----:B------:R-:W-:-:S06]  /*6ee0*/  @!P4 IMAD.MOV R3, RZ, RZ, -R3 ;  /* 0x000000ffff03c224 */ /* 0x000fcc00078e0a03 */
[--C-:B------:R-:W-:Y:S01]  /*6ef0*/  @!P5 IMAD.IADD R9, R9, 0x1, -R2.reuse ;  /* 0x000000010909d824 */ /* 0x100fe200078e0a02 */
[----:B------:R-:W-:Y:S02]  /*6f00*/  ISETP.GE.AND P5, PT, R0, RZ, PT ;  /* 0x000000ff0000720c */ /* 0x000fe40003fa6270 */
[----:B------:R-:W-:Y:S01]  /*6f10*/  ISETP.GE.AND P4, PT, R16, RZ, PT ;  /* 0x000000ff1000720c */ /* 0x000fe20003f86270 */
[----:B------:R-:W-:Y:S01]  /*6f20*/  @!P0 IMAD.IADD R4, R4, 0x1, -R2 ;  /* 0x0000000104048824 */ /* 0x000fe200078e0a02 */
[----:B------:R-:W-:Y:S02]  /*6f30*/  ISETP.GE.AND P0, PT, R15, RZ, PT ;  /* 0x000000ff0f00720c */ /* 0x000fe40003f06270 */
[----:B--2---:R-:W-:Y:S02]  /*6f40*/  ISETP.GE.AND P2, PT, R11, RZ, PT ;  /* 0x000000ff0b00720c */ /* 0x004fe40003f46270 */
[----:B------:R-:W2:Y:S04]  /*6f50*/  LDL.LU R11, [R1+0x850] ;  /* 0x00085000010b7983 */ /* 0x000ea80000300800 */
[----:B------:R-:W3:Y:S04]  /*6f60*/  LDL.LU R5, [R1+0x84c] ;  /* 0x00084c0001057983 */ /* 0x000ee80000300800 */
[----:B------:R-:W-:Y:S03]  /*6f70*/  STL [R1+0x800], R25 ;  /* 0x0008001901007387 */ /* 0x000fe60000100800 */
[----:B------:R-:W-:Y:S01]  /*6f80*/  @!P2 IMAD.MOV R27, RZ, RZ, -R27 ;  /* 0x000000ffff1ba224 */ /* 0x000fe200078e0a1b */
[----:B------:R-:W-:Y:S04]  /*6f90*/  STL [R1+0x804], R26 ;  /* 0x0008041a01007387 */ /* 0x000fe80000100800 */
[----:B------:R-:W-:Y:S04]  /*6fa0*/  STL [R1+0x808], R27 ;  /* 0x0008081b01007387 */ /* 0x000fe80000100800 */
[----:B------:R-:W-:Y:S04]  /*6fb0*/  STL [R1+0x80c], R28 ;  /* 0x00080c1c01007387 */ /* 0x000fe80000100800 */
[----:B------:R-:W-:Y:S04]  /*6fc0*/  STL [R1+0x810], R29 ;  /* 0x0008101d01007387 */ /* 0x000fe80000100800 */
[----:B------:R0:W-:Y:S04]  /*6fd0*/  STL [R1+0x814], R3 ;  /* 0x0008140301007387 */ /* 0x0001e80000100800 */
[----:B------:R-:W4:Y:S04]  /*6fe0*/  LDL.LU R18, [R1+0x34] ;  /* 0x0000340001127983 */ /* 0x000f280000300800 */
[----:B------:R-:W4:Y:S04]  /*6ff0*/  LDL.LU R0, [R1+0x2c] ;  /* 0x00002c0001007983 */ /* 0x000f280000300800 */
[----:B------:R-:W4:Y:S04]  /*7000*/  LDL.LU R17, [R1+0x24] ;  /* 0x0000240001117983 */ /* 0x000f280000300800 */
[----:B------:R-:W4:Y:S04]  /*7010*/  LDL.LU R16, [R1+0x1d4] ;  /* 0x0001d40001107983 */ /* 0x000f280000300800 */
[----:B------:R-:W4:Y:S01]  /*7020*/  LDL.LU R15, [R1+0x1d8] ;  /* 0x0001d800010f7983 */ /* 0x000f220000300800 */
[----:B------:R-:W-:-:S02]  /*7030*/  ISETP.GT.U32.AND P6, PT, R2, R10, PT ;  /* 0x0000000a0200720c */ /* 0x000fc40003fc4070 */
[C---:B------:R-:W-:Y:S02]  /*7040*/  ISETP.GT.U32.AND P1, PT, R2.reuse, R6, PT ;  /* 0x000000060200720c */ /* 0x040fe40003f24070 */
[C---:B------:R-:W-:Y:S02]  /*7050*/  ISETP.GT.U32.AND P2, PT, R2.reuse, R7, PT ;  /* 0x000000070200720c */ /* 0x040fe40003f44070 */
[----:B------:R-:W-:-:S07]  /*7060*/  ISETP.GT.U32.AND P3, PT, R2, R8, PT ;  /* 0x000000080200720c */ /* 0x000fce0003f64070 */
[----:B------:R-:W-:-:S05]  /*7070*/  @!P6 IMAD.IADD R10, R10, 0x1, -R2 ;  /* 0x000000010a0ae824 */ /* 0x000fca00078e0a02 */
[----:B------:R-:W-:Y:S01]  /*7080*/  ISETP.GT.U32.AND P6, PT, R2, R10, PT ;  /* 0x0000000a0200720c */ /* 0x000fe20003fc4070 */
[--C-:B------:R-:W-:Y:S02]  /*7090*/  @!P1 IMAD.IADD R6, R6, 0x1, -R2.reuse ;  /* 0x0000000106069824 */ /* 0x100fe400078e0a02 */
[--C-:B------:R-:W-:Y:S02]  /*70a0*/  @!P2 IMAD.IADD R7, R7, 0x1, -R2.reuse ;  /* 0x000000010707a824 */ /* 0x100fe400078e0a02 */
[----:B------:R-:W-:-:S08]  /*70b0*/  @!P3 IMAD.IADD R8, R8, 0x1, -R2 ;  /* 0x000000010808b824 */ /* 0x000fd000078e0a02 */
[----:B------:R-:W-:Y:S02]  /*70c0*/  @!P6 IMAD.IADD R10, R10, 0x1, -R2 ;  /* 0x000000010a0ae824 */ /* 0x000fe400078e0a02 */
[----:B0-----:R-:W0:Y:S01]  /*70d0*/  LDC.64 R2, c[0x0][0x380] ;  /* 0x0000e000ff027b82 */ /* 0x001e220000000a00 */
[----:B------:R-:W-:Y:S02]  /*70e0*/  ISETP.GE.AND P1, PT, R14, RZ, PT ;  /* 0x000000ff0e00720c */ /* 0x000fe40003f26270 */
[----:B------:R-:W-:Y:S01]  /*70f0*/  ISETP.GE.AND P2, PT, R13, RZ, PT ;  /* 0x000000ff0d00720c */ /* 0x000fe20003f46270 */
[----:B------:R-:W-:Y:S01]  /*7100*/  @!P4 IMAD.MOV R4, RZ, RZ, -R4 ;  /* 0x000000ffff04c224 */ /* 0x000fe200078e0a04 */
[----:B------:R-:W-:Y:S01]  /*7110*/  ISETP.GE.AND P3, PT, R12, RZ, PT ;  /* 0x000000ff0c00720c */ /* 0x000fe20003f66270 */
[----:B------:R-:W4:Y:S01]  /*7120*/  LDL.LU R14, [R1+0x20] ;  /* 0x00002000010e7983 */ /* 0x000f220000300800 */
[----:B------:R-:W-:-:S03]  /*7130*/  @!P0 IMAD.MOV R6, RZ, RZ, -R6 ;  /* 0x000000ffff068224 */ /* 0x000fc600078e0a06 */
[----:B------:R-:W4:Y:S01]  /*7140*/  LDL.LU R13, [R1+0x74] ;  /* 0x00007400010d7983 */ /* 0x000f220000300800 */
[----:B------:R-:W-:-:S03]  /*7150*/  @!P5 IMAD.MOV R10, RZ, RZ, -R10 ;  /* 0x000000ffff0ad224 */ /* 0x000fc600078e0a0a */
[----:B------:R-:W-:Y:S01]  /*7160*/  @!P1 IMAD.MOV R7, RZ, RZ, -R7 ;  /* 0x000000ffff079224 */ /* 0x000fe200078e0a07 */
[----:B------:R-:W4:Y:S01]  /*7170*/  LDL.LU R12, [R1+0x1d0] ;  /* 0x0001d000010c7983 */ /* 0x000f220000300800 */
[----:B------:R-:W-:Y:S02]  /*7180*/  @!P2 IMAD.MOV R8, RZ, RZ, -R8 ;  /* 0x000000ffff08a224 */ /* 0x000fe400078e0a08 */
[----:B------:R-:W-:Y:S01]  /*7190*/  @!P3 IMAD.MOV R9, RZ, RZ, -R9 ;  /* 0x000000ffff09b224 */ /* 0x000fe200078e0a09 */
[----:B0-----:R2:W-:Y:S04]  /*71a0*/  STL.64 [R1+0x8], R2 ;  /* 0x0000080201007387 */ /* 0x0015e80000100a00 */
[----:B------:R4:W-:Y:S04]  /*71b0*/  STL [R1+0x818], R4 ;  /* 0x0008180401007387 */ /* 0x0009e80000100800 */
[----:B------:R-:W-:Y:S04]  /*71c0*/  STL [R1+0x81c], R6 ;  /* 0x00081c0601007387 */ /* 0x000fe80000100800 */
[----:B------:R-:W-:Y:S04]  /*71d0*/  STL [R1+0x820], R7 ;  /* 0x0008200701007387 */ /* 0x000fe80000100800 */
[----:B------:R-:W-:Y:S04]  /*71e0*/  STL [R1+0x824], R8 ;  /* 0x0008240801007387 */ /* 0x000fe80000100800 */
[----:B------:R-:W-:Y:S04]  /*71f0*/  STL [R1+0x828], R9 ;  /* 0x0008280901007387 */ /* 0x000fe80000100800 */
[----:B------:R-:W-:Y:S01]  /*7200*/  STL [R1+0x82c], R10 ;  /* 0x00082c0a01007387 */ /* 0x000fe20000100800 */
[----:B---3--:R-:W-:-:S02]  /*7210*/  ISETP.NE.AND P6, PT, R5, RZ, PT ;  /* 0x000000ff0500720c */ /* 0x008fc40003fc5270 */
[----:B------:R-:W-:-:S04]  /*7220*/  LOP3.LUT R5, RZ, R5, RZ, 0x33, !PT ;  /* 0x00000005ff057212 */ /* 0x000fc800078e33ff */
[----:B--2---:R-:W-:-:S05]  /*7230*/  SEL R2, R5, R11, !P6 ;  /* 0x0000000b05027207 */ /* 0x004fca0007000000 */
[----:B------:R0:W-:Y:S01]  /*7240*/  STL [R1+0x830], R2 ;  /* 0x0008300201007387 */ /* 0x0001e20000100800 */
[C---:B----4-:R-:W-:Y:S02]  /*7250*/  SEL R4, R5.reuse, R18, !P6 ;  /* 0x0000001205047207 */ /* 0x050fe40007000000 */
[----:B0-----:R-:W-:-:S03]  /*7260*/  SEL R2, R5, R0, !P6 ;  /* 0x0000000005027207 */ /* 0x001fc60007000000 */
[----:B------:R-:W-:Y:S01]  /*7270*/  STL [R1+0x34], R4 ;  /* 0x0000340401007387 */ /* 0x000fe20000100800 */
[----:B------:R-:W-:-:S03]  /*7280*/  SEL R3, R5, R17, !P6 ;  /* 0x0000001105037207 */ /* 0x000fc60007000000 */
[----:B------:R0:W-:Y:S01]  /*7290*/  STL [R1+0x28], R2 ;  /* 0x0000280201007387 */ /* 0x0001e20000100800 */
[----:B------:R-:W-:-:S03]  /*72a0*/  SEL R0, R5, R16, !P6 ;  /* 0x0000001005007207 */ /* 0x000fc60007000000 */
[----:B------:R-:W-:Y:S01]  /*72b0*/  STL [R1+0x24], R3 ;  /* 0x0000240301007387 */ /* 0x000fe20000100800 */
[----:B0-----:R-:W-:-:S03]  /*72c0*/  SEL R2, R5, R15, !P6 ;  /* 0x0000000f05027207 */ /* 0x001fc60007000000 */
[----:B------:R-:W-:Y:S04]  /*72d0*/  STL [R1+0x2c], R0 ;  /* 0x00002c0001007387 */ /* 0x000fe80000100800 */
[----:B------:R0:W-:Y:S04]  /*72e0*/  STL [R1+0x40], R2 ;  /* 0x0000400201007387 */ /* 0x0001e80000100800 */
[----:B0-----:R-:W2:Y:S01]  /*72f0*/  LDL.LU R2, [R1+0xa4] ;  /* 0x0000a40001027983 */ /* 0x001ea20000300800 */
[C---:B------:R-:W-:Y:S02]  /*7300*/  SEL R3, R5.reuse, R14, !P6 ;  /* 0x0000000e05037207 */ /* 0x040fe40007000000 */
[----:B------:R-:W-:-:S03]  /*7310*/  SEL R0, R5, R13, !P6 ;  /* 0x0000000d05007207 */ /* 0x000fc60007000000 */
[----:B------:R-:W-:Y:S04]  /*7320*/  STL [R1+0x3c], R3 ;  /* 0x00003c0301007387 */ /* 0x000fe80000100800 */
[----:B--2---:R0:W-:Y:S04]  /*7330*/  STL [R1+0x844], R2 ;  /* 0x0008440201007387 */ /* 0x0041e80000100800 */
[----:B------:R1:W-:Y:S04]  /*7340*/  STL [R1+0x48], R0 ;  /* 0x0000480001007387 */ /* 0x0003e80000100800 */
[----:B0-----:R-:W2:Y:S01]  /*7350*/  LDL.LU R2, [R1+0xa0] ;  /* 0x0000a00001027983 */ /* 0x001ea20000300800 */
[----:B-1----:R-:W-:-:S03]  /*7360*/  SEL R0, R5, R12, !P6 ;  /* 0x0000000c05007207 */ /* 0x002fc60007000000 */
[----:B--2---:R0:W-:Y:S04]  /*7370*/  STL [R1+0x848], R2 ;  /* 0x0008480201007387 */ /* 0x0041e80000100800 */
[----:B0-----:R-:W2:Y:S04]  /*7380*/  LDL.LU R2, [R1+0x90] ;  /* 0x0000900001027983 */ /* 0x001ea80000300800 */
[----:B------:R-:W3:Y:S04]  /*7390*/  LDL.LU R11, [R1+0xac] ;  /* 0x0000ac00010b7983 */ /* 0x000ee80000300800 */
[----:B------:R-:W4:Y:S04]  /*73a0*/  LDL.LU R10, [R1+0x19c] ;  /* 0x00019c00010a7983 */ /* 0x000f280000300800 */
[----:B------:R-:W3:Y:S04]  /*73b0*/  LDL.LU R9, [R1+0x1ac] ;  /* 0x0001ac0001097983 */ /* 0x000ee80000300800 */
[----:B------:R-:W3:Y:S04]  /*73c0*/  LDL.LU R8, [R1+0x1c0] ;  /* 0x0001c00001087983 */ /* 0x000ee80000300800 */
[----:B------:R-:W3:Y:S04]  /*73d0*/  LDL.LU R7, [R1+0x1cc] ;  /* 0x0001cc0001077983 */ /* 0x000ee80000300800 */
[----:B------:R-:W3:Y:S04]  /*73e0*/  LDL.LU R6, [R1+0x1c8] ;  /* 0x0001c80001067983 */ /* 0x000ee80000300800 */
[----:B------:R-:W3:Y:S04]  /*73f0*/  LDL.LU R13, [R1+0x1c4] ;  /* 0x0001c400010d7983 */ /* 0x000ee80000300800 */
[----:B------:R-:W3:Y:S04]  /*7400*/  LDL.LU R4, [R1+0x1bc] ;  /* 0x0001bc0001047983 */ /* 0x000ee80000300800 */
[----:B------:R-:W3:Y:S04]  /*7410*/  LDL.LU R3, [R1+0xb4] ;  /* 0x0000b40001037983 */ /* 0x000ee80000300800 */
[----:B------:R0:W-:Y:S04]  /*7420*/  STL [R1+0x50], R0 ;  /* 0x0000500001007387 */ /* 0x0001e80000100800 */
[----:B------:R-:W3:Y:S04]  /*7430*/  LDL.LU R29, [R1+0xb8] ;  /* 0x0000b800011d7983 */ /* 0x000ee80000300800 */
        /* <DEDUP_REMOVED lines=11> */
[----:B0-----:R-:W3:Y:S04]  /*74f0*/  LDL.LU R0, [R1+0x108] ;  /* 0x0001080001007983 */ /* 0x001ee80000300800 */
[----:B------:R-:W3:Y:S04]  /*7500*/  LDL.LU R17, [R1+0x110] ;  /* 0x0001100001117983 */ /* 0x000ee80000300800 */
[----:B------:R-:W3:Y:S04]  /*7510*/  LDL.LU R16, [R1+0x114] ;  /* 0x0001140001107983 */ /* 0x000ee80000300800 */
[----:B------:R-:W3:Y:S04]  /*7520*/  LDL.LU R15, [R1+0x11c] ;  /* 0x00011c00010f7983 */ /* 0x000ee80000300800 */
[----:B------:R-:W3:Y:S04]  /*7530*/  LDL.LU R14, [R1+0x124] ;  /* 0x00012400010e7983 */ /* 0x000ee80000300800 */
[----:B------:R-:W3:Y:S01]  /*7540*/  LDL.LU R12, [R1+0x140] ;  /* 0x00014000010c7983 */ /* 0x000ee20000300800 */
[----:B--2---:R-:W-:-:S05]  /*7550*/  SEL R2, R5, R2, !P6 ;  /* 0x0000000205027207 */ /* 0x004fca0007000000 */
[----:B------:R0:W-:Y:S04]  /*7560*/  STL [R1+0x54], R2 ;  /* 0x0000540201007387 */ /* 0x0001e80000100800 */
[----:B0-----:R-:W2:Y:S02]  /*7570*/  LDL.LU R2, [R1+0x848] ;  /* 0x0008480001027983 */ /* 0x001ea40000300800 */
[----:B--2---:R-:W-:-:S05]  /*7580*/  SEL R2, R5, R2, !P6 ;  /* 0x0000000205027207 */ /* 0x004fca0007000000 */
[----:B------:R0:W-:Y:S04]  /*7590*/  STL [R1+0x5c], R2 ;  /* 0x00005c0201007387 */ /* 0x0001e80000100800 */
[----:B0-----:R-:W2:Y:S01]  /*75a0*/  LDL.LU R2, [R1+0x844] ;  /* 0x0008440001027983 */ /* 0x001ea20000300800 */
[C---:B----4-:R-:W-:Y:S02]  /*75b0*/  SEL R10, R5.reuse, R10, !P6 ;  /* 0x0000000a050a7207 */ /* 0x050fe40007000000 */
[C---:B---3--:R-:W-:Y:S02]  /*75c0*/  SEL R9, R5.reuse, R9, !P6 ;  /* 0x0000000905097207 */ /* 0x048fe40007000000 */
[C---:B------:R-:W-:Y:S02]  /*75d0*/  SEL R7, R5.reuse, R7, !P6 ;  /* 0x0000000705077207 */ /* 0x040fe40007000000 */
[----:B------:R-:W-:-:S02]  /*75e0*/  SEL R6, R5, R6, !P6 ;  /* 0x0000000605067207 */ /* 0x000fc40007000000 */
[----:B--2---:R-:W-:-:S05]  /*75f0*/  SEL R2, R5, R2, !P6 ;  /* 0x0000000205027207 */ /* 0x004fca0007000000 */
[----:B------:R0:W-:Y:S02]  /*7600*/  STL [R1+0x60], R2 ;  /* 0x0000600201007387 */ /* 0x0001e40000100800 */
[----:B0-----:R-:W-:-:S05]  /*7610*/  SEL R2, R5, R11, !P6 ;  /* 0x0000000b05027207 */ /* 0x001fca0007000000 */
[----:B------:R0:W-:Y:S04]  /*7620*/  STL [R1+0x64], R2 ;  /* 0x0000640201007387 */ /* 0x0001e80000100800 */
[----:B------:R-:W-:Y:S01]  /*7630*/  STL [R1+0x74], R10 ;  /* 0x0000740a01007387 */ /* 0x000fe20000100800 */
[----:B0-----:R-:W-:-:S03]  /*7640*/  SEL R2, R5, R8, !P6 ;  /* 0x0000000805027207 */ /* 0x001fc60007000000 */
[----:B------:R-:W-:Y:S04]  /*7650*/  STL [R1+0x7c], R9 ;  /* 0x00007c0901007387 */ /* 0x000fe80000100800 */
[----:B------:R0:W-:Y:S04]  /*7660*/  STL [R1+0x90], R2 ;  /* 0x0000900201007387 */ /* 0x0001e80000100800 */
[----:B------:R-:W-:Y:S01]  /*7670*/  STL [R1+0x94], R7 ;  /* 0x0000940701007387 */ /* 0x000fe20000100800 */
[----:B0-----:R-:W-:-:S03]  /*7680*/  SEL R2, R5, R13, !P6 ;  /* 0x0000000d05027207 */ /* 0x001fc60007000000 */
[----:B------:R-:W2:Y:S04]  /*7690*/  LDL.LU R13, [R1+0x148] ;  /* 0x00014800010d7983 */ /* 0x000ea80000300800 */
[----:B------:R0:W-:Y:S04]  /*76a0*/  STL [R1+0x9c], R6 ;  /* 0x00009c0601007387 */ /* 0x0001e80000100800 */
[----:B------:R1:W-:Y:S01]  /*76b0*/  STL [R1+0xa0], R2 ;  /* 0x0000a00201007387 */ /* 0x0003e20000100800 */
[C---:B0-----:R-:W-:Y:S02]  /*76c0*/  SEL R6, R5.reuse, R4, !P6 ;  /* 0x0000000405067207 */ /* 0x041fe40007000000 */
[----:B------:R-:W-:-:S02]  /*76d0*/  SEL R4, R5, R3, !P6 ;  /* 0x0000000305047207 */ /* 0x000fc40007000000 */
[C---:B-1----:R-:W-:Y:S01]  /*76e0*/  SEL R2, R5.reuse, R29, !P6 ;  /* 0x0000001d05027207 */ /* 0x042fe20007000000 */
[----:B------:R-:W-:Y:S01]  /*76f0*/  STL [R1+0xa4], R6 ;  /* 0x0000a40601007387 */ /* 0x000fe20000100800 */
[----:B------:R-:W-:-:S03]  /*7700*/  SEL R3, R5, R28, !P6 ;  /* 0x0000001c05037207 */ /* 0x000fc60007000000 */
[----:B------:R0:W-:Y:S04]  /*7710*/  STL [R1+0xac], R4 ;  /* 0x0000ac0401007387 */ /* 0x0001e80000100800 */
[----:B------:R1:W-:Y:S01]  /*7720*/  STL [R1+0xb4], R2 ;  /* 0x0000b40201007387 */ /* 0x0003e20000100800 */
[----:B0-----:R-:W-:-:S03]  /*7730*/  SEL R4, R5, R27, !P6 ;  /* 0x0000001b05047207 */ /* 0x001fc60007000000 */
[----:B------:R0:W-:Y:S01]  /*7740*/  STL [R1+0xb8], R3 ;  /* 0x0000b80301007387 */ /* 0x0001e20000100800 */
[----:B-1----:R-:W-:-:S03]  /*7750*/  SEL R2, R5, R26, !P6 ;  /* 0x0000001a05027207 */ /* 0x002fc60007000000 */
[----:B------:R1:W-:Y:S04]  /*7760*/  STL [R1+0xbc], R4 ;  /* 0x0000bc0401007387 */ /* 0x0003e80000100800 */
[----:B------:R3:W-:Y:S01]  /*7770*/  STL [R1+0xcc], R2 ;  /* 0x0000cc0201007387 */ /* 0x0007e20000100800 */
[C---:B0-----:R-:W-:Y:S02]  /*7780*/  SEL R3, R5.reuse, R25, !P6 ;  /* 0x0000001905037207 */ /* 0x041fe40007000000 */
[----:B-1----:R-:W-:-:S03]  /*7790*/  SEL R4, R5, R24, !P6 ;  /* 0x0000001805047207 */ /* 0x002fc60007000000 */
[----:B------:R0:W-:Y:S01]  /*77a0*/  STL [R1+0xd0], R3 ;  /* 0x0000d00301007387 */ /* 0x0001e20000100800 */
[----:B---3--:R-:W-:-:S03]  /*77b0*/  SEL R2, R5, R23, !P6 ;  /* 0x0000001705027207 */ /* 0x008fc60007000000 */
        /* <DEDUP_REMOVED lines=12> */
[----:B------:R-:W-:Y:S01]  /*7880*/  STL [R1+0x104], R4 ;  /* 0x0001040401007387 */ /* 0x000fe20000100800 */
[----:B------:R-:W-:-:S03]  /*7890*/  SEL R0, R5, R16, !P6 ;  /* 0x0000001005007207 */ /* 0x000fc60007000000 */
[----:B------:R1:W-:Y:S01]  /*78a0*/  STL [R1+0x108], R2 ;  /* 0x0001080201007387 */ /* 0x0003e20000100800 */
[----:B0-----:R-:W-:-:S05]  /*78b0*/  SEL R3, R5, R17, !P6 ;  /* 0x0000001105037207 */ /* 0x001fca0007000000 */
[----:B------:R-:W-:Y:S01]  /*78c0*/  STL [R1+0x110], R3 ;  /* 0x0001100301007387 */ /* 0x000fe20000100800 */
[----:B-1----:R-:W-:-:S03]  /*78d0*/  SEL R2, R5, R15, !P6 ;  /* 0x0000000f05027207 */ /* 0x002fc60007000000 */
[----:B------:R-:W-:Y:S04]  /*78e0*/  STL [R1+0x114], R0 ;  /* 0x0001140001007387 */ /* 0x000fe80000100800 */
[----:B------:R0:W-:Y:S04]  /*78f0*/  STL [R1+0x11c], R2 ;  /* 0x00011c0201007387 */ /* 0x0001e80000100800 */
[----:B0-----:R-:W3:Y:S01]  /*7900*/  LDL.LU R2, [R1+0x154] ;  /* 0x0001540001027983 */ /* 0x001ee20000300800 */
[C---:B------:R-:W-:Y:S02]  /*7910*/  SEL R3, R5.reuse, R14, !P6 ;  /* 0x0000000e05037207 */ /* 0x040fe40007000000 */
[----:B------:R-:W-:-:S03]  /*7920*/  SEL R0, R5, R12, !P6 ;  /* 0x0000000c05007207 */ /* 0x000fc60007000000 */
[----:B------:R-:W-:Y:S04]  /*7930*/  STL [R1+0x124], R3 ;  /* 0x0001240301007387 */ /* 0x000fe80000100800 */
[----:B---3--:R0:W-:Y:S04]  /*7940*/  STL [R1+0x83c], R2 ;  /* 0x00083c0201007387 */ /* 0x0081e80000100800 */
[----:B------:R2:W-:Y:S04]  /*7950*/  STL [R1+0x140], R0 ;  /* 0x0001400001007387 */ /* 0x0005e80000100800 */
[----:B0-----:R-:W3:Y:S01]  /*7960*/  LDL.LU R2, [R1+0x150] ;  /* 0x0001500001027983 */ /* 0x001ee20000300800 */
[----:B--2---:R-:W-:-:S03]  /*7970*/  SEL R0, R5, R13, !P6 ;  /* 0x0000000d05007207 */ /* 0x004fc60007000000 */
[----:B---3--:R0:W-:Y:S04]  /*7980*/  STL [R1+0x840], R2 ;  /* 0x0008400201007387 */ /* 0x0081e80000100800 */
        /* <DEDUP_REMOVED lines=35> */
[C---:B---3--:R-:W-:Y:S02]  /*7bc0*/  SEL R11, R5.reuse, R11, !P6 ;  /* 0x0000000b050b7207 */ /* 0x048fe40007000000 */
[C---:B------:R-:W-:Y:S02]  /*7bd0*/  SEL R9, R5.reuse, R9, !P6 ;  /* 0x0000000905097207 */ /* 0x040fe40007000000 */
[C---:B------:R-:W-:Y:S02]  /*7be0*/  SEL R8, R5.reuse, R8, !P6 ;  /* 0x0000000805087207 */ /* 0x040fe40007000000 */
[----:B------:R-:W-:-:S02]  /*7bf0*/  SEL R7, R5, R7, !P6 ;  /* 0x0000000705077207 */ /* 0x000fc40007000000 */
[----:B--2---:R-:W-:-:S05]  /*7c00*/  SEL R2, R5, R2, !P6 ;  /* 0x0000000205027207 */ /* 0x004fca0007000000 */
[----:B------:R4:W-:Y:S04]  /*7c10*/  STL [R1+0x154], R2 ;  /* 0x0001540201007387 */ /* 0x0009e80000100800 */
[----:B------:R-:W-:Y:S01]  /*7c20*/  STL [R1+0x15c], R11 ;  /* 0x00015c0b01007387 */ /* 0x000fe20000100800 */
[----:B----4-:R-:W-:-:S05]  /*7c30*/  SEL R2, R5, R10, !P6 ;  /* 0x0000000a05027207 */ /* 0x010fca0007000000 */
[----:B------:R0:W-:Y:S04]  /*7c40*/  STL [R1+0x160], R2 ;  /* 0x0001600201007387 */ /* 0x0001e80000100800 */
[----:B------:R-:W-:Y:S01]  /*7c50*/  STL [R1+0x168], R9 ;  /* 0x0001680901007387 */ /* 0x000fe20000100800 */
[----:B0-----:R-:W-:-:S03]  /*7c60*/  SEL R2, R5, R12, !P6 ;  /* 0x0000000c05027207 */ /* 0x001fc60007000000 */
[----:B------:R-:W2:Y:S04]  /*7c70*/  LDL.LU R12, [R1+0x118] ;  /* 0x00011800010c7983 */ /* 0x000ea80000300800 */
[----:B------:R-:W-:Y:S04]  /*7c80*/  STL [R1+0x170], R8 ;  /* 0x0001700801007387 */ /* 0x000fe80000100800 */
[----:B------:R0:W-:Y:S04]  /*7c90*/  STL [R1+0x178], R2 ;  /* 0x0001780201007387 */ /* 0x0001e80000100800 */
[----:B------:R-:W-:Y:S01]  /*7ca0*/  STL [R1+0x180], R7 ;  /* 0x0001800701007387 */ /* 0x000fe20000100800 */
[----:B0-----:R-:W-:-:S02]  /*7cb0*/  SEL R2, R5, R6, !P6 ;  /* 0x0000000605027207 */ /* 0x001fc40007000000 */
[C---:B------:R-:W-:Y:S02]  /*7cc0*/  SEL R6, R5.reuse, R4, !P6 ;  /* 0x0000000405067207 */ /* 0x040fe40007000000 */
[C---:B------:R-:W-:Y:S01]  /*7cd0*/  SEL R4, R5.reuse, R3, !P6 ;  /* 0x0000000305047207 */ /* 0x040fe20007000000 */
[----:B------:R0:W-:Y:S01]  /*7ce0*/  STL [R1+0x188], R2 ;  /* 0x0001880201007387 */ /* 0x0001e20000100800 */
[----:B------:R-:W-:-:S03]  /*7cf0*/  SEL R3, R5, R28, !P6 ;  /* 0x0000001c05037207 */ /* 0x000fc60007000000 */
[----:B------:R-:W-:Y:S01]  /*7d00*/  STL [R1+0x190], R6 ;  /* 0x0001900601007387 */ /* 0x000fe20000100800 */
[----:B0-----:R-:W-:-:S03]  /*7d10*/  SEL R2, R5, R29, !P6 ;  /* 0x0000001d05027207 */ /* 0x001fc60007000000 */
        /* <DEDUP_REMOVED lines=67> */
[----:B------:R-:W3:Y:S04]  /*8150*/  LDL.LU R13, [R1+0x4] ;  /* 0x00000400010d7983 */ /* 0x000ee80000300800 */
[----:B------:R-:W3:Y:S01]  /*8160*/  LDL.LU R12, [R1] ;  /* 0x00000000010c7983 */ /* 0x000ee20000300800 */
[----:B--2---:R-:W-:-:S05]  /*8170*/  SEL R2, R5, R2, !P6 ;  /* 0x0000000205027207 */ /* 0x004fca0007000000 */
[----:B------:R0:W-:Y:S04]  /*8180*/  STL [R1+0x158], R2 ;  /* 0x0001580201007387 */ /* 0x0001e80000100800 */
[----:B0-----:R-:W2:Y:S02]  /*8190*/  LDL.LU R2, [R1+0x838] ;  /* 0x0008380001027983 */ /* 0x001ea40000300800 */
[----:B--2---:R-:W-:-:S05]  /*81a0*/  SEL R2, R5, R2, !P6 ;  /* 0x0000000205027207 */ /* 0x004fca0007000000 */
[----:B------:R0:W-:Y:S04]  /*81b0*/  STL [R1+0x144], R2 ;  /* 0x0001440201007387 */ /* 0x0001e80000100800 */
[----:B0-----:R-:W2:Y:S01]  /*81c0*/  LDL.LU R2, [R1+0x834] ;  /* 0x0008340001027983 */ /* 0x001ea20000300800 */
[C---:B---3--:R-:W-:Y:S02]  /*81d0*/  SEL R10, R5.reuse, R10, !P6 ;  /* 0x0000000a050a7207 */ /* 0x048fe40007000000 */
[C---:B----4-:R-:W-:Y:S02]  /*81e0*/  SEL R9, R5.reuse, R9, !P6 ;  /* 0x0000000905097207 */ /* 0x050fe40007000000 */
[C---:B------:R-:W-:Y:S02]  /*81f0*/  SEL R11, R5.reuse, R11, !P6 ;  /* 0x0000000b050b7207 */ /* 0x040fe40007000000 */
[----:B------:R-:W-:-:S02]  /*8200*/  SEL R8, R5, R8, !P6 ;  /* 0x0000000805087207 */ /* 0x000fc40007000000 */
[C---:B------:R-:W-:Y:S02]  /*8210*/  SEL R7, R5.reuse, R7, !P6 ;  /* 0x0000000705077207 */ /* 0x040fe40007000000 */
[C---:B------:R-:W-:Y:S02]  /*8220*/  SEL R6, R5.reuse, R6, !P6 ;  /* 0x0000000605067207 */ /* 0x040fe40007000000 */
[C---:B------:R-:W-:Y:S02]  /*8230*/  SEL R4, R5.reuse, R4, !P6 ;  /* 0x0000000405047207 */ /* 0x040fe40007000000 */
[C---:B------:R-:W-:Y:S02]  /*8240*/  SEL R3, R5.reuse, R3, !P6 ;  /* 0x0000000305037207 */ /* 0x040fe40007000000 */
        /* <DEDUP_REMOVED lines=19> */
[----:B--2---:R-:W-:-:S05]  /*8380*/  SEL R2, R5, R2, !P6 ;  /* 0x0000000205027207 */ /* 0x004fca0007000000 */
[----:B------:R0:W-:Y:S04]  /*8390*/  STL [R1+0x13c], R2 ;  /* 0x00013c0201007387 */ /* 0x0001e80000100800 */
[----:B0-----:R-:W2:Y:S04]  /*83a0*/  LDL.LU R2, [R1+0x830] ;  /* 0x0008300001027983 */ /* 0x001ea80000300800 */
[----:B------:R0:W-:Y:S04]  /*83b0*/  STL [R1+0x138], R10 ;  /* 0x0001380a01007387 */ /* 0x0001e80000100800 */
[----:B0-----:R-:W3:Y:S04]  /*83c0*/  LDL.LU R10, [R1+0x82c] ;  /* 0x00082c00010a7983 */ /* 0x001ee80000300800 */
[----:B------:R0:W-:Y:S04]  /*83d0*/  STL [R1+0x134], R9 ;  /* 0x0001340901007387 */ /* 0x0001e80000100800 */
[----:B0-----:R-:W4:Y:S04]  /*83e0*/  LDL.LU R9, [R1+0x828] ;  /* 0x0008280001097983 */ /* 0x001f280000300800 */
[----:B------:R0:W-:Y:S04]  /*83f0*/  STL [R1+0x130], R11 ;  /* 0x0001300b01007387 */ /* 0x0001e80000100800 */
[----:B0-----:R-:W2:Y:S04]  /*8400*/  LDL.LU R11, [R1+0x38] ;  /* 0x00003800010b7983 */ /* 0x001ea80000300800 */
[----:B------:R0:W-:Y:S04]  /*8410*/  STL [R1+0x12c], R8 ;  /* 0x00012c0801007387 */ /* 0x0001e80000100800 */
[----:B0-----:R-:W2:Y:S04]  /*8420*/  LDL.LU R8, [R1+0x824] ;  /* 0x0008240001087983 */ /* 0x001ea80000300800 */
[----:B------:R0:W-:Y:S04]  /*8430*/  STL [R1+0x128], R7 ;  /* 0x0001280701007387 */ /* 0x0001e80000100800 */
[----:B0-----:R-:W2:Y:S04]  /*8440*/  LDL.LU R7, [R1+0x820] ;  /* 0x0008200001077983 */ /* 0x001ea80000300800 */
[----:B------:R0:W-:Y:S04]  /*8450*/  STL [R1+0x120], R6 ;  /* 0x0001200601007387 */ /* 0x0001e80000100800 */
[----:B0-----:R-:W3:Y:S04]  /*8460*/  LDL.LU R6, [R1+0x81c] ;  /* 0x00081c0001067983 */ /* 0x001ee80000300800 */
        /* <DEDUP_REMOVED lines=41> */
[----:B0-----:R-:W3:Y:S01]  /*8700*/  LDL.LU R12, [R1+0x7c8] ;  /* 0x0007c800010c7983 */ /* 0x001ee20000300800 */
[----:B--2---:R-:W-:-:S02]  /*8710*/  SEL R11, R5, R11, !P6 ;  /* 0x0000000b050b7207 */ /* 0x004fc40007000000 */
[----:B---3--:R-:W-:-:S05]  /*8720*/  SEL R12, R5, R12, !P6 ;  /* 0x0000000c050c7207 */ /* 0x008fca0007000000 */
[----:B------:R0:W-:Y:S02]  /*8730*/  STL [R1+0x58], R12 ;  /* 0x0000580c01007387 */ /* 0x0001e40000100800 */
[C---:B0-----:R-:W-:Y:S02]  /*8740*/  SEL R12, R5.reuse, R13, !P6 ;  /* 0x0000000d050c7207 */ /* 0x041fe40007000000 */
[C---:B------:R-:W-:Y:S02]  /*8750*/  SEL R13, R5.reuse, R14, !P6 ;  /* 0x0000000e050d7207 */ /* 0x040fe40007000000 */
[C---:B------:R-:W-:Y:S01]  /*8760*/  SEL R14, R5.reuse, R15, !P6 ;  /* 0x0000000f050e7207 */ /* 0x040fe20007000000 */
[----:B------:R0:W-:Y:S04]  /*8770*/  STL [R1+0x4c], R12 ;  /* 0x00004c0c01007387 */ /* 0x0001e80000100800 */
[----:B------:R1:W-:Y:S01]  /*8780*/  STL [R1+0x44], R13 ;  /* 0x0000440d01007387 */ /* 0x0003e20000100800 */
[----:B0-----:R-:W-:-:S03]  /*8790*/  SEL R12, R5, R16, !P6 ;  /* 0x00000010050c7207 */ /* 0x001fc60007000000 */
[----:B------:R-:W-:Y:S01]  /*87a0*/  STL [R1+0x20], R14 ;  /* 0x0000200e01007387 */ /* 0x000fe20000100800 */
[----:B-1----:R-:W-:-:S03]  /*87b0*/  SEL R13, R5, R17, !P6 ;  /* 0x00000011050d7207 */ /* 0x002fc60007000000 */
[----:B------:R0:W-:Y:S04]  /*87c0*/  STL [R1+0x1c], R12 ;  /* 0x00001c0c01007387 */ /* 0x0001e80000100800 */
[----:B------:R-:W-:Y:S01]  /*87d0*/  STL [R1+0x18], R13 ;  /* 0x0000180d01007387 */ /* 0x000fe20000100800 */
[----:B0-----:R-:W-:-:S03]  /*87e0*/  SEL R12, R5, R0, !P6 ;  /* 0x00000000050c7207 */ /* 0x001fc60007000000 */
[----:B------:R-:W2:Y:S04]  /*87f0*/  LDL.LU R0, [R1+0x7c4] ;  /* 0x0007c40001007983 */ /* 0x000ea80000300800 */
[----:B------:R0:W-:Y:S04]  /*8800*/  STL [R1+0x14], R11 ;  /* 0x0000140b01007387 */ /* 0x0001e80000100800 */
[----:B------:R-:W3:Y:S01]  /*8810*/  LDL.LU R16, [R1+0x8] ;  /* 0x0000080001107983 */ /* 0x000ee20000300800 */
[C---:B------:R-:W-:Y:S02]  /*8820*/  SEL R19, R5.reuse, R19, !P6 ;  /* 0x0000001305137207 */ /* 0x040fe40007000000 */
[----:B------:R-:W-:-:S02]  /*8830*/  SEL R20, R5, R20, !P6 ;  /* 0x0000001405147207 */ /* 0x000fc40007000000 */
[C---:B0-----:R-:W-:Y:S01]  /*8840*/  SEL R11, R5.reuse, R18, !P6 ;  /* 0x00000012050b7207 */ /* 0x041fe20007000000 */
[----:B------:R-:W-:Y:S01]  /*8850*/  STL [R1+0x10], R12 ;  /* 0x0000100c01007387 */ /* 0x000fe20000100800 */
[----:B------:R-:W-:-:S03]  /*8860*/  SEL R21, R5, R21, !P6 ;  /* 0x0000001505157207 */ /* 0x000fc60007000000 */
[----:B------:R-:W3:Y:S01]  /*8870*/  LDL.LU R15, [R1+0xc] ;  /* 0x00000c00010f7983 */ /* 0x000ee20000300800 */
[----:B------:R-:W-:-:S03]  /*8880*/  SEL R22, R5, R22, !P6 ;  /* 0x0000001605167207 */ /* 0x000fc60007000000 */
[----:B------:R-:W-:Y:S01]  /*8890*/  STL [R1+0x4], R11 ;  /* 0x0000040b01007387 */ /* 0x000fe20000100800 */
[----:B------:R-:W-:-:S03]  /*88a0*/  SEL R23, R5, R23, !P6 ;  /* 0x0000001705177207 */ /* 0x000fc60007000000 */
[----:B------:R0:W-:Y:S01]  /*88b0*/  STL [R1+0x744], R19 ;  /* 0x0007441301007387 */ /* 0x0001e20000100800 */
[C---:B------:R-:W-:Y:S02]  /*88c0*/  SEL R24, R5.reuse, R24, !P6 ;  /* 0x0000001805187207 */ /* 0x040fe40007000000 */
[C---:B------:R-:W-:Y:S01]  /*88d0*/  SEL R25, R5.reuse, R25, !P6 ;  /* 0x0000001905197207 */ /* 0x040fe20007000000 */
[----:B0-----:R-:W3:Y:S04]  /*88e0*/  LDL.LU R19, [R1+0x94] ;  /* 0x0000940001137983 */ /* 0x001ee80000300800 */
[----:B------:R0:W-:Y:S01]  /*88f0*/  STL [R1+0x748], R20 ;  /* 0x0007481401007387 */ /* 0x0001e20000100800 */
[----:B------:R-:W-:-:S03]  /*8900*/  SEL R26, R5, R26, !P6 ;  /* 0x0000001a051a7207 */ /* 0x000fc60007000000 */
        /* <DEDUP_REMOVED lines=20> */
[C---:B------:R-:W-:Y:S02]  /*8a50*/  SEL R14, R5.reuse, R7, !P6 ;  /* 0x00000007050e7207 */ /* 0x040fe40007000000 */
[----:B------:R-:W1:Y:S01]  /*8a60*/  LDC.64 R6, c[0x0][0x388] ;  /* 0x0000e200ff067b82 */ /* 0x000e620000000a00 */
        /* <DEDUP_REMOVED lines=13> */
[----:B--2---:R-:W-:Y:S01]  /*8b40*/  IMAD R0, R0, UR11, RZ ;  /* 0x0000000b00007c24 */ /* 0x004fe2000f8e02ff */
[----:B----4-:R-:W-:Y:S01]  /*8b50*/  SEL R17, R5, R9, !P6 ;  /* 0x0000000905117207 */ /* 0x010fe20007000000 */
[----:B------:R-:W0:Y:S03]  /*8b60*/  LDCU UR11, c[0x0][0x3a8] ;  /* 0x00007500ff0b77ac */ /* 0x000e260008000800 */
[----:B---3--:R-:W-:-:S05]  /*8b70*/  LEA R3, P0, R0, R16, 0x1 ;  /* 0x0000001000037211 */ /* 0x008fca00078008ff */
[----:B------:R2:W-:Y:S04]  /*8b80*/  STL [R1+0x6fc], R3 ;  /* 0x0006fc0301007387 */ /* 0x0005e80000100800 */
[----:B--2---:R-:W2:Y:S01]  /*8b90*/  LDL.LU R3, [R1+0x34] ;  /* 0x0000340001037983 */ /* 0x004ea20000300800 */
[C---:B------:R-:W-:Y:S02]  /*8ba0*/  SEL R16, R5.reuse, R8, !P6 ;  /* 0x0000000805107207 */ /* 0x040fe40007000000 */
[----:B------:R-:W-:Y:S02]  /*8bb0*/  SEL R18, R5, R10, !P6 ;  /* 0x0000000a05127207 */ /* 0x000fe40007000000 */
[----:B------:R-:W-:Y:S01]  /*8bc0*/  LEA.HI.X.SX32 R4, R0, R15, 0x1, P0 ;  /* 0x0000000f00047211 */ /* 0x000fe200000f0eff */
[----:B------:R-:W-:Y:S01]  /*8bd0*/  STL [R1+0x780], R16 ;  /* 0x0007801001007387 */ /* 0x000fe20000100800 */
[----:B------:R-:W-:-:S03]  /*8be0*/  IMAD R15, R2, UR10, RZ ;  /* 0x0000000a020f7c24 */ /* 0x000fc6000f8e02ff */
[----:B------:R-:W-:Y:S04]  /*8bf0*/  STL [R1+0x784], R17 ;  /* 0x0007841101007387 */ /* 0x000fe80000100800 */
[----:B------:R-:W-:Y:S04]  /*8c00*/  STL [R1+0x788], R18 ;  /* 0x0007881201007387 */ /* 0x000fe80000100800 */
[----:B------:R-:W-:Y:S04]  /*8c10*/  STL [R1+0x700], R4 ;  /* 0x0007000401007387 */ /* 0x000fe80000100800 */
[----:B-1----:R-:W-:Y:S04]  /*8c20*/  STL [R1+0x790], R6 ;  /* 0x0007900601007387 */ /* 0x002fe80000100800 */
[----:B------:R-:W-:Y:S04]  /*8c30*/  STL [R1+0x78c], R7 ;  /* 0x00078c0701007387 */ /* 0x000fe80000100800 */
[----:B------:R-:W-:Y:S01]  /*8c40*/  STL [R1+0x794], R15 ;  /* 0x0007940f01007387 */ /* 0x000fe20000100800 */
[----:B------:R-:W-:-:S02]  /*8c50*/  IMAD R0, R29, UR10, RZ ;  /* 0x0000000a1d007c24 */ /* 0x000fc4000f8e02ff */
[----:B------:R-:W-:Y:S02]  /*8c60*/  IMAD R2, R11, UR10, RZ ;  /* 0x0000000a0b027c24 */ /* 0x000fe4000f8e02ff */
[----:B------:R-:W-:Y:S02]  /*8c70*/  IMAD R5, R12, UR10, RZ ;  /* 0x0000000a0c057c24 */ /* 0x000fe4000f8e02ff */
[----:B------:R-:W-:Y:S02]  /*8c80*/  IMAD R8, R13, UR10, RZ ;  /* 0x0000000a0d087c24 */ /* 0x000fe4000f8e02ff */
[----:B------:R-:W-:Y:S02]  /*8c90*/  IMAD R9, R14, UR10, RZ ;  /* 0x0000000a0e097c24 */ /* 0x000fe4000f8e02ff */
[----:B--2---:R-:W-:-:S05]  /*8ca0*/  IMAD R10, R3, UR10, RZ ;  /* 0x0000000a030a7c24 */ /* 0x004fca000f8e02ff */
[----:B------:R-:W-:Y:S04]  /*8cb0*/  STL [R1+0x798], R10 ;  /* 0x0007980a01007387 */ /* 0x000fe80000100800 */
[----:B------:R-:W-:Y:S04]  /*8cc0*/  STL [R1+0x79c], R9 ;  /* 0x00079c0901007387 */ /* 0x000fe80000100800 */
[----:B------:R-:W-:Y:S04]  /*8cd0*/  STL [R1+0x7a0], R8 ;  /* 0x0007a00801007387 */ /* 0x000fe80000100800 */
[----:B------:R-:W-:Y:S04]  /*8ce0*/  STL [R1+0x7a4], R5 ;  /* 0x0007a40501007387 */ /* 0x000fe80000100800 */
[----:B------:R1:W-:Y:S04]  /*8cf0*/  STL [R1+0x7a8], R2 ;  /* 0x0007a80201007387 */ /* 0x0003e80000100800 */
[----:B------:R2:W-:Y:S01]  /*8d00*/  STL [R1+0x7ac], R0 ;  /* 0x0007ac0001007387 */ /* 0x0005e20000100800 */
[----:B------:R-:W-:-:S02]  /*8d10*/  IMAD R3, R26, UR10, RZ ;  /* 0x0000000a1a037c24 */ /* 0x000fc4000f8e02ff */
[----:B-1----:R-:W-:Y:S02]  /*8d20*/  IMAD R2, R28, UR10, RZ ;  /* 0x0000000a1c027c24 */ /* 0x002fe4000f8e02ff */
[----:B--2---:R-:W-:-:S03]  /*8d30*/  IMAD R0, R27, UR10, RZ ;  /* 0x0000000a1b007c24 */ /* 0x004fc6000f8e02ff */
[----:B------:R1:W-:Y:S04]  /*8d40*/  STL [R1], R2 ;  /* 0x0000000201007387 */ /* 0x0003e80000100800 */
[----:B------:R2:W-:Y:S01]  /*8d50*/  STL [R1+0x8], R0 ;  /* 0x0000080001007387 */ /* 0x0005e20000100800 */
[----:B-1----:R-:W-:-:S03]  /*8d60*/  IMAD R2, R25, UR10, RZ ;  /* 0x0000000a19027c24 */ /* 0x002fc6000f8e02ff */
[----:B------:R1:W-:Y:S01]  /*8d70*/  STL [R1+0xc], R3 ;  /* 0x00000c0301007387 */ /* 0x0003e20000100800 */
[----:B--2---:R-:W-:-:S03]  /*8d80*/  IMAD R0, R24, UR10, RZ ;  /* 0x0000000a18007c24 */ /* 0x004fc6000f8e02ff */
[----:B------:R2:W-:Y:S04]  /*8d90*/  STL [R1+0x24], R2 ;  /* 0x0000240201007387 */ /* 0x0005e80000100800 */
[----:B------:R3:W-:Y:S01]  /*8da0*/  STL [R1+0x28], R0 ;  /* 0x0000280001007387 */ /* 0x0007e20000100800 */
[----:B-1----:R-:W-:Y:S02]  /*8db0*/  IMAD R3, R23, UR10, RZ ;  /* 0x0000000a17037c24 */ /* 0x002fe4000f8e02ff */
[----:B--2---:R-:W-:-:S03]  /*8dc0*/  IMAD R2, R22, UR10, RZ ;  /* 0x0000000a16027c24 */ /* 0x004fc6000f8e02ff */
[----:B------:R-:W-:Y:S01]  /*8dd0*/  STL [R1+0x2c], R3 ;  /* 0x00002c0301007387 */ /* 0x000fe20000100800 */
[----:B---3--:R-:W-:-:S03]  /*8de0*/  IMAD R0, R21, UR10, RZ ;  /* 0x0000000a15007c24 */ /* 0x008fc6000f8e02ff */
[----:B------:R-:W-:Y:S04]  /*8df0*/  STL [R1+0x30], R2 ;  /* 0x0000300201007387 */ /* 0x000fe80000100800 */
[----:B------:R1:W-:Y:S04]  /*8e00*/  STL [R1+0x34], R0 ;  /* 0x0000340001007387 */ /* 0x0003e80000100800 */
[----:B-1----:R-:W2:Y:S01]  /*8e10*/  LDL.LU R0, [R1+0xa4] ;  /* 0x0000a40001007983 */ /* 0x002ea20000300800 */
[----:B------:R-:W-:Y:S02]  /*8e20*/  IMAD R3, R20, UR10, RZ ;  /* 0x0000000a14037c24 */ /* 0x000fe4000f8e02ff */
[----:B------:R-:W-:-:S03]  /*8e30*/  IMAD R2, R19, UR10, RZ ;  /* 0x0000000a13027c24 */ /* 0x000fc6000f8e02ff */
[----:B------:R-:W-:Y:S04]  /*8e40*/  STL [R1+0x38], R3 ;  /* 0x0000380301007387 */ /* 0x000fe80000100800 */
[----:B--2---:R1:W-:Y:S04]  /*8e50*/  STL [R1+0x7bc], R0 ;  /* 0x0007bc0001007387 */ /* 0x0043e80000100800 */
[----:B------:R-:W-:Y:S04]  /*8e60*/  STL [R1+0x3c], R2 ;  /* 0x00003c0201007387 */ /* 0x000fe80000100800 */
[----:B-1----:R-:W2:Y:S04]  /*8e70*/  LDL.LU R0, [R1+0xa0] ;  /* 0x0000a00001007983 */ /* 0x002ea80000300800 */
[----:B--2---:R1:W-:Y:S04]  /*8e80*/  STL [R1+0x7c0], R0 ;  /* 0x0007c00001007387 */ /* 0x0043e80000100800 */
[----:B-1----:R-:W2:Y:S04]  /*8e90*/  LDL.LU R0, [R1+0x9c] ;  /* 0x00009c0001007983 */ /* 0x002ea80000300800 */
        /* <DEDUP_REMOVED lines=27> */
[----:B------:R-:W3:Y:S01]  /*9050*/  LDL.LU R19, [R1+0x178] ;  /* 0x0001780001137983 */ /* 0x000ee20000300800 */
[----:B--2---:R-:W-:-:S05]  /*9060*/  IMAD R0, R0, UR10, RZ ;  /* 0x0000000a00007c24 */ /* 0x004fca000f8e02ff */
[----:B------:R1:W-:Y:S04]  /*9070*/  STL [R1+0x40], R0 ;  /* 0x0000400001007387 */ /* 0x0003e80000100800 */
[----:B-1----:R-:W2:Y:S02]  /*9080*/  LDL.LU R0, [R1+0x7c0] ;  /* 0x0007c00001007983 */ /* 0x002ea40000300800 */
[----:B--2---:R-:W-:-:S05]  /*9090*/  IMAD R0, R0, UR10, RZ ;  /* 0x0000000a00007c24 */ /* 0x004fca000f8e02ff */
[----:B------:R1:W-:Y:S04]  /*90a0*/  STL [R1+0x48], R0 ;  /* 0x0000480001007387 */ /* 0x0003e80000100800 */
[----:B-1----:R-:W2:Y:S01]  /*90b0*/  LDL.LU R0, [R1+0x7bc] ;  /* 0x0007bc0001007983 */ /* 0x002ea20000300800 */
[----:B---3--:R-:W-:Y:S02]  /*90c0*/  IMAD R2, R2, UR10, RZ ;  /* 0x0000000a02027c24 */ /* 0x008fe4000f8e02ff */
[----:B------:R-:W-:Y:S02]  /*90d0*/  IMAD R4, R4, UR10, RZ ;  /* 0x0000000a04047c24 */ /* 0x000fe4000f8e02ff */
[----:B--2---:R-:W-:-:S05]  /*90e0*/  IMAD R0, R0, UR10, RZ ;  /* 0x0000000a00007c24 */ /* 0x004fca000f8e02ff */
[----:B------:R4:W-:Y:S04]  /*90f0*/  STL [R1+0x50], R0 ;  /* 0x0000500001007387 */ /* 0x0009e80000100800 */
[----:B------:R1:W-:Y:S01]  /*9100*/  STL [R1+0x54], R2 ;  /* 0x0000540201007387 */ /* 0x0003e20000100800 */
[----:B----4-:R-:W-:Y:S02]  /*9110*/  IMAD R0, R5, UR10, RZ ;  /* 0x0000000a05007c24 */ /* 0x010fe4000f8e02ff */
[----:B------:R-:W-:Y:S02]  /*9120*/  IMAD R5, R8, UR10, RZ ;  /* 0x0000000a08057c24 */ /* 0x000fe4000f8e02ff */
[----:B-1----:R-:W-:Y:S01]  /*9130*/  IMAD R2, R9, UR10, RZ ;  /* 0x0000000a09027c24 */ /* 0x002fe2000f8e02ff */
[----:B------:R1:W-:Y:S04]  /*9140*/  STL [R1+0x5c], R0 ;  /* 0x00005c0001007387 */ /* 0x0003e80000100800 */
[----:B------:R2:W-:Y:S01]  /*9150*/  STL [R1+0x60], R5 ;  /* 0x0000600501007387 */ /* 0x0005e20000100800 */
[----:B-1----:R-:W-:-:S03]  /*9160*/  IMAD R0, R10, UR10, RZ ;  /* 0x0000000a0a007c24 */ /* 0x002fc6000f8e02ff */
[----:B------:R1:W-:Y:S01]  /*9170*/  STL [R1+0x64], R2 ;  /* 0x0000640201007387 */ /* 0x0003e20000100800 */
[----:B--2---:R-:W-:-:S03]  /*9180*/  IMAD R5, R15, UR10, RZ ;  /* 0x0000000a0f057c24 */ /* 0x004fc6000f8e02ff */
[----:B------:R2:W-:Y:S01]  /*9190*/  STL [R1+0x74], R0 ;  /* 0x0000740001007387 */ /* 0x0005e20000100800 */
[----:B-1----:R-:W-:-:S03]  /*91a0*/  IMAD R2, R7, UR10, RZ ;  /* 0x0000000a07027c24 */ /* 0x002fc6000f8e02ff */
[----:B------:R-:W-:Y:S01]  /*91b0*/  STL [R1+0x7c], R5 ;  /* 0x00007c0501007387 */ /* 0x000fe20000100800 */
[----:B--2---:R-:W-:-:S03]  /*91c0*/  IMAD R0, R6, UR10, RZ ;  /* 0x0000000a06007c24 */ /* 0x004fc6000f8e02ff */
[----:B------:R1:W-:Y:S04]  /*91d0*/  STL [R1+0x88], R2 ;  /* 0x0000880201007387 */ /* 0x0003e80000100800 */
        /* <DEDUP_REMOVED lines=10> */
[----:B------:R1:W-:Y:S01]  /*9280*/  STL [R1+0xac], R2 ;  /* 0x0000ac0201007387 */ /* 0x0003e20000100800 */
[----:B------:R-:W-:-:S03]  /*9290*/  IMAD R3, R13, UR10, RZ ;  /* 0x0000000a0d037c24 */ /* 0x000fc6000f8e02ff */
        /* <DEDUP_REMOVED lines=8> */
[----:B------:R1:W-:Y:S01]  /*9320*/  STL [R1+0xd0], R3 ;  /* 0x0000d00301007387 */ /* 0x0003e20000100800 */
[----:B---3--:R-:W-:-:S03]  /*9330*/  IMAD R0, R27, UR10, RZ ;  /* 0x0000000a1b007c24 */ /* 0x008fc6000f8e02ff */
        /* <DEDUP_REMOVED lines=58> */
[----:B----4-:R-:W-:Y:S02]  /*96e0*/  IMAD R5, R5, UR10, RZ ;  /* 0x0000000a05057c24 */ /* 0x010fe4000f8e02ff */
[----:B--2---:R-:W-:-:S05]  /*96f0*/  IMAD R0, R0, UR10, RZ ;  /* 0x0000000a00007c24 */ /* 0x004fca000f8e02ff */
[----:B------:R1:W-:Y:S04]  /*9700*/  STL [R1+0x140], R0 ;  /* 0x0001400001007387 */ /* 0x0003e80000100800 */
[----:B------:R2:W-:Y:S01]  /*9710*/  STL [R1+0x148], R2 ;  /* 0x0001480201007387 */ /* 0x0005e20000100800 */
[----:B-1----:R-:W-:-:S03]  /*9720*/  IMAD R0, R8, UR10, RZ ;  /* 0x0000000a08007c24 */ /* 0x002fc6000f8e02ff */
[----:B------:R1:W-:Y:S01]  /*9730*/  STL [R1+0x14c], R5 ;  /* 0x00014c0501007387 */ /* 0x0003e20000100800 */
[----:B--2---:R-:W-:-:S03]  /*9740*/  IMAD R2, R9, UR10, RZ ;  /* 0x0000000a09027c24 */ /* 0x004fc6000f8e02ff */
        /* <DEDUP_REMOVED lines=10> */
[----:B------:R-:W-:Y:S01]  /*97f0*/  STL [R1+0x170], R5 ;  /* 0x0001700501007387 */ /* 0x000fe20000100800 */
[----:B------:R-:W-:-:S03]  /*9800*/  IMAD R4, R17, UR10, RZ ;  /* 0x0000000a11047c24 */ /* 0x000fc6000f8e02ff */
[----:B------:R2:W-:Y:S01]  /*9810*/  STL [R1+0x178], R0 ;  /* 0x0001780001007387 */ /* 0x0005e20000100800 */
[----:B-1----:R-:W-:-:S05]  /*9820*/  IMAD R2, R18, UR10, RZ ;  /* 0x0000000a12027c24 */ /* 0x002fca000f8e02ff */
[----:B------:R1:W-:Y:S01]  /*9830*/  STL [R1+0x180], R2 ;  /* 0x0001800201007387 */ /* 0x0003e20000100800 */
[----:B--2---:R-:W-:-:S03]  /*9840*/  IMAD R0, R16, UR10, RZ ;  /* 0x0000000a10007c24 */ /* 0x004fc6000f8e02ff */
[----:B------:R-:W-:Y:S04]  /*9850*/  STL [R1+0x188], R4 ;  /* 0x0001880401007387 */ /* 0x000fe80000100800 */
[----:B------:R2:W-:Y:S01]  /*9860*/  STL [R1+0x190], R0 ;  /* 0x0001900001007387 */ /* 0x0005e20000100800 */
[----:B-1----:R-:W-:Y:S02]  /*9870*/  IMAD R2, R3, UR10, RZ ;  /* 0x0000000a03027c24 */ /* 0x002fe4000f8e02ff */
[----:B------:R-:W-:-:S03]  /*9880*/  IMAD R3, R14, UR10, RZ ;  /* 0x0000000a0e037c24 */ /* 0x000fc6000f8e02ff */
        /* <DEDUP_REMOVED lines=26> */
[----:B------:R1:W-:Y:S04]  /*9a30*/  STL [R1+0x130], R3 ;  /* 0x0001300301007387 */ /* 0x0003e80000100800 */
[----:B-1----:R-:W2:Y:S04]  /*9a40*/  LDL.LU R3, [R1+0x120] ;  /* 0x0001200001037983 */ /* 0x002ea80000300800 */
[----:B------:R1:W-:Y:S04]  /*9a50*/  STL [R1+0x12c], R0 ;  /* 0x00012c0001007387 */ /* 0x0003e80000100800 */
[----:B-1----:R-:W3:Y:S01]  /*9a60*/  LDL.LU R0, [R1+0x10c] ;  /* 0x00010c0001007983 */ /* 0x002ee20000300800 */
[----:B------:R-:W-:-:S05]  /*9a70*/  IMAD R2, R19, UR10, RZ ;  /* 0x0000000a13027c24 */ /* 0x000fca000f8e02ff */
[----:B------:R-:W-:Y:S04]  /*9a80*/  STL [R1+0x128], R2 ;  /* 0x0001280201007387 */ /* 0x000fe80000100800 */
[----:B---3--:R1:W-:Y:S04]  /*9a90*/  STL [R1+0x7b0], R0 ;  /* 0x0007b00001007387 */ /* 0x0083e80000100800 */
[----:B-1----:R-:W3:Y:S04]  /*9aa0*/  LDL.LU R0, [R1+0x118] ;  /* 0x0001180001007983 */ /* 0x002ee80000300800 */
[----:B------:R-:W4:Y:S04]  /*9ab0*/  LDL.LU R2, [R1+0x100] ;  /* 0x0001000001027983 */ /* 0x000f280000300800 */
        /* <DEDUP_REMOVED lines=17> */
[----:B------:R-:W4:Y:S01]  /*9bd0*/  LDL.LU R26, [R1+0x68] ;  /* 0x00006800011a7983 */ /* 0x000f220000300800 */
[----:B--2---:R-:W-:-:S03]  /*9be0*/  IMAD R3, R3, UR10, RZ ;  /* 0x0000000a03037c24 */ /* 0x004fc6000f8e02ff */
[----:B------:R-:W2:Y:S04]  /*9bf0*/  LDL.LU R25, [R1+0x58] ;  /* 0x0000580001197983 */ /* 0x000ea80000300800 */
[----:B------:R-:W2:Y:S04]  /*9c00*/  LDL.LU R24, [R1+0x4c] ;  /* 0x00004c0001187983 */ /* 0x000ea80000300800 */
[----:B------:R-:W2:Y:S04]  /*9c10*/  LDL.LU R23, [R1+0x44] ;  /* 0x0000440001177983 */ /* 0x000ea80000300800 */
[----:B------:R-:W2:Y:S04]  /*9c20*/  LDL.LU R22, [R1+0x20] ;  /* 0x0000200001167983 */ /* 0x000ea80000300800 */
[----:B------:R-:W2:Y:S04]  /*9c30*/  LDL.LU R21, [R1+0x1c] ;  /* 0x00001c0001157983 */ /* 0x000ea80000300800 */
[----:B------:R-:W2:Y:S04]  /*9c40*/  LDL.LU R20, [R1+0x18] ;  /* 0x0000180001147983 */ /* 0x000ea80000300800 */
[----:B------:R-:W2:Y:S04]  /*9c50*/  LDL.LU R19, [R1+0x14] ;  /* 0x0000140001137983 */ /* 0x000ea80000300800 */
[----:B------:R-:W2:Y:S04]  /*9c60*/  LDL.LU R4, [R1+0x10] ;  /* 0x0000100001047983 */ /* 0x000ea80000300800 */
[----:B------:R1:W-:Y:S04]  /*9c70*/  STL [R1+0x120], R3 ;  /* 0x0001200301007387 */ /* 0x0003e80000100800 */
[----:B-1----:R-:W2:Y:S01]  /*9c80*/  LDL.LU R3, [R1+0x4] ;  /* 0x0000040001037983 */ /* 0x002ea20000300800 */
[----:B---3--:R-:W-:-:S05]  /*9c90*/  IMAD R0, R0, UR10, RZ ;  /* 0x0000000a00007c24 */ /* 0x008fca000f8e02ff */
[----:B------:R1:W-:Y:S04]  /*9ca0*/  STL [R1+0x118], R0 ;  /* 0x0001180001007387 */ /* 0x0003e80000100800 */
[----:B-1----:R-:W3:Y:S01]  /*9cb0*/  LDL.LU R0, [R1+0x7b0] ;  /* 0x0007b00001007983 */ /* 0x002ee20000300800 */
[----:B----4-:R-:W-:Y:S02]  /*9cc0*/  IMAD R2, R2, UR10, RZ ;  /* 0x0000000a02027c24 */ /* 0x010fe4000f8e02ff */
[----:B------:R-:W-:Y:S02]  /*9cd0*/  IMAD R5, R5, UR10, RZ ;  /* 0x0000000a05057c24 */ /* 0x000fe4000f8e02ff */
[----:B------:R-:W-:Y:S02]  /*9ce0*/  IMAD R8, R8, UR10, RZ ;  /* 0x0000000a08087c24 */ /* 0x000fe4000f8e02ff */
[----:B------:R-:W-:-:S02]  /*9cf0*/  IMAD R9, R9, UR10, RZ ;  /* 0x0000000a09097c24 */ /* 0x000fc4000f8e02ff */
[----:B------:R-:W-:Y:S02]  /*9d00*/  IMAD R10, R10, UR10, RZ ;  /* 0x0000000a0a0a7c24 */ /* 0x000fe4000f8e02ff */
[----:B------:R-:W-:Y:S02]  /*9d10*/  IMAD R15, R15, UR10, RZ ;  /* 0x0000000a0f0f7c24 */ /* 0x000fe4000f8e02ff */
[----:B------:R-:W-:Y:S02]  /*9d20*/  IMAD R6, R6, UR10, RZ ;  /* 0x0000000a06067c24 */ /* 0x000fe4000f8e02ff */
        /* <DEDUP_REMOVED lines=12> */
[----:B--2---:R-:W-:Y:S02]  /*9df0*/  IMAD R25, R25, UR10, RZ ;  /* 0x0000000a19197c24 */ /* 0x004fe4000f8e02ff */
[----:B------:R-:W-:Y:S02]  /*9e00*/  IMAD R24, R24, UR10, RZ ;  /* 0x0000000a18187c24 */ /* 0x000fe4000f8e02ff */
[----:B------:R-:W-:-:S02]  /*9e10*/  IMAD R23, R23, UR10, RZ ;  /* 0x0000000a17177c24 */ /* 0x000fc4000f8e02ff */
[----:B------:R-:W-:Y:S02]  /*9e20*/  IMAD R22, R22, UR10, RZ ;  /* 0x0000000a16167c24 */ /* 0x000fe4000f8e02ff */
[----:B------:R-:W-:Y:S02]  /*9e30*/  IMAD R21, R21, UR10, RZ ;  /* 0x0000000a15157c24 */ /* 0x000fe4000f8e02ff */
[----:B------:R-:W-:Y:S02]  /*9e40*/  IMAD R20, R20, UR10, RZ ;  /* 0x0000000a14147c24 */ /* 0x000fe4000f8e02ff */
[----:B------:R-:W-:Y:S02]  /*9e50*/  IMAD R19, R19, UR10, RZ ;  /* 0x0000000a13137c24 */ /* 0x000fe4000f8e02ff */
[----:B---3--:R-:W-:-:S05]  /*9e60*/  IMAD R0, R0, UR10, RZ ;  /* 0x0000000a00007c24 */ /* 0x008fca000f8e02ff */
[----:B------:R1:W-:Y:S04]  /*9e70*/  STL [R1+0x10c], R0 ;  /* 0x00010c0001007387 */ /* 0x0003e80000100800 */
[----:B-1----:R-:W2:Y:S04]  /*9e80*/  LDL.LU R0, [R1+0x7ac] ;  /* 0x0007ac0001007983 */ /* 0x002ea80000300800 */
[----:B------:R1:W-:Y:S04]  /*9e90*/  STL [R1+0x100], R2 ;  /* 0x0001000201007387 */ /* 0x0003e80000100800 */
[----:B-1----:R-:W3:Y:S04]  /*9ea0*/  LDL.LU R2, [R1+0x7a8] ;  /* 0x0007a80001027983 */ /* 0x002ee80000300800 */
[----:B------:R1:W-:Y:S04]  /*9eb0*/  STL [R1+0xf8], R5 ;  /* 0x0000f80501007387 */ /* 0x0003e80000100800 */
[----:B-1----:R-:W4:Y:S04]  /*9ec0*/  LDL.LU R5, [R1+0x7a4] ;  /* 0x0007a40001057983 */ /* 0x002f280000300800 */
[----:B------:R1:W-:Y:S04]  /*9ed0*/  STL [R1+0xf4], R8 ;  /* 0x0000f40801007387 */ /* 0x0003e80000100800 */
[----:B-1----:R-:W2:Y:S04]  /*9ee0*/  LDL.LU R8, [R1+0x7a0] ;  /* 0x0007a00001087983 */ /* 0x002ea80000300800 */
        /* <DEDUP_REMOVED lines=43> */
[----:B-1----:R-:W3:Y:S04]  /*a1a0*/  LDL.LU R20, [R1+0x748] ;  /* 0x0007480001147983 */ /* 0x002ee80000300800 */
[----:B------:R1:W-:Y:S04]  /*a1b0*/  STL [R1+0x14], R19 ;  /* 0x0000141301007387 */ /* 0x0003e80000100800 */
[----:B-1----:R-:W4:Y:S01]  /*a1c0*/  LDL.LU R19, [R1+0x744] ;  /* 0x0007440001137983 */ /* 0x002f220000300800 */
[----:B------:R-:W-:-:S02]  /*a1d0*/  IMAD R4, R4, UR10, RZ ;  /* 0x0000000a04047c24 */ /* 0x000fc4000f8e02ff */
[----:B------:R-:W-:-:S03]  /*a1e0*/  IMAD R3, R3, UR10, RZ ;  /* 0x0000000a03037c24 */ /* 0x000fc6000f8e02ff */
[----:B------:R1:W-:Y:S04]  /*a1f0*/  STL [R1+0x704], R4 ;  /* 0x0007040401007387 */ /* 0x0003e80000100800 */
[----:B-1----:R-:W4:Y:S04]  /*a200*/  LDL.LU R4, [R1+0x28] ;  /* 0x0000280001047983 */ /* 0x002f280000300800 */
[----:B------:R1:W-:Y:S04]  /*a210*/  STL [R1+0x708], R3 ;  /* 0x0007080301007387 */ /* 0x0003e80000100800 */
[----:B-1----:R-:W4:Y:S01]  /*a220*/  LDL.LU R3, [R1+0x24] ;  /* 0x0000240001037983 */ /* 0x002f220000300800 */
[----:B--2---:R-:W-:-:S02]  /*a230*/  IMAD R21, R21, UR10, RZ ;  /* 0x0000000a15157c24 */ /* 0x004fc4000f8e02ff */
[----:B---3--:R-:W-:Y:S02]  /*a240*/  IMAD R20, R20, UR10, RZ ;  /* 0x0000000a14147c24 */ /* 0x008fe4000f8e02ff */
[----:B----4-:R-:W-:-:S05]  /*a250*/  IMAD R19, R19, UR10, RZ ;  /* 0x0000000a13137c24 */ /* 0x010fca000f8e02ff */
[----:B------:R1:W-:Y:S04]  /*a260*/  STL [R1+0x70c], R19 ;  /* 0x00070c1301007387 */ /* 0x0003e80000100800 */
[----:B-1----:R-:W2:Y:S04]  /*a270*/  LDL.LU R19, [R1+0xc] ;  /* 0x00000c0001137983 */ /* 0x002ea80000300800 */
[----:B------:R1:W-:Y:S04]  /*a280*/  STL [R1+0x710], R20 ;  /* 0x0007101401007387 */ /* 0x0003e80000100800 */
[----:B-1----:R-:W3:Y:S04]  /*a290*/  LDL.LU R20, [R1+0x8] ;  /* 0x0000080001147983 */ /* 0x002ee80000300800 */
[----:B------:R1:W-:Y:S04]  /*a2a0*/  STL [R1+0x714], R21 ;  /* 0x0007141501007387 */ /* 0x0003e80000100800 */
[----:B-1----:R-:W4:Y:S01]  /*a2b0*/  LDL.LU R21, [R1] ;  /* 0x0000000001157983 */ /* 0x002f220000300800 */
[----:B------:R-:W-:-:S02]  /*a2c0*/  IMAD R22, R22, UR10, RZ ;  /* 0x0000000a16167c24 */ /* 0x000fc4000f8e02ff */
[----:B------:R-:W-:Y:S02]  /*a2d0*/  IMAD R23, R23, UR10, RZ ;  /* 0x0000000a17177c24 */ /* 0x000fe4000f8e02ff */
[----:B------:R-:W-:Y:S02]  /*a2e0*/  IMAD R24, R24, UR10, RZ ;  /* 0x0000000a18187c24 */ /* 0x000fe4000f8e02ff */
[----:B------:R-:W-:Y:S01]  /*a2f0*/  IMAD R25, R25, UR10, RZ ;  /* 0x0000000a19197c24 */ /* 0x000fe2000f8e02ff */
[----:B------:R1:W-:Y:S01]  /*a300*/  STL [R1+0x718], R22 ;  /* 0x0007181601007387 */ /* 0x0003e20000100800 */
[----:B------:R-:W-:Y:S02]  /*a310*/  IMAD R26, R26, UR10, RZ ;  /* 0x0000000a1a1a7c24 */ /* 0x000fe4000f8e02ff */
[----:B------:R-:W-:Y:S01]  /*a320*/  IMAD R27, R27, UR10, RZ ;  /* 0x0000000a1b1b7c24 */ /* 0x000fe2000f8e02ff */
[----:B------:R0:W-:Y:S01]  /*a330*/  STL [R1+0x71c], R23 ;  /* 0x00071c1701007387 */ /* 0x0001e20000100800 */
[----:B------:R-:W-:-:S02]  /*a340*/  IMAD R28, R28, UR10, RZ ;  /* 0x0000000a1c1c7c24 */ /* 0x000fc4000f8e02ff */
[----:B------:R-:W-:Y:S01]  /*a350*/  IMAD R29, R29, UR10, RZ ;  /* 0x0000000a1d1d7c24 */ /* 0x000fe2000f8e02ff */
[----:B------:R-:W-:Y:S01]  /*a360*/  STL [R1+0x720], R24 ;  /* 0x0007201801007387 */ /* 0x000fe20000100800 */
[----:B------:R-:W-:Y:S02]  /*a370*/  IMAD R11, R11, UR10, RZ ;  /* 0x0000000a0b0b7c24 */ /* 0x000fe4000f8e02ff */
[----:B------:R-:W-:Y:S01]  /*a380*/  IMAD R12, R12, UR10, RZ ;  /* 0x0000000a0c0c7c24 */ /* 0x000fe2000f8e02ff */
[----:B------:R-:W-:Y:S01]  /*a390*/  STL [R1+0x724], R25 ;  /* 0x0007241901007387 */ /* 0x000fe20000100800 */
[----:B------:R-:W-:-:S03]  /*a3a0*/  IMAD R13, R13, UR10, RZ ;  /* 0x0000000a0d0d7c24 */ /* 0x000fc6000f8e02ff */
[----:B------:R-:W-:Y:S01]  /*a3b0*/  STL [R1+0x728], R26 ;  /* 0x0007281a01007387 */ /* 0x000fe20000100800 */
[----:B-1----:R-:W-:-:S03]  /*a3c0*/  LEA R22, P2, R15, R6, 0x1 ;  /* 0x000000060f167211 */ /* 0x002fc600078408ff */
[----:B------:R-:W-:Y:S04]  /*a3d0*/  STL [R1+0x72c], R27 ;  /* 0x00072c1b01007387 */ /* 0x000fe80000100800 */
[----:B------:R-:W-:Y:S04]  /*a3e0*/  STL [R1+0x730], R28 ;  /* 0x0007301c01007387 */ /* 0x000fe80000100800 */
[----:B------:R-:W-:Y:S04]  /*a3f0*/  STL [R1+0x734], R29 ;  /* 0x0007341d01007387 */ /* 0x000fe80000100800 */
[----:B------:R1:W-:Y:S04]  /*a400*/  STL [R1+0x738], R11 ;  /* 0x0007380b01007387 */ /* 0x0003e80000100800 */
[----:B------:R-:W-:Y:S01]  /*a410*/  STL [R1+0x73c], R12 ;  /* 0x00073c0c01007387 */ /* 0x000fe20000100800 */
[----:B0-----:R-:W-:-:S03]  /*a420*/  LEA R23, P4, R9, R6, 0x1 ;  /* 0x0000000609177211 */ /* 0x001fc600078808ff */
[----:B------:R0:W-:Y:S01]  /*a430*/  STL [R1+0x740], R13 ;  /* 0x0007400d01007387 */ /* 0x0001e20000100800 */
[----:B-1----:R-:W-:-:S03]  /*a440*/  LEA R11, P3, R10, R6, 0x1 ;  /* 0x000000060a0b7211 */ /* 0x002fc600078608ff */
[----:B0-----:R-:W2:Y:S04]  /*a450*/  LDL.LU R13, [R1+0x30] ;  /* 0x00003000010d7983 */ /* 0x001ea80000300800 */
[----:B------:R-:W2:Y:S04]  /*a460*/  LDL.LU R12, [R1+0x34] ;  /* 0x00003400010c7983 */ /* 0x000ea80000300800 */
[----:B------:R0:W-:Y:S04]  /*a470*/  STL [R1+0x6dc], R22 ;  /* 0x0006dc1601007387 */ /* 0x0001e80000100800 */
[----:B------:R1:W-:Y:S01]  /*a480*/  STL [R1+0x398], R11 ;  /* 0x0003980b01007387 */ /* 0x0003e20000100800 */
[----:B0-----:R-:W-:-:S03]  /*a490*/  LEA R22, P5, R8, R6, 0x1 ;  /* 0x0000000608167211 */ /* 0x001fc600078a08ff */
[----:B-1----:R-:W2:Y:S04]  /*a4a0*/  LDL.LU R11, [R1+0x38] ;  /* 0x00003800010b7983 */ /* 0x002ea80000300800 */
[----:B------:R0:W-:Y:S04]  /*a4b0*/  STL [R1+0x390], R23 ;  /* 0x0003901701007387 */ /* 0x0001e80000100800 */
[----:B------:R1:W-:Y:S04]  /*a4c0*/  STL [R1+0x388], R22 ;  /* 0x0003881601007387 */ /* 0x0003e80000100800 */
[----:B------:R-:W2:Y:S01]  /*a4d0*/  LDL.LU R29, [R1+0x3c] ;  /* 0x00003c00011d7983 */ /* 0x000ea20000300800 */
[----:B0-----:R-:W-:-:S02]  /*a4e0*/  LEA R23, P6, R5, R6, 0x1 ;  /* 0x0000000605177211 */ /* 0x001fc400078c08ff */
[----:B-1----:R-:W-:-:S03]  /*a4f0*/  LEA R22, P0, R2, R6, 0x1 ;  /* 0x0000000602167211 */ /* 0x002fc600078008ff */
[----:B------:R-:W-:Y:S04]  /*a500*/  STL [R1+0x380], R23 ;  /* 0x0003801701007387 */ /* 0x000fe80000100800 */
[----:B------:R0:W-:Y:S02]  /*a510*/  STL [R1+0x378], R22 ;  /* 0x0003781601007387 */ /* 0x0001e40000100800 */
[----:B0-----:R-:W-:Y:S02]  /*a520*/  LEA.HI.X.SX32 R22, R15, R7, 0x1, P2 ;  /* 0x000000070f167211 */ /* 0x001fe400010f0eff */
[----:B------:R-:W2:Y:S01]  /*a530*/  LDL.LU R15, [R1+0x2c] ;  /* 0x00002c00010f7983 */ /* 0x000ea20000300800 */
[----:B------:R-:W-:-:S05]  /*a540*/  LEA R23, P1, R0, R6, 0x1 ;  /* 0x0000000600177211 */ /* 0x000fca00078208ff */
[----:B------:R-:W-:Y:S04]  /*a550*/  STL [R1+0x370], R23 ;  /* 0x0003701701007387 */ /* 0x000fe80000100800 */
[----:B------:R-:W2:Y:S04]  /*a560*/  LDL.LU R28, [R1+0x40] ;  /* 0x00004000011c7983 */ /* 0x000ea80000300800 */
[----:B------:R4:W-:Y:S04]  /*a570*/  STL [R1+0x6d8], R22 ;  /* 0x0006d81601007387 */ /* 0x0009e80000100800 */
[----:B------:R-:W2:Y:S01]  /*a580*/  LDL.LU R27, [R1+0x48] ;  /* 0x00004800011b7983 */ /* 0x000ea20000300800 */
[----:B------:R-:W-:-:S02]  /*a590*/  LEA.HI.X.SX32 R10, R10, R7, 0x1, P3 ;  /* 0x000000070a0a7211 */ /* 0x000fc400018f0eff */
[----:B------:R-:W-:Y:S02]  /*a5a0*/  LEA.HI.X.SX32 R8, R8, R7, 0x1, P5 ;  /* 0x0000000708087211 */ /* 0x000fe400028f0eff */
[----:B----4-:R-:W-:-:S05]  /*a5b0*/  LEA R22, P2, R21, R6, 0x1 ;  /* 0x0000000615167211 */ /* 0x010fca00078408ff */
[----:B------:R3:W-:Y:S04]  /*a5c0*/  STL [R1+0x368], R22 ;  /* 0x0003681601007387 */ /* 0x0007e80000100800 */
[----:B------:R0:W-:Y:S04]  /*a5d0*/  STL [R1+0x6d4], R10 ;  /* 0x0006d40a01007387 */ /* 0x0001e80000100800 */
[----:B------:R-:W4:Y:S01]  /*a5e0*/  LDL.LU R26, [R1+0x50] ;  /* 0x00005000011a7983 */ /* 0x000f220000300800 */
[----:B---3--:R-:W-:Y:S02]  /*a5f0*/  LEA R22, P3, R20, R6, 0x1 ;  /* 0x0000000614167211 */ /* 0x008fe400078608ff */
[----:B0-----:R-:W-:-:S03]  /*a600*/  LEA.HI.X.SX32 R10, R9, R7, 0x1, P4 ;  /* 0x00000007090a7211 */ /* 0x001fc600020f0eff */
[----:B------:R-:W-:Y:S04]  /*a610*/  STL [R1+0x360], R22 ;  /* 0x0003601601007387 */ /* 0x000fe80000100800 */
[----:B------:R-:W-:Y:S04]  /*a620*/  STL [R1+0x6d0], R10 ;  /* 0x0006d00a01007387 */ /* 0x000fe80000100800 */
[----:B------:R-:W3:Y:S01]  /*a630*/  LDL.LU R25, [R1+0x54] ;  /* 0x0000540001197983 */ /* 0x000ee20000300800 */
[----:B--2---:R-:W-:-:S05]  /*a640*/  LEA R9, P4, R19, R6, 0x1 ;  /* 0x0000000613097211 */ /* 0x004fca00078808ff */
[----:B------:R0:W-:Y:S04]  /*a650*/  STL [R1+0x358], R9 ;  /* 0x0003580901007387 */ /* 0x0001e80000100800 */
[----:B------:R1:W-:Y:S04]  /*a660*/  STL [R1+0x6c4], R8 ;  /* 0x0006c40801007387 */ /* 0x0003e80000100800 */
[----:B------:R-:W2:Y:S01]  /*a670*/  LDL.LU R24, [R1+0x5c] ;  /* 0x00005c0001187983 */ /* 0x000ea20000300800 */
[----:B0-----:R-:W-:Y:S02]  /*a680*/  LEA R9, P5, R3, R6, 0x1 ;  /* 0x0000000603097211 */ /* 0x001fe400078a08ff */
[----:B-1----:R-:W-:-:S03]  /*a690*/  LEA.HI.X.SX32 R8, R5, R7, 0x1, P6 ;  /* 0x0000000705087211 */ /* 0x002fc600030f0eff */
[----:B------:R-:W-:Y:S01]  /*a6a0*/  STL [R1+0x350], R9 ;  /* 0x0003500901007387 */ /* 0x000fe20000100800 */
[----:B------:R-:W-:Y:S02]  /*a6b0*/  LEA R5, P6, R4, R6, 0x1 ;  /* 0x0000000604057211 */ /* 0x000fe400078c08ff */
[-C--:B------:R-:W-:Y:S01]  /*a6c0*/  LEA.HI.X.SX32 R2, R2, R7.reuse, 0x1, P0 ;  /* 0x0000000702027211 */ /* 0x080fe200000f0eff */
[----:B------:R-:W-:Y:S04]  /*a6d0*/  STL [R1+0x3a4], R8 ;  /* 0x0003a40801007387 */ /* 0x000fe80000100800 */
[----:B------:R-:W2:Y:S04]  /*a6e0*/  LDL.LU R23, [R1+0x60] ;  /* 0x0000600001177983 */ /* 0x000ea80000300800 */
[----:B------:R-:W-:Y:S04]  /*a6f0*/  STL [R1+0x348], R5 ;  /* 0x0003480501007387 */ /* 0x000fe80000100800 */
[----:B------:R0:W-:Y:S04]  /*a700*/  STL [R1+0x3a0], R2 ;  /* 0x0003a00201007387 */ /* 0x0001e80000100800 */
[----:B------:R-:W2:Y:S01]  /*a710*/  LDL.LU R22, [R1+0x64] ;  /* 0x0000640001167983 */ /* 0x000ea20000300800 */
[----:B0-----:R-:W-:-:S02]  /*a720*/  LEA.HI.X.SX32 R2, R0, R7, 0x1, P1 ;  /* 0x0000000700027211 */ /* 0x001fc400008f0eff */
[-C--:B------:R-:W-:Y:S02]  /*a730*/  LEA R0, P1, R13, R6.reuse, 0x1 ;  /* 0x000000060d007211 */ /* 0x080fe400078208ff */
[----:B------:R-:W-:-:S05]  /*a740*/  LEA R5, P0, R15, R6, 0x1 ;  /* 0x000000060f057211 */ /* 0x000fca00078008ff */
[----:B------:R-:W-:Y:S04]  /*a750*/  STL [R1+0x340], R5 ;  /* 0x0003400501007387 */ /* 0x000fe80000100800 */
[----:B------:R0:W-:Y:S02]  /*a760*/  STL [R1+0x374], R2 ;  /* 0x0003740201007387 */ /* 0x0001e40000100800 */
[----:B0-----:R-:W-:Y:S02]  /*a770*/  LEA.HI.X.SX32 R2, R21, R7, 0x1, P2 ;  /* 0x0000000715027211 */ /* 0x001fe400010f0eff */
[----:B------:R-:W2:Y:S04]  /*a780*/  LDL.LU R21, [R1+0x74] ;  /* 0x0000740001157983 */ /* 0x000ea80000300800 */
[----:B------:R0:W-:Y:S04]  /*a790*/  STL [R1+0x338], R0 ;  /* 0x0003380001007387 */ /* 0x0001e80000100800 */
[----:B------:R1:W-:Y:S01]  /*a7a0*/  STL [R1+0x36c], R2 ;  /* 0x00036c0201007387 */ /* 0x0003e20000100800 */
[----:B0-----:R-:W-:-:S02]  /*a7b0*/  LEA R0, P2, R12, R6, 0x1 ;  /* 0x000000060c007211 */ /* 0x001fc400078408ff */
[----:B-1----:R-:W-:Y:S02]  /*a7c0*/  LEA.HI.X.SX32 R2, R20, R7, 0x1, P3 ;  /* 0x0000000714027211 */ /* 0x002fe400018f0eff */
[----:B------:R-:W2:Y:S04]  /*a7d0*/  LDL.LU R20, [R1+0x7c] ;  /* 0x00007c0001147983 */ /* 0x000ea80000300800 */
[----:B------:R0:W-:Y:S04]  /*a7e0*/  STL [R1+0x330], R0 ;  /* 0x0003300001007387 */ /* 0x0001e80000100800 */
[----:B------:R1:W-:Y:S01]  /*a7f0*/  STL [R1+0x364], R2 ;  /* 0x0003640201007387 */ /* 0x0003e20000100800 */
[----:B0-----:R-:W-:-:S02]  /*a800*/  LEA R0, P3, R11, R6, 0x1 ;  /* 0x000000060b007211 */ /* 0x001fc400078608ff */
[-C--:B-1----:R-:W-:Y:S02]  /*a810*/  LEA.HI.X.SX32 R2, R19, R7.reuse, 0x1, P4 ;  /* 0x0000000713027211 */ /* 0x082fe400020f0eff */
[----:B------:R-:W2:Y:S04]  /*a820*/  LDL.LU R19, [R1+0x88] ;  /* 0x0000880001137983 */ /* 0x000ea80000300800 */
[----:B------:R-:W-:Y:S04]  /*a830*/  STL [R1+0x328], R0 ;  /* 0x0003280001007387 */ /* 0x000fe80000100800 */
[----:B------:R0:W-:Y:S02]  /*a840*/  STL [R1+0x35c], R2 ;  /* 0x00035c0201007387 */ /* 0x0001e40000100800 */
[----:B0-----:R-:W-:-:S02]  /*a850*/  LEA.HI.X.SX32 R2, R3, R7, 0x1, P5 ;  /* 0x0000000703027211 */ /* 0x001fc400028f0eff */
[----:B------:R-:W2:Y:S01]  /*a860*/  LDL.LU R3, [R1+0x90] ;  /* 0x0000900001037983 */ /* 0x000ea20000300800 */
[----:B------:R-:W-:-:S05]  /*a870*/  LEA R0, P4, R29, R6, 0x1 ;  /* 0x000000061d007211 */ /* 0x000fca00078808ff */
[----:B------:R-:W-:Y:S04]  /*a880*/  STL [R1+0x320], R0 ;  /* 0x0003200001007387 */ /* 0x000fe80000100800 */
[----:B------:R0:W-:Y:S02]  /*a890*/  STL [R1+0x354], R2 ;  /* 0x0003540201007387 */ /* 0x0001e40000100800 */
[----:B0-----:R-:W-:Y:S02]  /*a8a0*/  LEA.HI.X.SX32 R2, R4, R7, 0x1, P6 ;  /* 0x0000000704027211 */ /* 0x001fe400030f0eff */
        /* <DEDUP_REMOVED lines=11> */
[----:B----4-:R-:W-:-:S05]  /*a960*/  LEA R0, P0, R26, R6, 0x1 ;  /* 0x000000061a007211 */ /* 0x010fca00078008ff */
[----:B------:R3:W-:Y:S04]  /*a970*/  STL [R1+0x308], R0 ;  /* 0x0003080001007387 */ /* 0x0007e80000100800 */
[----:B------:R0:W-:Y:S01]  /*a980*/  STL [R1+0x33c], R2 ;  /* 0x00033c0201007387 */ /* 0x0001e20000100800 */
[----:B---3--:R-:W-:Y:S02]  /*a990*/  LEA R0, P1, R25, R6, 0x1 ;  /* 0x0000000619007211 */ /* 0x008fe400078208ff */
[-C--:B0-----:R-:W-:Y:S02]  /*a9a0*/  LEA.HI.X.SX32 R2, R12, R7.reuse, 0x1, P2 ;  /* 0x000000070c027211 */ /* 0x081fe400010f0eff */
[----:B------:R-:W3:Y:S04]  /*a9b0*/  LDL.LU R12, [R1+0xa4] ;  /* 0x0000a400010c7983 */ /* 0x000ee80000300800 */
[----:B------:R-:W-:Y:S04]  /*a9c0*/  STL [R1+0x300], R0 ;  /* 0x0003000001007387 */ /* 0x000fe80000100800 */
[----:B------:R0:W-:Y:S02]  /*a9d0*/  STL [R1+0x334], R2 ;  /* 0x0003340201007387 */ /* 0x0001e40000100800 */
[----:B0-----:R-:W-:-:S02]  /*a9e0*/  LEA.HI.X.SX32 R2, R11, R7, 0x1, P3 ;  /* 0x000000070b027211 */ /* 0x001fc400018f0eff */
[----:B------:R-:W4:Y:S01]  /*a9f0*/  LDL.LU R11, [R1+0xac] ;  /* 0x0000ac00010b7983 */ /* 0x000f220000300800 */
[----:B--2---:R-:W-:-:S05]  /*aa00*/  LEA R0, P2, R24, R6, 0x1 ;  /* 0x0000000618007211 */ /* 0x004fca00078408ff */
[----:B------:R-:W-:Y:S04]  /*aa10*/  STL [R1+0x2f8], R0 ;  /* 0x0002f80001007387 */ /* 0x000fe80000100800 */
[----:B------:R0:W-:Y:S02]  /*aa20*/  STL [R1+0x32c], R2 ;  /* 0x00032c0201007387 */ /* 0x0001e40000100800 */
[----:B0-----:R-:W-:Y:S02]  /*aa30*/  LEA.HI.X.SX32 R2, R29, R7, 0x1, P4 ;  /* 0x000000071d027211 */ /* 0x001fe400020f0eff */
[----:B------:R-:W2:Y:S01]  /*aa40*/  LDL.LU R29, [R1+0xb4] ;  /* 0x0000b400011d7983 */ /* 0x000ea20000300800 */
[----:B------:R-:W-:-:S05]  /*aa50*/  LEA R0, P3, R23, R6, 0x1 ;  /* 0x0000000617007211 */ /* 0x000fca00078608ff */
[----:B------:R0:W-:Y:S04]  /*aa60*/  STL [R1+0x2f0], R0 ;  /* 0x0002f00001007387 */ /* 0x0001e80000100800 */
[----:B------:R1:W-:Y:S01]  /*aa70*/  STL [R1+0x324], R2 ;  /* 0x0003240201007387 */ /* 0x0003e20000100800 */
[----:B0-----:R-:W-:Y:S02]  /*aa80*/  LEA R0, P4, R22, R6, 0x1 ;  /* 0x0000000616007211 */ /* 0x001fe400078808ff */
        /* <DEDUP_REMOVED lines=41> */
[----:B---3--:R-:W-:-:S05]  /*ad20*/  LEA R0, P5, R12, R6, 0x1 ;  /* 0x000000060c007211 */ /* 0x008fca00078a08ff */
[----:B------:R-:W-:Y:S04]  /*ad30*/  STL [R1+0x2a8], R0 ;  /* 0x0002a80001007387 */ /* 0x000fe80000100800 */
[----:B------:R0:W-:Y:S02]  /*ad40*/  STL [R1+0x2dc], R2 ;  /* 0x0002dc0201007387 */ /* 0x0001e40000100800 */
[-C--:B0-----:R-:W-:Y:S02]  /*ad50*/  LEA.HI.X.SX32 R2, R19, R7.reuse, 0x1, P0 ;  /* 0x0000000713027211 */ /* 0x081fe400000f0eff */
[----:B----4-:R-:W-:Y:S01]  /*ad60*/  LEA R0, P6, R11, R6, 0x1 ;  /* 0x000000060b007211 */ /* 0x010fe200078c08ff */
        /* <DEDUP_REMOVED lines=12> */
[----:B------:R1:W-:Y:S04]  /*ae30*/  STL [R1+0x2c4], R2 ;  /* 0x0002c40201007387 */ /* 0x0003e80000100800 */
[----:B------:R-:W2:Y:S01]  /*ae40*/  LDL.LU R10, [R1+0x110] ;  /* 0x00011000010a7983 */ /* 0x000ea20000300800 */
[----:B0-----:R-:W-:Y:S02]  /*ae50*/  LEA R0, P2, R27, R6, 0x1 ;  /* 0x000000061b007211 */ /* 0x001fe400078408ff */
[----:B-1----:R-:W-:-:S03]  /*ae60*/  LEA.HI.X.SX32 R2, R15, R7, 0x1, P3 ;  /* 0x000000070f027211 */ /* 0x002fc600018f0eff */
[----:B------:R-:W-:Y:S04]  /*ae70*/  STL [R1+0x280], R0 ;  /* 0x0002800001007387 */ /* 0x000fe80000100800 */
[----:B------:R0:W-:Y:S04]  /*ae80*/  STL [R1+0x2bc], R2 ;  /* 0x0002bc0201007387 */ /* 0x0001e80000100800 */
[----:B------:R-:W2:Y:S01]  /*ae90*/  LDL.LU R15, [R1+0x114] ;  /* 0x00011400010f7983 */ /* 0x000ea20000300800 */
[----:B0-----:R-:W-:Y:S02]  /*aea0*/  LEA.HI.X.SX32 R2, R13, R7, 0x1, P4 ;  /* 0x000000070d027211 */ /* 0x001fe400020f0eff */
[----:B------:R-:W-:-:S05]  /*aeb0*/  LEA R0, P3, R26, R6, 0x1 ;  /* 0x000000061a007211 */ /* 0x000fca00078608ff */
        /* <DEDUP_REMOVED lines=34> */
[----:B---3--:R-:W-:-:S05]  /*b0e0*/  LEA R0, P3, R19, R6, 0x1 ;  /* 0x0000000613007211 */ /* 0x008fca00078608ff */
[----:B------:R-:W-:Y:S04]  /*b0f0*/  STL [R1+0x3a8], R0 ;  /* 0x0003a80001007387 */ /* 0x000fe80000100800 */
[----:B------:R0:W-:Y:S04]  /*b100*/  STL [R1+0x274], R2 ;  /* 0x0002740201007387 */ /* 0x0001e80000100800 */
[----:B------:R-:W3:Y:S01]  /*b110*/  LDL.LU R25, [R1+0x15c] ;  /* 0x00015c0001197983 */ /* 0x000ee20000300800 */
[----:B0-----:R-:W-:Y:S02]  /*b120*/  LEA.HI.X.SX32 R2, R24, R7, 0x1, P5 ;  /* 0x0000000718027211 */ /* 0x001fe400028f0eff */
[----:B----4-:R-:W-:-:S05]  /*b130*/  LEA R0, P4, R3, R6, 0x1 ;  /* 0x0000000603007211 */ /* 0x010fca00078808ff */
[----:B------:R-:W-:Y:S04]  /*b140*/  STL [R1+0x3ac], R0 ;  /* 0x0003ac0001007387 */ /* 0x000fe80000100800 */
[----:B------:R0:W-:Y:S04]  /*b150*/  STL [R1+0x26c], R2 ;  /* 0x00026c0201007387 */ /* 0x0001e80000100800 */
[----:B------:R-:W4:Y:S01]  /*b160*/  LDL.LU R24, [R1+0x160] ;  /* 0x0001600001187983 */ /* 0x000f220000300800 */
[----:B0-----:R-:W-:Y:S02]  /*b170*/  LEA.HI.X.SX32 R2, R23, R7, 0x1, P6 ;  /* 0x0000000717027211 */ /* 0x001fe400030f0eff */
[----:B--2---:R-:W-:-:S05]  /*b180*/  LEA R0, P5, R4, R6, 0x1 ;  /* 0x0000000604007211 */ /* 0x004fca00078a08ff */
[----:B------:R0:W-:Y:S04]  /*b190*/  STL [R1+0x3b0], R0 ;  /* 0x0003b00001007387 */ /* 0x0001e80000100800 */
[----:B------:R1:W-:Y:S04]  /*b1a0*/  STL [R1+0x264], R2 ;  /* 0x0002640201007387 */ /* 0x0003e80000100800 */
[----:B------:R-:W2:Y:S01]  /*b1b0*/  LDL.LU R23, [R1+0x168] ;  /* 0x0001680001177983 */ /* 0x000ea20000300800 */
[----:B0-----:R-:W-:Y:S02]  /*b1c0*/  LEA R0, P6, R10, R6, 0x1 ;  /* 0x000000060a007211 */ /* 0x001fe400078c08ff */
[----:B-1----:R-:W-:-:S03]  /*b1d0*/  LEA.HI.X.SX32 R2, R22, R7, 0x1, P0 ;  /* 0x0000000716027211 */ /* 0x002fc600000f0eff */
        /* <DEDUP_REMOVED lines=10> */
[----:B------:R0:W-:Y:S04]  /*b280*/  STL [R1+0x3bc], R0 ;  /* 0x0003bc0001007387 */ /* 0x0001e80000100800 */
[----:B------:R1:W-:Y:S04]  /*b290*/  STL [R1+0x24c], R2 ;  /* 0x00024c0201007387 */ /* 0x0003e80000100800 */
[----:B------:R-:W2:Y:S01]  /*b2a0*/  LDL.LU R20, [R1+0x180] ;  /* 0x0001800001147983 */ /* 0x000ea20000300800 */
[----:B0-----:R-:W-:Y:S02]  /*b2b0*/  LEA R0, P2, R12, R6, 0x1 ;  /* 0x000000060c007211 */ /* 0x001fe400078408ff */
[----:B-1----:R-:W-:-:S03]  /*b2c0*/  LEA.HI.X.SX32 R2, R19, R7, 0x1, P3 ;  /* 0x0000000713027211 */ /* 0x002fc600018f0eff */
[----:B------:R0:W-:Y:S04]  /*b2d0*/  STL [R1+0x3c0], R0 ;  /* 0x0003c00001007387 */ /* 0x0001e80000100800 */
[----:B------:R-:W2:Y:S04]  /*b2e0*/  LDL.LU R19, [R1+0x188] ;  /* 0x0001880001137983 */ /* 0x000ea80000300800 */
[----:B------:R1:W-:Y:S01]  /*b2f0*/  STL [R1+0x240], R2 ;  /* 0x0002400201007387 */ /* 0x0003e20000100800 */
        /* <DEDUP_REMOVED lines=13> */
[----:B------:R-:W2:Y:S01]  /*b3d0*/  LDL.LU R10, [R1+0x198] ;  /* 0x00019800010a7983 */ /* 0x000ea20000300800 */
[----:B------:R-:W-:-:S03]  /*b3e0*/  LEA.HI.X.SX32 R5, R15, R7, 0x1, P0 ;  /* 0x000000070f057211 */ /* 0x000fc600000f0eff */
[----:B------:R-:W-:Y:S01]  /*b3f0*/  STL [R1+0x228], R2 ;  /* 0x0002280201007387 */ /* 0x000fe20000100800 */
[----:B0-----:R-:W-:-:S05]  /*b400*/  LEA R0, P6, R27, R6, 0x1 ;  /* 0x000000061b007211 */ /* 0x001fca00078c08ff */
[----:B------:R0:W-:Y:S04]  /*b410*/  STL [R1+0x3d0], R0 ;  /* 0x0003d00001007387 */ /* 0x0001e80000100800 */
[----:B------:R-:W-:Y:S04]  /*b420*/  STL [R1+0x220], R5 ;  /* 0x0002200501007387 */ /* 0x000fe80000100800 */
        /* <DEDUP_REMOVED lines=24> */
[----:B------:R-:W-:Y:S01]  /*b5b0*/  STL [R1+0x1f8], R0 ;  /* 0x0001f80001007387 */ /* 0x000fe20000100800 */
[----:B------:R-:W-:Y:S02]  /*b5c0*/  LEA R5, P5, R21, R6, 0x1 ;  /* 0x0000000615057211 */ /* 0x000fe400078a08ff */
[----:B0-----:R-:W-:-:S03]  /*b5d0*/  LEA.HI.X.SX32 R2, R27, R7, 0x1, P6 ;  /* 0x000000071b027211 */ /* 0x001fc600030f0eff */
[----:B------:R-:W-:Y:S04]  /*b5e0*/  STL [R1+0x3fc], R5 ;  /* 0x0003fc0501007387 */ /* 0x000fe80000100800 */
[----:B------:R-:W2:Y:S04]  /*b5f0*/  LDL.LU R28, [R1+0x164] ;  /* 0x00016400011c7983 */ /* 0x000ea80000300800 */
[----:B------:R0:W-:Y:S02]  /*b600*/  STL [R1+0x1f0], R2 ;  /* 0x0001f00201007387 */ /* 0x0001e40000100800 */
[----:B0-----:R-:W-:-:S02]  /*b610*/  LEA.HI.X.SX32 R2, R26, R7, 0x1, P0 ;  /* 0x000000071a027211 */ /* 0x001fc400000f0eff */
[----:B------:R-:W-:-:S05]  /*b620*/  LEA R0, P6, R20, R6, 0x1 ;  /* 0x0000000614007211 */ /* 0x000fca00078c08ff */
[----:B------:R0:W-:Y:S04]  /*b630*/  STL [R1+0x404], R0 ;  /* 0x0004040001007387 */ /* 0x0001e80000100800 */
[----:B------:R-:W2:Y:S04]  /*b640*/  LDL.LU R27, [R1+0x158] ;  /* 0x00015800011b7983 */ /* 0x000ea80000300800 */
[----:B------:R1:W-:Y:S01]  /*b650*/  STL [R1+0x1e8], R2 ;  /* 0x0001e80201007387 */ /* 0x0003e20000100800 */
[----:B0-----:R-:W-:-:S05]  /*b660*/  LEA R0, P0, R19, R6, 0x1 ;  /* 0x0000000613007211 */ /* 0x001fca00078008ff */
[----:B------:R0:W-:Y:S04]  /*b670*/  STL [R1+0x40c], R0 ;  /* 0x00040c0001007387 */ /* 0x0001e80000100800 */
[----:B------:R-:W2:Y:S01]  /*b680*/  LDL.LU R26, [R1+0x144] ;  /* 0x00014400011a7983 */ /* 0x000ea20000300800 */
[----:B-1----:R-:W-:-:S05]  /*b690*/  LEA.HI.X.SX32 R2, R25, R7, 0x1, P1 ;  /* 0x0000000719027211 */ /* 0x002fca00008f0eff */
[----:B------:R1:W-:Y:S01]  /*b6a0*/  STL [R1+0x1ec], R2 ;  /* 0x0001ec0201007387 */ /* 0x0003e20000100800 */
[----:B0-----:R-:W-:Y:S02]  /*b6b0*/  LEA R0, P1, R3, R6, 0x1 ;  /* 0x0000000603007211 */ /* 0x001fe400078208ff */
[----:B-1----:R-:W-:-:S03]  /*b6c0*/  LEA.HI.X.SX32 R2, R24, R7, 0x1, P2 ;  /* 0x0000000718027211 */ /* 0x002fc600010f0eff */
        /* <DEDUP_REMOVED lines=8> */
[----:B0-----:R-:W-:-:S05]  /*b750*/  LEA R0, P3, R10, R6, 0x1 ;  /* 0x000000060a007211 */ /* 0x001fca00078608ff */
[----:B------:R-:W-:Y:S04]  /*b760*/  STL [R1+0x424], R0 ;  /* 0x0004240001007387 */ /* 0x000fe80000100800 */
[----:B------:R-:W2:Y:S01]  /*b770*/  LDL.LU R23, [R1+0x134] ;  /* 0x0001340001177983 */ /* 0x000ea20000300800 */
[----:B-1----:R-:W-:-:S05]  /*b780*/  LEA.HI.X.SX32 R2, R22, R7, 0x1, P4 ;  /* 0x0000000716027211 */ /* 0x002fca00020f0eff */
        /* <DEDUP_REMOVED lines=14> */
[----:B------:R4:W-:Y:S04]  /*b870*/  STL [R1+0x43c], R0 ;  /* 0x00043c0001007387 */ /* 0x0009e80000100800 */
[----:B------:R-:W3:Y:S04]  /*b880*/  LDL.LU R19, [R1+0x120] ;  /* 0x0001200001137983 */ /* 0x000ee80000300800 */
[----:B------:R0:W-:Y:S01]  /*b890*/  STL [R1+0x21c], R2 ;  /* 0x00021c0201007387 */ /* 0x0001e20000100800 */
[----:B----4-:R-:W-:Y:S02]  /*b8a0*/  LEA R0, P0, R11, R6, 0x1 ;  /* 0x000000060b007211 */ /* 0x010fe400078008ff */
[----:B0-----:R-:W-:-:S03]  /*b8b0*/  LEA.HI.X.SX32 R2, R3, R7, 0x1, P1 ;  /* 0x0000000703027211 */ /* 0x001fc600008f0eff */
[----:B------:R2:W-:Y:S04]  /*b8c0*/  STL [R1+0x444], R0 ;  /* 0x0004440001007387 */ /* 0x0005e80000100800 */
[----:B------:R-:W4:Y:S04]  /*b8d0*/  LDL.LU R3, [R1+0x118] ;  /* 0x0001180001037983 */ /* 0x000f280000300800 */
[----:B------:R0:W-:Y:S01]  /*b8e0*/  STL [R1+0x224], R2 ;  /* 0x0002240201007387 */ /* 0x0001e20000100800 */
[----:B--2---:R-:W-:Y:S02]  /*b8f0*/  LEA R0, P1, R29, R6, 0x1 ;  /* 0x000000061d007211 */ /* 0x004fe400078208ff */
[----:B0-----:R-:W-:-:S03]  /*b900*/  LEA.HI.X.SX32 R2, R4, R7, 0x1, P2 ;  /* 0x0000000704027211 */ /* 0x001fc600010f0eff */
[----:B------:R-:W-:Y:S04]  /*b910*/  STL [R1+0x44c], R0 ;  /* 0x00044c0001007387 */ /* 0x000fe80000100800 */
[----:B------:R-:W2:Y:S04]  /*b920*/  LDL.LU R4, [R1+0x10c] ;  /* 0x00010c0001047983 */ /* 0x000ea80000300800 */
[----:B------:R0:W-:Y:S04]  /*b930*/  STL [R1+0x22c], R2 ;  /* 0x00022c0201007387 */ /* 0x0001e80000100800 */
[----:B------:R-:W2:Y:S01]  /*b940*/  LDL.LU R9, [R1+0x100] ;  /* 0x0001000001097983 */ /* 0x000ea20000300800 */
[----:B0-----:R-:W-:-:S02]  /*b950*/  LEA.HI.X.SX32 R2, R10, R7, 0x1, P3 ;  /* 0x000000070a027211 */ /* 0x001fc400018f0eff */
[----:B------:R-:W-:-:S05]  /*b960*/  LEA R0, P2, R28, R6, 0x1 ;  /* 0x000000061c007211 */ /* 0x000fca00078408ff */
[----:B------:R-:W-:Y:S04]  /*b970*/  STL [R1+0x454], R0 ;  /* 0x0004540001007387 */ /* 0x000fe80000100800 */
[----:B------:R0:W-:Y:S04]  /*b980*/  STL [R1+0x234], R2 ;  /* 0x0002340201007387 */ /* 0x0001e80000100800 */
[----:B------:R-:W2:Y:S01]  /*b990*/  LDL.LU R10, [R1+0xf8] ;  /* 0x0000f800010a7983 */ /* 0x000ea20000300800 */
[-C--:B0-----:R-:W-:Y:S02]  /*b9a0*/  LEA.HI.X.SX32 R2, R15, R7.reuse, 0x1, P4 ;  /* 0x000000070f027211 */ /* 0x081fe400020f0eff */
[----:B------:R-:W-:-:S02]  /*b9b0*/  LEA.HI.X.SX32 R5, R13, R7, 0x1, P5 ;  /* 0x000000070d057211 */ /* 0x000fc400028f0eff */
[----:B------:R-:W-:-:S05]  /*b9c0*/  LEA R0, P3, R27, R6, 0x1 ;  /* 0x000000061b007211 */ /* 0x000fca00078608ff */
[----:B------:R0:W-:Y:S04]  /*b9d0*/  STL [R1+0x45c], R0 ;  /* 0x00045c0001007387 */ /* 0x0001e80000100800 */
[----:B------:R-:W-:Y:S04]  /*b9e0*/  STL [R1+0x23c], R2 ;  /* 0x00023c0201007387 */ /* 0x000fe80000100800 */
[----:B------:R-:W2:Y:S01]  /*b9f0*/  LDL.LU R15, [R1+0xf4] ;  /* 0x0000f400010f7983 */ /* 0x000ea20000300800 */
[----:B0-----:R-:W-:-:S05]  /*ba00*/  LEA R0, P4, R26, R6, 0x1 ;  /* 0x000000061a007211 */ /* 0x001fca00078808ff */
[----:B------:R0:W-:Y:S04]  /*ba10*/  STL [R1+0x464], R0 ;  /* 0x0004640001007387 */ /* 0x0001e80000100800 */
[----:B------:R1:W-:Y:S04]  /*ba20*/  STL [R1+0x244], R5 ;  /* 0x0002440501007387 */ /* 0x0003e80000100800 */
[----:B------:R-:W2:Y:S01]  /*ba30*/  LDL.LU R13, [R1+0xf0] ;  /* 0x0000f000010d7983 */ /* 0x000ea20000300800 */
[----:B0-----:R-:W-:Y:S02]  /*ba40*/  LEA.HI.X.SX32 R0, R12, R7, 0x1, P6 ;  /* 0x000000070c007211 */ /* 0x001fe400030f0eff */
[----:B------:R-:W-:-:S05]  /*ba50*/  LEA R2, P5, R25, R6, 0x1 ;  /* 0x0000000619027211 */ /* 0x000fca00078a08ff */
[----:B------:R0:W-:Y:S04]  /*ba60*/  STL [R1+0x46c], R2 ;  /* 0x00046c0201007387 */ /* 0x0001e80000100800 */
[----:B------:R-:W-:Y:S01]  /*ba70*/  STL [R1+0x37c], R0 ;  /* 0x00037c0001007387 */ /* 0x000fe20000100800 */
[----:B-1----:R-:W-:-:S05]  /*ba80*/  LEA R5, P6, R24, R6, 0x1 ;  /* 0x0000000618057211 */ /* 0x002fca00078c08ff */
[----:B------:R1:W-:Y:S04]  /*ba90*/  STL [R1+0x474], R5 ;  /* 0x0004740501007387 */ /* 0x0003e80000100800 */
[----:B------:R-:W2:Y:S01]  /*baa0*/  LDL.LU R12, [R1+0xe0] ;  /* 0x0000e000010c7983 */ /* 0x000ea20000300800 */
[-C--:B0-----:R-:W-:Y:S02]  /*bab0*/  LEA.HI.X.SX32 R2, R11, R7.reuse, 0x1, P0 ;  /* 0x000000070b027211 */ /* 0x081fe400000f0eff */
[----:B-1----:R-:W-:-:S03]  /*bac0*/  LEA.HI.X.SX32 R5, R29, R7, 0x1, P1 ;  /* 0x000000071d057211 */ /* 0x002fc600008f0eff */
[----:B------:R0:W-:Y:S01]  /*bad0*/  STL [R1+0x384], R2 ;  /* 0x0003840201007387 */ /* 0x0001e20000100800 */
[----:B------:R-:W-:-:S05]  /*bae0*/  LEA R0, P0, R23, R6, 0x1 ;  /* 0x0000000617007211 */ /* 0x000fca00078008ff */
[----:B------:R1:W-:Y:S04]  /*baf0*/  STL [R1+0x47c], R0 ;  /* 0x00047c0001007387 */ /* 0x0003e80000100800 */
[----:B------:R1:W-:Y:S04]  /*bb00*/  STL [R1+0x38c], R5 ;  /* 0x00038c0501007387 */ /* 0x0003e80000100800 */
[----:B------:R-:W2:Y:S01]  /*bb10*/  LDL.LU R11, [R1+0xd4] ;  /* 0x0000d400010b7983 */ /* 0x000ea20000300800 */
[----:B0-----:R-:W-:Y:S02]  /*bb20*/  LEA R2, P1, R22, R6, 0x1 ;  /* 0x0000000616027211 */ /* 0x001fe400078208ff */
[----:B-1----:R-:W-:-:S03]  /*bb30*/  LEA.HI.X.SX32 R0, R28, R7, 0x1, P2 ;  /* 0x000000071c007211 */ /* 0x002fc600010f0eff */
[----:B------:R0:W-:Y:S04]  /*bb40*/  STL [R1+0x484], R2 ;  /* 0x0004840201007387 */ /* 0x0001e80000100800 */
[----:B------:R-:W-:Y:S01]  /*bb50*/  STL [R1+0x394], R0 ;  /* 0x0003940001007387 */ /* 0x000fe20000100800 */
[----:B------:R-:W-:-:S05]  /*bb60*/  LEA R5, P2, R21, R6, 0x1 ;  /* 0x0000000615057211 */ /* 0x000fca00078408ff */
[----:B------:R1:W-:Y:S04]  /*bb70*/  STL [R1+0x48c], R5 ;  /* 0x00048c0501007387 */ /* 0x0003e80000100800 */
[----:B------:R-:W2:Y:S01]  /*bb80*/  LDL.LU R29, [R1+0xc8] ;  /* 0x0000c800011d7983 */ /* 0x000ea20000300800 */
[-C--:B0-----:R-:W-:Y:S02]  /*bb90*/  LEA.HI.X.SX32 R2, R27, R7.reuse, 0x1, P3 ;  /* 0x000000071b027211 */ /* 0x081fe400018f0eff */
[----:B-1----:R-:W-:-:S03]  /*bba0*/  LEA.HI.X.SX32 R5, R26, R7, 0x1, P4 ;  /* 0x000000071a057211 */ /* 0x002fc600020f0eff */
[----:B------:R-:W-:Y:S01]  /*bbb0*/  STL [R1+0x39c], R2 ;  /* 0x00039c0201007387 */ /* 0x000fe20000100800 */
[----:B------:R-:W-:-:S05]  /*bbc0*/  LEA R0, P3, R20, R6, 0x1 ;  /* 0x0000000614007211 */ /* 0x000fca00078608ff */
[----:B------:R0:W-:Y:S04]  /*bbd0*/  STL [R1+0x494], R0 ;  /* 0x0004940001007387 */ /* 0x0001e80000100800 */
[----:B------:R4:W-:Y:S04]  /*bbe0*/  STL [R1+0x3d8], R5 ;  /* 0x0003d80501007387 */ /* 0x0009e80000100800 */
[----:B------:R-:W2:Y:S01]  /*bbf0*/  LDL.LU R28, [R1+0xc4] ;  /* 0x0000c400011c7983 */ /* 0x000ea20000300800 */
[----:B0-----:R-:W-:Y:S02]  /*bc00*/  LEA.HI.X.SX32 R0, R25, R7, 0x1, P5 ;  /* 0x0000000719007211 */ /* 0x001fe400028f0eff */
[----:B---3--:R-:W-:-:S05]  /*bc10*/  LEA R2, P4, R19, R6, 0x1 ;  /* 0x0000000613027211 */ /* 0x008fca00078808ff */
[----:B------:R0:W-:Y:S04]  /*bc20*/  STL [R1+0x49c], R2 ;  /* 0x00049c0201007387 */ /* 0x0001e80000100800 */
[----:B------:R-:W-:Y:S01]  /*bc30*/  STL [R1+0x3e0], R0 ;  /* 0x0003e00001007387 */ /* 0x000fe20000100800 */
[----:B----4-:R-:W-:-:S05]  /*bc40*/  LEA R5, P5, R3, R6, 0x1 ;  /* 0x0000000603057211 */ /* 0x010fca00078a08ff */
[----:B------:R1:W-:Y:S04]  /*bc50*/  STL [R1+0x4a4], R5 ;  /* 0x0004a40501007387 */ /* 0x0003e80000100800 */
[----:B------:R-:W3:Y:S01]  /*bc60*/  LDL.LU R27, [R1+0xc0] ;  /* 0x0000c000011b7983 */ /* 0x000ee20000300800 */
[-C--:B0-----:R-:W-:Y:S02]  /*bc70*/  LEA.HI.X.SX32 R2, R24, R7.reuse, 0x1, P6 ;  /* 0x0000000718027211 */ /* 0x081fe400030f0eff */
[----:B-1----:R-:W-:-:S03]  /*bc80*/  LEA.HI.X.SX32 R5, R23, R7, 0x1, P0 ;  /* 0x0000000717057211 */ /* 0x002fc600000f0eff */
[----:B------:R0:W-:Y:S01]  /*bc90*/  STL [R1+0x3e8], R2 ;  /* 0x0003e80201007387 */ /* 0x0001e20000100800 */
[----:B--2---:R-:W-:-:S05]  /*bca0*/  LEA R0, P6, R4, R6, 0x1 ;  /* 0x0000000604007211 */ /* 0x004fca00078c08ff */
[----:B------:R1:W-:Y:S04]  /*bcb0*/  STL [R1+0x4ac], R0 ;  /* 0x0004ac0001007387 */ /* 0x0003e80000100800 */
[----:B------:R2:W-:Y:S04]  /*bcc0*/  STL [R1+0x3f0], R5 ;  /* 0x0003f00501007387 */ /* 0x0005e80000100800 */
[----:B------:R-:W4:Y:S01]  /*bcd0*/  LDL.LU R26, [R1+0xb0] ;  /* 0x0000b000011a7983 */ /* 0x000f220000300800 */
[----:B0-----:R-:W-:Y:S02]  /*bce0*/  LEA R2, P0, R9, R6, 0x1 ;  /* 0x0000000609027211 */ /* 0x001fe400078008ff */
[----:B-1----:R-:W-:-:S03]  /*bcf0*/  LEA.HI.X.SX32 R0, R22, R7, 0x1, P1 ;  /* 0x0000000716007211 */ /* 0x002fc600008f0eff */
[----:B------:R0:W-:Y:S04]  /*bd00*/  STL [R1+0x4b4], R2 ;  /* 0x0004b40201007387 */ /* 0x0001e80000100800 */
[----:B------:R-:W-:Y:S01]  /*bd10*/  STL [R1+0x3f8], R0 ;  /* 0x0003f80001007387 */ /* 0x000fe20000100800 */
[----:B--2---:R-:W-:Y:S02]  /*bd20*/  LEA R5, P1, R10, R6, 0x1 ;  /* 0x000000060a057211 */ /* 0x004fe400078208ff */
        /* <DEDUP_REMOVED lines=8> */
[----:B------:R1:W-:Y:S04]  /*bdb0*/  STL [R1+0x408], R2 ;  /* 0x0004080201007387 */ /* 0x0003e80000100800 */
[----:B------:R-:W2:Y:S01]  /*bdc0*/  LDL.LU R23, [R1+0x8c] ;  /* 0x00008c0001177983 */ /* 0x000ea20000300800 */
[----:B0-----:R-:W-:-:S05]  /*bdd0*/  LEA R0, P3, R13, R6, 0x1 ;  /* 0x000000060d007211 */ /* 0x001fca00078608ff */
[----:B------:R-:W-:Y:S01]  /*bde0*/  STL [R1+0x4cc], R0 ;  /* 0x0004cc0001007387 */ /* 0x000fe20000100800 */
[----:B-1----:R-:W-:-:S03]  /*bdf0*/  LEA.HI.X.SX32 R2, R19, R7, 0x1, P4 ;  /* 0x0000000713027211 */ /* 0x002fc600020f0eff */
[----:B------:R-:W2:Y:S04]  /*be00*/  LDL.LU R22, [R1+0x84] ;  /* 0x0000840001167983 */ /* 0x000ea80000300800 */
[----:B------:R0:W-:Y:S04]  /*be10*/  STL [R1+0x410], R2 ;  /* 0x0004100201007387 */ /* 0x0001e80000100800 */
[----:B------:R-:W2:Y:S01]  /*be20*/  LDL.LU R21, [R1+0x80] ;  /* 0x0000800001157983 */ /* 0x000ea20000300800 */
[----:B0-----:R-:W-:Y:S02]  /*be30*/  LEA.HI.X.SX32 R2, R3, R7, 0x1, P5 ;  /* 0x0000000703027211 */ /* 0x001fe400028f0eff */
[----:B------:R-:W-:-:S05]  /*be40*/  LEA R0, P4, R12, R6, 0x1 ;  /* 0x000000060c007211 */ /* 0x000fca00078808ff */
[----:B------:R0:W-:Y:S04]  /*be50*/  STL [R1+0x4d4], R0 ;  /* 0x0004d40001007387 */ /* 0x0001e80000100800 */
[----:B------:R-:W2:Y:S04]  /*be60*/  LDL.LU R20, [R1+0x78] ;  /* 0x0000780001147983 */ /* 0x000ea80000300800 */
[----:B------:R1:W-:Y:S04]  /*be70*/  STL [R1+0x418], R2 ;  /* 0x0004180201007387 */ /* 0x0003e80000100800 */
[----:B------:R-:W2:Y:S01]  /*be80*/  LDL.LU R19, [R1+0x70] ;  /* 0x0000700001137983 */ /* 0x000ea20000300800 */
[----:B0-----:R-:W-:-:S02]  /*be90*/  LEA R0, P5, R11, R6, 0x1 ;  /* 0x000000060b007211 */ /* 0x001fc400078a08ff */
[----:B-1----:R-:W-:-:S03]  /*bea0*/  LEA.HI.X.SX32 R2, R4, R7, 0x1, P6 ;  /* 0x0000000704027211 */ /* 0x002fc600030f0eff */
[----:B------:R0:W-:Y:S04]  /*beb0*/  STL [R1+0x4dc], R0 ;  /* 0x0004dc0001007387 */ /* 0x0001e80000100800 */
[----:B------:R-:W2:Y:S04]  /*bec0*/  LDL.LU R3, [R1+0x6c] ;  /* 0x00006c0001037983 */ /* 0x000ea80000300800 */
[----:B------:R1:W-:Y:S04]  /*bed0*/  STL [R1+0x420], R2 ;  /* 0x0004200201007387 */ /* 0x0003e80000100800 */
[----:B------:R-:W2:Y:S01]  /*bee0*/  LDL.LU R4, [R1+0x68] ;  /* 0x0000680001047983 */ /* 0x000ea20000300800 */
[----:B0-----:R-:W-:-:S02]  /*bef0*/  LEA R0, P6, R29, R6, 0x1 ;  /* 0x000000061d007211 */ /* 0x001fc400078c08ff */
[----:B-1----:R-:W-:-:S03]  /*bf00*/  LEA.HI.X.SX32 R2, R9, R7, 0x1, P0 ;  /* 0x0000000709027211 */ /* 0x002fc600000f0eff */
[----:B------:R0:W-:Y:S04]  /*bf10*/  STL [R1+0x4e4], R0 ;  /* 0x0004e40001007387 */ /* 0x0001e80000100800 */
[----:B0-----:R-:W2:Y:S04]  /*bf20*/  LDL.LU R0, [R1+0x58] ;  /* 0x0000580001007983 */ /* 0x001ea80000300800 */
[----:B------:R0:W-:Y:S01]  /*bf30*/  STL [R1+0x428], R2 ;  /* 0x0004280201007387 */ /* 0x0001e20000100800 */
[----:B------:R-:W-:-:S03]  /*bf40*/  LEA R5, P0, R28, R6, 0x1 ;  /* 0x000000061c057211 */ /* 0x000fc600078008ff */
[----:B0-----:R-:W2:Y:S01]  /*bf50*/  LDL.LU R2, [R1+0x4c] ;  /* 0x00004c0001027983 */ /* 0x001ea20000300800 */
[----:B------:R-:W-:-:S03]  /*bf60*/  LEA.HI.X.SX32 R8, R10, R7, 0x1, P1 ;  /* 0x000000070a087211 */ /* 0x000fc600008f0eff */
[----:B------:R0:W-:Y:S04]  /*bf70*/  STL [R1+0x4ec], R5 ;  /* 0x0004ec0501007387 */ /* 0x0001e80000100800 */
[----:B0-----:R-:W2:Y:S04]  /*bf80*/  LDL.LU R5, [R1+0x44] ;  /* 0x0000440001057983 */ /* 0x001ea80000300800 */
[----:B------:R0:W-:Y:S04]  /*bf90*/  STL [R1+0x430], R8 ;  /* 0x0004300801007387 */ /* 0x0001e80000100800 */
[----:B0-----:R-:W2:Y:S01]  /*bfa0*/  LDL.LU R8, [R1+0x20] ;  /* 0x0000200001087983 */ /* 0x001ea20000300800 */
[----:B------:R-:W-:-:S02]  /*bfb0*/  LEA.HI.X.SX32 R10, R15, R7, 0x1, P2 ;  /* 0x000000070f0a7211 */ /* 0x000fc400010f0eff */
[----:B---3--:R-:W-:-:S05]  /*bfc0*/  LEA R9, P1, R27, R6, 0x1 ;  /* 0x000000061b097211 */ /* 0x008fca00078208ff */
[----:B------:R0:W-:Y:S04]  /*bfd0*/  STL [R1+0x4f4], R9 ;  /* 0x0004f40901007387 */ /* 0x0001e80000100800 */
[----:B0-----:R-:W3:Y:S04]  /*bfe0*/  LDL.LU R9, [R1+0x1c] ;  /* 0x00001c0001097983 */ /* 0x001ee80000300800 */
[----:B------:R0:W-:Y:S01]  /*bff0*/  STL [R1+0x438], R10 ;  /* 0x0004380a01007387 */ /* 0x0001e20000100800 */
[----:B----4-:R-:W-:-:S03]  /*c000*/  LEA R15, P2, R26, R6, 0x1 ;  /* 0x000000061a0f7211 */ /* 0x010fc600078408ff */
[----:B0-----:R-:W4:Y:S04]  /*c010*/  LDL.LU R10, [R1+0x18] ;  /* 0x00001800010a7983 */ /* 0x001f280000300800 */
[----:B------:R0:W-:Y:S04]  /*c020*/  STL [R1+0x4fc], R15 ;  /* 0x0004fc0f01007387 */ /* 0x0001e80000100800 */
[----:B0-----:R-:W3:Y:S01]  /*c030*/  LDL.LU R15, [R1+0x14] ;  /* 0x00001400010f7983 */ /* 0x001ee20000300800 */
[-C--:B------:R-:W-:Y:S02]  /*c040*/  LEA.HI.X.SX32 R13, R13, R7.reuse, 0x1, P3 ;  /* 0x000000070d0d7211 */ /* 0x080fe400018f0eff */
[----:B------:R-:W-:-:S03]  /*c050*/  LEA.HI.X.SX32 R12, R12, R7, 0x1, P4 ;  /* 0x000000070c0c7211 */ /* 0x000fc600020f0eff */
[----:B------:R2:W-:Y:S02]  /*c060*/  STL [R1+0x440], R13 ;  /* 0x0004400d01007387 */ /* 0x0005e40000100800 */
[----:B--2---:R-:W-:-:S05]  /*c070*/  LEA R13, P3, R25, R6, 0x1 ;  /* 0x00000006190d7211 */ /* 0x004fca00078608ff */
[----:B------:R0:W-:Y:S01]  /*c080*/  STL [R1+0x504], R13 ;  /* 0x0005040d01007387 */ /* 0x0001e20000100800 */
[----:B------:R-:W-:-:S03]  /*c090*/  LEA.HI.X.SX32 R11, R11, R7, 0x1, P5 ;  /* 0x000000070b0b7211 */ /* 0x000fc600028f0eff */
[----:B0-----:R-:W2:Y:S04]  /*c0a0*/  LDL.LU R13, [R1+0x740] ;  /* 0x00074000010d7983 */ /* 0x001ea80000300800 */
[----:B------:R0:W-:Y:S01]  /*c0b0*/  STL [R1+0x448], R12 ;  /* 0x0004480c01007387 */ /* 0x0001e20000100800 */
[----:B------:R-:W-:Y:S02]  /*c0c0*/  LEA.HI.X.SX32 R29, R29, R7, 0x1, P6 ;  /* 0x000000071d1d7211 */ /* 0x000fe400030f0eff */
[----:B0-----:R-:W-:-:S05]  /*c0d0*/  LEA R12, P4, R24, R6, 0x1 ;  /* 0x00000006180c7211 */ /* 0x001fca00078808ff */
[----:B------:R0:W-:Y:S04]  /*c0e0*/  STL [R1+0x50c], R12 ;  /* 0x00050c0c01007387 */ /* 0x0001e80000100800 */
[----:B0-----:R-:W2:Y:S04]  /*c0f0*/  LDL.LU R12, [R1+0x73c] ;  /* 0x00073c00010c7983 */ /* 0x001ea80000300800 */
[----:B------:R0:W-:Y:S02]  /*c100*/  STL [R1+0x450], R11 ;  /* 0x0004500b01007387 */ /* 0x0001e40000100800 */
[----:B0-----:R-:W-:-:S05]  /*c110*/  LEA R11, P5, R23, R6, 0x1 ;  /* 0x00000006170b7211 */ /* 0x001fca00078a08ff */
[----:B------:R0:W-:Y:S01]  /*c120*/  STL [R1+0x514], R11 ;  /* 0x0005140b01007387 */ /* 0x0001e20000100800 */
[----:B------:R-:W-:-:S03]  /*c130*/  LEA.HI.X.SX32 R28, R28, R7, 0x1, P0 ;  /* 0x000000071c1c7211 */ /* 0x000fc600000f0eff */
        /* <DEDUP_REMOVED lines=52> */
[----:B---3--:R-:W-:-:S05]  /*c480*/  LEA R19, P2, R9, R6, 0x1 ;  /* 0x0000000609137211 */ /* 0x008fca00078408ff */
[----:B------:R0:W-:Y:S01]  /*c490*/  STL [R1+0x564], R19 ;  /* 0x0005641301007387 */ /* 0x0001e20000100800 */
[----:B------:R-:W-:-:S03]  /*c4a0*/  LEA.HI.X.SX32 R4, R4, R7, 0x1, P4 ;  /* 0x0000000704047211 */ /* 0x000fc600020f0eff */
[----:B0-----:R-:W3:Y:S04]  /*c4b0*/  LDL.LU R19, [R1+0x70c] ;  /* 0x00070c0001137983 */ /* 0x001ee80000300800 */
[----:B------:R4:W-:Y:S02]  /*c4c0*/  STL [R1+0x4b0], R3 ;  /* 0x0004b00301007387 */ /* 0x0009e40000100800 */
[----:B----4-:R-:W-:-:S05]  /*c4d0*/  LEA R3, P3, R10, R6, 0x1 ;  /* 0x000000060a037211 */ /* 0x010fca00078608ff */
[----:B------:R0:W-:Y:S04]  /*c4e0*/  STL [R1+0x568], R3 ;  /* 0x0005680301007387 */ /* 0x0001e80000100800 */
[----:B0-----:R-:W4:Y:S04]  /*c4f0*/  LDL.LU R3, [R1+0x708] ;  /* 0x0007080001037983 */ /* 0x001f280000300800 */
[----:B------:R0:W-:Y:S02]  /*c500*/  STL [R1+0x4b8], R4 ;  /* 0x0004b80401007387 */ /* 0x0001e40000100800 */
[----:B0-----:R-:W-:-:S05]  /*c510*/  LEA R4, P4, R15, R6, 0x1 ;  /* 0x000000060f047211 */ /* 0x001fca00078808ff */
[----:B------:R0:W-:Y:S04]  /*c520*/  STL [R1+0x56c], R4 ;  /* 0x00056c0401007387 */ /* 0x0001e80000100800 */
[----:B0-----:R-:W2:Y:S01]  /*c530*/  LDL.LU R4, [R1+0x704] ;  /* 0x0007040001047983 */ /* 0x001ea20000300800 */
[----:B------:R-:W-:-:S05]  /*c540*/  LEA.HI.X.SX32 R0, R0, R7, 0x1, P5 ;  /* 0x0000000700007211 */ /* 0x000fca00028f0eff */
[----:B------:R2:W-:Y:S01]  /*c550*/  STL [R1+0x4c0], R0 ;  /* 0x0004c00001007387 */ /* 0x0005e20000100800 */
[----:B------:R-:W-:Y:S02]  /*c560*/  IMAD R14, R14, UR10, RZ ;  /* 0x0000000a0e0e7c24 */ /* 0x000fe4000f8e02ff */
[----:B------:R-:W-:Y:S02]  /*c570*/  IMAD R16, R16, UR10, RZ ;  /* 0x0000000a10107c24 */ /* 0x000fe4000f8e02ff */
[----:B------:R-:W-:Y:S02]  /*c580*/  IMAD R17, R17, UR10, RZ ;  /* 0x0000000a11117c24 */ /* 0x000fe4000f8e02ff */
[----:B------:R-:W-:Y:S01]  /*c590*/  IMAD R18, R18, UR10, RZ ;  /* 0x0000000a12127c24 */ /* 0x000fe2000f8e02ff */
[----:B------:R-:W-:Y:S01]  /*c5a0*/  USHF.R.S32.HI UR5, URZ, 0x1f, UR4 ;  /* 0x0000001fff057899 */ /* 0x000fe20008011404 */
[----:B------:R-:W0:Y:S03]  /*c5b0*/  LDCU UR10, c[0x0][0x3a8] ;  /* 0x00007500ff0a77ac */ /* 0x000e260008000800 */
[----:B------:R-:W-:-:S04]  /*c5c0*/  ULEA.HI UR5, UR5, UR4, URZ, 0x6 ;  /* 0x0000000405057291 */ /* 0x000fc8000f8f30ff */
[----:B------:R-:W-:Y:S01]  /*c5d0*/  USHF.R.S32.HI UR5, URZ, 0x6, UR5 ;  /* 0x00000006ff057899 */ /* 0x000fe20008011405 */
[----:B--2---:R-:W-:-:S05]  /*c5e0*/  LEA R0, P5, R4, R6, 0x1 ;  /* 0x0000000604007211 */ /* 0x004fca00078a08ff */
[----:B------:R1:W-:Y:S02]  /*c5f0*/  STL [R1+0x570], R0 ;  /* 0x0005700001007387 */ /* 0x0003e40000100800 */
[----:B-1----:R-:W-:Y:S02]  /*c600*/  LEA.HI.X.SX32 R0, R2, R7, 0x1, P6 ;  /* 0x0000000702007211 */ /* 0x002fe400030f0eff */
[----:B----4-:R-:W-:-:S03]  /*c610*/  LEA R2, P6, R3, R6, 0x1 ;  /* 0x0000000603027211 */ /* 0x010fc600078c08ff */
[----:B------:R1:W-:Y:S04]  /*c620*/  STL [R1+0x4c8], R0 ;  /* 0x0004c80001007387 */ /* 0x0003e80000100800 */
[----:B------:R2:W-:Y:S01]  /*c630*/  STL [R1+0x574], R2 ;  /* 0x0005740201007387 */ /* 0x0005e20000100800 */
[-C--:B-1----:R-:W-:Y:S02]  /*c640*/  LEA.HI.X.SX32 R0, R5, R7.reuse, 0x1, P0 ;  /* 0x0000000705007211 */ /* 0x082fe400000f0eff */
[-C--:B---3--:R-:W-:Y:S02]  /*c650*/  LEA R5, P0, R19, R6.reuse, 0x1 ;  /* 0x0000000613057211 */ /* 0x088fe400078008ff */
[----:B--2---:R-:W-:Y:S01]  /*c660*/  LEA.HI.X.SX32 R2, R8, R7, 0x1, P1 ;  /* 0x0000000708027211 */ /* 0x004fe200008f0eff */
[----:B------:R1:W-:Y:S04]  /*c670*/  STL [R1+0x4d0], R0 ;  /* 0x0004d00001007387 */ /* 0x0003e80000100800 */
[----:B------:R2:W-:Y:S01]  /*c680*/  STL [R1+0x578], R5 ;  /* 0x0005780501007387 */ /* 0x0005e20000100800 */
[----:B-1----:R-:W-:-:S03]  /*c690*/  LEA R0, P1, R20, R6, 0x1 ;  /* 0x0000000614007211 */ /* 0x002fc600078208ff */
[----:B------:R1:W-:Y:S01]  /*c6a0*/  STL [R1+0x4d8], R2 ;  /* 0x0004d80201007387 */ /* 0x0003e20000100800 */
[----:B--2---:R-:W-:-:S03]  /*c6b0*/  LEA.HI.X.SX32 R5, R9, R7, 0x1, P2 ;  /* 0x0000000709057211 */ /* 0x004fc600010f0eff */
        /* <DEDUP_REMOVED lines=12> */
[----:B------:R2:W5:Y:S04]  /*c780*/  LDL.LU R4, [R1+0x700] ;  /* 0x0007000001047983 */ /* 0x0005680000300800 */
[----:B------:R3:W-:Y:S01]  /*c790*/  STL [R1+0x690], R0 ;  /* 0x0006900001007387 */ /* 0x0007e20000100800 */
[----:B-1----:R-:W-:-:S03]  /*c7a0*/  LEA R2, P5, R24, R6, 0x1 ;  /* 0x0000000618027211 */ /* 0x002fc600078a08ff */
[----:B------:R1:W-:Y:S01]  /*c7b0*/  STL [R1+0x4f8], R5 ;  /* 0x0004f80501007387 */ /* 0x0003e20000100800 */
[----:B---3--:R-:W-:-:S03]  /*c7c0*/  LEA.HI.X.SX32 R0, R3, R7, 0x1, P6 ;  /* 0x0000000703007211 */ /* 0x008fc600030f0eff */
[----:B------:R2:W5:Y:S01]  /*c7d0*/  LDL.LU R3, [R1+0x6fc] ;  /* 0x0006fc0001037983 */ /* 0x0005620000300800 */
[----:B-1----:R-:W-:-:S03]  /*c7e0*/  LEA.HI.X.SX32 R5, R19, R7, 0x1, P0 ;  /* 0x0000000713057211 */ /* 0x002fc600000f0eff */
[----:B------:R1:W-:Y:S04]  /*c7f0*/  STL [R1+0x694], R2 ;  /* 0x0006940201007387 */ /* 0x0003e80000100800 */
[----:B------:R3:W-:Y:S01]  /*c800*/  STL [R1+0x500], R0 ;  /* 0x0005000001007387 */ /* 0x0007e20000100800 */
[-C--:B-1----:R-:W-:Y:S02]  /*c810*/  LEA R2, P6, R25, R6.reuse, 0x1 ;  /* 0x0000000619027211 */ /* 0x082fe400078c08ff */
[----:B---3--:R-:W-:-:S03]  /*c820*/  LEA R0, P0, R26, R6, 0x1 ;  /* 0x000000061a007211 */ /* 0x008fc600078008ff */
[----:B------:R1:W-:Y:S04]  /*c830*/  STL [R1+0x698], R2 ;  /* 0x0006980201007387 */ /* 0x0003e80000100800 */
[----:B------:R3:W-:Y:S04]  /*c840*/  STL [R1+0x508], R5 ;  /* 0x0005080501007387 */ /* 0x0007e80000100800 */
[----:B------:R4:W-:Y:S01]  /*c850*/  STL [R1+0x69c], R0 ;  /* 0x00069c0001007387 */ /* 0x0009e20000100800 */
[----:B-1----:R-:W-:Y:S02]  /*c860*/  LEA.HI.X.SX32 R2, R20, R7, 0x1, P1 ;  /* 0x0000000714027211 */ /* 0x002fe400008f0eff */
[----:B---3--:R-:W-:-:S03]  /*c870*/  LEA R5, P1, R27, R6, 0x1 ;  /* 0x000000061b057211 */ /* 0x008fc600078208ff */
[----:B------:R1:W-:Y:S01]  /*c880*/  STL [R1+0x510], R2 ;  /* 0x0005100201007387 */ /* 0x0003e20000100800 */
[----:B----4-:R-:W-:-:S03]  /*c890*/  LEA.HI.X.SX32 R0, R21, R7, 0x1, P2 ;  /* 0x0000000715007211 */ /* 0x010fc600010f0eff */
[----:B------:R3:W-:Y:S04]  /*c8a0*/  STL [R1+0x6a4], R5 ;  /* 0x0006a40501007387 */ /* 0x0007e80000100800 */
[----:B------:R4:W-:Y:S01]  /*c8b0*/  STL [R1+0x518], R0 ;  /* 0x0005180001007387 */ /* 0x0009e20000100800 */
[----:B-1----:R-:W-:Y:S02]  /*c8c0*/  LEA R2, P2, R28, R6, 0x1 ;  /* 0x000000061c027211 */ /* 0x002fe400078408ff */
[----:B---3--:R-:W-:-:S03]  /*c8d0*/  LEA.HI.X.SX32 R5, R22, R7, 0x1, P3 ;  /* 0x0000000716057211 */ /* 0x008fc600018f0eff */
[----:B------:R1:W-:Y:S01]  /*c8e0*/  STL [R1+0x6a8], R2 ;  /* 0x0006a80201007387 */ /* 0x0003e20000100800 */
[----:B----4-:R-:W-:-:S03]  /*c8f0*/  LEA R0, P3, R29, R6, 0x1 ;  /* 0x000000061d007211 */ /* 0x010fc600078608ff */
        /* <DEDUP_REMOVED lines=12> */
[----:B------:R3:W-:Y:S01]  /*c9c0*/  STL [R1+0x538], R5 ;  /* 0x0005380501007387 */ /* 0x0007e20000100800 */
[----:B------:R-:W4:Y:S01]  /*c9d0*/  S2R R9, SR_TID.X ;  /* 0x0000000000097919 */ /* 0x000f220000002100 */
[----:B-1----:R-:W-:Y:S02]  /*c9e0*/  LEA.HI.X.SX32 R2, R26, R7, 0x1, P0 ;  /* 0x000000071a027211 */ /* 0x002fe400000f0eff */
[----:B------:R1:W-:Y:S01]  /*c9f0*/  STL [R1+0x6b8], R0 ;  /* 0x0006b80001007387 */ /* 0x0003e20000100800 */
[----:B---3--:R-:W-:-:S03]  /*ca00*/  LEA R5, P0, R14, R6, 0x1 ;  /* 0x000000060e057211 */ /* 0x008fc600078008ff */
[----:B------:R3:W-:Y:S01]  /*ca10*/  STL [R1+0x540], R2 ;  /* 0x0005400201007387 */ /* 0x0007e20000100800 */
[----:B-1----:R-:W-:-:S03]  /*ca20*/  LEA.HI.X.SX32 R0, R27, R7, 0x1, P1 ;  /* 0x000000071b007211 */ /* 0x002fc600008f0eff */
[----:B------:R1:W-:Y:S01]  /*ca30*/  STL [R1+0x6bc], R5 ;  /* 0x0006bc0501007387 */ /* 0x0003e20000100800 */
[----:B---3--:R-:W-:-:S03]  /*ca40*/  LEA R2, P1, R16, R6, 0x1 ;  /* 0x0000000610027211 */ /* 0x008fc600078208ff */
[----:B------:R3:W-:Y:S01]  /*ca50*/  STL [R1+0x548], R0 ;  /* 0x0005480001007387 */ /* 0x0007e20000100800 */
[----:B-1----:R-:W-:-:S03]  /*ca60*/  LEA.HI.X.SX32 R5, R28, R7, 0x1, P2 ;  /* 0x000000071c057211 */ /* 0x002fc600010f0eff */
[----:B------:R1:W-:Y:S01]  /*ca70*/  STL [R1+0x6c8], R2 ;  /* 0x0006c80201007387 */ /* 0x0003e20000100800 */
[----:B---3--:R-:W-:-:S03]  /*ca80*/  LEA R0, P2, R17, R6, 0x1 ;  /* 0x0000000611007211 */ /* 0x008fc600078408ff */
[----:B------:R3:W-:Y:S04]  /*ca90*/  STL [R1+0x550], R5 ;  /* 0x0005500501007387 */ /* 0x0007e80000100800 */
[----:B------:R0:W-:Y:S01]  /*caa0*/  STL [R1+0x6cc], R0 ;  /* 0x0006cc0001007387 */ /* 0x0001e20000100800 */
[----:B-1----:R-:W-:Y:S02]  /*cab0*/  LEA.HI.X.SX32 R2, R29, R7, 0x1, P3 ;  /* 0x000000071d027211 */ /* 0x002fe400018f0eff */
[----:B---3--:R-:W-:-:S03]  /*cac0*/  LEA R5, P3, R18, R6, 0x1 ;  /* 0x0000000612057211 */ /* 0x008fc600078608ff */
[----:B------:R1:W-:Y:S01]  /*cad0*/  STL [R1+0x558], R2 ;  /* 0x0005580201007387 */ /* 0x0003e20000100800 */
[----:B0-----:R-:W-:-:S03]  /*cae0*/  LEA.HI.X.SX32 R0, R11, R7, 0x1, P4 ;  /* 0x000000070b007211 */ /* 0x001fc600020f0eff */
[----:B------:R0:W-:Y:S04]  /*caf0*/  STL [R1+0x6c0], R5 ;  /* 0x0006c00501007387 */ /* 0x0001e80000100800 */
[----:B------:R3:W-:Y:S01]  /*cb00*/  STL [R1+0x1d4], R0 ;  /* 0x0001d40001007387 */ /* 0x0007e20000100800 */
[-C--:B-1----:R-:W-:Y:S02]  /*cb10*/  LEA.HI.X.SX32 R2, R12, R7.reuse, 0x1, P5 ;  /* 0x000000070c027211 */ /* 0x082fe400028f0eff */
[----:B0-----:R-:W-:-:S03]  /*cb20*/  LEA.HI.X.SX32 R5, R13, R7, 0x1, P6 ;  /* 0x000000070d057211 */ /* 0x001fc600030f0eff */
[----:B------:R0:W-:Y:S01]  /*cb30*/  STL [R1+0x1d8], R2 ;  /* 0x0001d80201007387 */ /* 0x0001e20000100800 */
[----:B---3--:R-:W-:-:S03]  /*cb40*/  LEA.HI.X.SX32 R0, R14, R7, 0x1, P0 ;  /* 0x000000070e007211 */ /* 0x008fc600000f0eff */
[----:B------:R-:W-:Y:S04]  /*cb50*/  STL [R1+0x1dc], R5 ;  /* 0x0001dc0501007387 */ /* 0x000fe80000100800 */
[----:B------:R1:W-:Y:S01]  /*cb60*/  STL [R1+0x1e0], R0 ;  /* 0x0001e00001007387 */ /* 0x0003e20000100800 */
[----:B0-----:R-:W-:-:S05]  /*cb70*/  LEA.HI.X.SX32 R2, R16, R7, 0x1, P1 ;  /* 0x0000000710027211 */ /* 0x001fca00008f0eff */
[----:B------:R0:W-:Y:S01]  /*cb80*/  STL [R1+0x680], R2 ;  /* 0x0006800201007387 */ /* 0x0001e20000100800 */
[----:B-1----:R-:W-:-:S05]  /*cb90*/  LEA.HI.X.SX32 R0, R17, R7, 0x1, P2 ;  /* 0x0000000711007211 */ /* 0x002fca00010f0eff */
[----:B------:R4:W-:Y:S01]  /*cba0*/  STL [R1+0x688], R0 ;  /* 0x0006880001007387 */ /* 0x0009e20000100800 */
[----:B0-----:R-:W-:-:S05]  /*cbb0*/  LEA.HI.X.SX32 R2, R18, R7, 0x1, P3 ;  /* 0x0000000712027211 */ /* 0x001fca00018f0eff */
[----:B------:R-:W-:Y:S01]  /*cbc0*/  STL [R1+0x1e4], R2 ;  /* 0x0001e40201007387 */ /* 0x000fe20000100800 */
[----:B----4-:R-:W-:-:S03]  /*cbd0*/  IMAD.SHL.U32 R0, R9, 0x20, RZ ;  /* 0x0000002009007824 */ /* 0x010fc600078e00ff */
[----:B------:R-:W-:Y:S04]  /*cbe0*/  STL [R1+0x670], RZ ;  /* 0x000670ff01007387 */ /* 0x000fe80000100800 */
[----:B------:R0:W-:Y:S04]  /*cbf0*/  STL [R1+0x6f8], R0 ;  /* 0x0006f80001007387 */ /* 0x0001e80000100800 */
[----:B------:R2:W-:Y:S04]  /*cc00*/  STL [R1+0x674], RZ ;  /* 0x000674ff01007387 */ /* 0x0005e80000100800 */
        /* <DEDUP_REMOVED lines=20> */
[----:B------:R2:W-:Y:S01]  /*cd50*/  STL [R1+0x628], RZ ;  /* 0x000628ff01007387 */ /* 0x0005e20000100800 */
[----:B------:R-:W1:Y:S03]  /*cd60*/  S2R R8, SR_TID.X ;  /* 0x0000000000087919 */ /* 0x000e660000002100 */
        /* <DEDUP_REMOVED lines=28> */
[----:B-1----:R-:W-:-:S03]  /*cf30*/  SHF.R.U32.HI R15, RZ, 0x5, R8 ;  /* 0x00000005ff0f7819 */ /* 0x002fc60000011608 */
[----:B------:R2:W-:Y:S01]  /*cf40*/  STL [R1+0x5bc], RZ ;  /* 0x0005bcff01007387 */ /* 0x0005e20000100800 */
[----:B------:R-:W-:-:S03]  /*cf50*/  SHF.R.U32.HI R10, RZ, 0x5, R8 ;  /* 0x00000005ff0a7819 */ /* 0x000fc60000011608 */
[----:B------:R2:W-:Y:S04]  /*cf60*/  STL [R1+0x5a0], RZ ;  /* 0x0005a0ff01007387 */ /* 0x0005e80000100800 */
[----:B------:R2:W-:Y:S04]  /*cf70*/  STL [R1+0x5a4], RZ ;  /* 0x0005a4ff01007387 */ /* 0x0005e80000100800 */
[----:B------:R2:W-:Y:S01]  /*cf80*/  STL [R1+0x5a8], RZ ;  /* 0x0005a8ff01007387 */ /* 0x0005e20000100800 */
[----:B------:R-:W-:-:S03]  /*cf90*/  SGXT.U32 R15, R15, 0x3 ;  /* 0x000000030f0f781a */ /* 0x000fc60000000000 */
[----:B------:R2:W-:Y:S01]  /*cfa0*/  STL [R1+0x5ac], RZ ;  /* 0x0005acff01007387 */ /* 0x0005e20000100800 */
[----:B------:R-:W-:-:S03]  /*cfb0*/  SGXT.U32 R10, R10, 0x3 ;  /* 0x000000030a0a781a */ /* 0x000fc60000000000 */
[----:B------:R2:W-:Y:S04]  /*cfc0*/  STL [R1+0x590], RZ ;  /* 0x000590ff01007387 */ /* 0x0005e80000100800 */
[----:B------:R2:W-:Y:S04]  /*cfd0*/  STL [R1+0x594], RZ ;  /* 0x000594ff01007387 */ /* 0x0005e80000100800 */
[----:B------:R2:W-:Y:S01]  /*cfe0*/  STL [R1+0x598], RZ ;  /* 0x000598ff01007387 */ /* 0x0005e20000100800 */
[----:B------:R-:W-:-:S03]  /*cff0*/  LOP3.LUT R10, R10, 0x28, RZ, 0xfc, !PT ;  /* 0x000000280a0a7812 */ /* 0x000fc600078efcff */
[----:B------:R2:W-:Y:S01]  /*d000*/  STL [R1+0x59c], RZ ;  /* 0x00059cff01007387 */ /* 0x0005e20000100800 */
[----:B------:R-:W-:-:S03]  /*d010*/  LOP3.LUT R15, R15, 0x20, RZ, 0xfc, !PT ;  /* 0x000000200f0f7812 */ /* 0x000fc600078efcff */
[----:B------:R2:W-:Y:S04]  /*d020*/  STL [R1+0x580], RZ ;  /* 0x000580ff01007387 */ /* 0x0005e80000100800 */
[----:B------:R2:W-:Y:S04]  /*d030*/  STL [R1+0x584], RZ ;  /* 0x000584ff01007387 */ /* 0x0005e80000100800 */
[----:B------:R2:W-:Y:S04]  /*d040*/  STL [R1+0x588], RZ ;  /* 0x000588ff01007387 */ /* 0x0005e80000100800 */
[----:B------:R2:W-:Y:S01]  /*d050*/  STL [R1+0x58c], RZ ;  /* 0x00058cff01007387 */ /* 0x0005e20000100800 */
[----:B------:R-:W-:Y:S01]  /*d060*/  IMAD R5, R10, UR11, RZ ;  /* 0x0000000b0a057c24 */ /* 0x000fe2000f8e02ff */
[----:B------:R-:W-:Y:S01]  /*d070*/  LOP3.LUT R8, R8, 0x3f, RZ, 0xc0, !PT ;  /* 0x0000003f08087812 */ /* 0x000fe200078ec0ff */
[----:B0-----:R-:W-:Y:S01]  /*d080*/  IMAD R0, R15, UR11, RZ ;  /* 0x0000000b0f007c24 */ /* 0x001fe2000f8e02ff */
[----:B------:R-:W-:-:S02]  /*d090*/  SHF.R.U32.HI R15, RZ, 0x5, R9 ;  /* 0x00000005ff0f7819 */ /* 0x000fc40000011609 */
[--C-:B------:R-:W-:Y:S02]  /*d0a0*/  SHF.R.U32.HI R10, RZ, 0x5, R9.reuse ;  /* 0x00000005ff0a7819 */ /* 0x100fe40000011609 */
[----:B------:R-:W-:Y:S01]  /*d0b0*/  SHF.R.U32.HI R9, RZ, 0x5, R9 ;  /* 0x00000005ff097819 */ /* 0x000fe20000011609 */
[----:B------:R-:W-:Y:S01]  /*d0c0*/  IMAD R2, R8, UR6, RZ ;  /* 0x0000000608027c24 */ /* 0x000fe2000f8e02ff */
[----:B------:R-:W-:Y:S02]  /*d0d0*/  SGXT.U32 R15, R15, 0x3 ;  /* 0x000000030f0f781a */ /* 0x000fe40000000000 */
[----:B------:R-:W-:Y:S02]  /*d0e0*/  SGXT.U32 R9, R9, 0x3 ;  /* 0x000000030909781a */ /* 0x000fe40000000000 */
[----:B------:R-:W-:Y:S02]  /*d0f0*/  SGXT.U32 R10, R10, 0x3 ;  /* 0x000000030a0a781a */ /* 0x000fe40000000000 */
[----:B------:R-:W-:-:S02]  /*d100*/  LOP3.LUT R9, R9, 0x18, RZ, 0xfc, !PT ;  /* 0x0000001809097812 */ /* 0x000fc400078efcff */
[----:B------:R-:W-:Y:S02]  /*d110*/  LOP3.LUT R10, R10, 0x10, RZ, 0xfc, !PT ;  /* 0x000000100a0a7812 */ /* 0x000fe400078efcff */
[----:B------:R-:W-:Y:S02]  /*d120*/  LOP3.LUT R15, R15, 0x8, RZ, 0xfc, !PT ;  /* 0x000000080f0f7812 */ /* 0x000fe400078efcff */
[----:B------:R-:W-:Y:S01]  /*d130*/  SHF.R.S32.HI R0, RZ, 0x1f, R2 ;  /* 0x0000001fff007819 */ /* 0x000fe20000011402 */
[----:B------:R-:W-:Y:S02]  /*d140*/  IMAD R5, R9, UR11, RZ ;  /* 0x0000000b09057c24 */ /* 0x000fe4000f8e02ff */
[----:B------:R-:W-:Y:S01]  /*d150*/  IMAD R6, R10, UR11, RZ ;  /* 0x0000000b0a067c24 */ /* 0x000fe2000f8e02ff */
[C---:B------:R-:W-:Y:S01]  /*d160*/  SHF.L.U64.HI R0, R2.reuse, 0x1, R0 ;  /* 0x0000000102007819 */ /* 0x040fe20000010200 */
[----:B------:R-:W-:Y:S02]  /*d170*/  IMAD R5, R15, UR11, RZ ;  /* 0x0000000b0f057c24 */ /* 0x000fe4000f8e02ff */
[----:B--2---:R-:W-:-:S07]  /*d180*/  IMAD.SHL.U32 R2, R2, 0x2, RZ ;  /* 0x0000000202027824 */ /* 0x004fce00078e00ff */
.L_x_2:
[----:B------:R-:W0:Y:S01]  /*d190*/  S2R R17, SR_TID.X ;  /* 0x0000000000117919 */ /* 0x000e220000002100 */
[----:B------:R-:W1:Y:S01]  /*d1a0*/  LDCU UR4, c[0x0][0x3a8] ;  /* 0x00007500ff0477ac */ /* 0x000e620008000800 */
[--C-:B-----5:R-:W-:Y:S01]  /*d1b0*/  IMAD.MOV.U32 R18, RZ, RZ, R3.reuse ;  /* 0x000000ffff127224 */ /* 0x120fe200078e0003 */
[----:B------:R-:W-:Y:S01]  /*d1c0*/  PRMT R3, RZ, 0x7610, R3 ;  /* 0x00007610ff037816 */ /* 0x000fe20000000003 */
[----:B------:R-:W2:Y:S01]  /*d1d0*/  S2R R11, SR_TID.X ;  /* 0x00000000000b7919 */ /* 0x000ea20000002100 */
[----:B------:R-:W-:Y:S01]  /*d1e0*/  IMAD.MOV.U32 R19, RZ, RZ, R4 ;  /* 0x000000ffff137224 */ /* 0x000fe200078e0004 */
[----:B------:R-:W3:Y:S01]  /*d1f0*/  LDCU UR6, c[0x0][0x3a8] ;  /* 0x00007500ff0677ac */ /* 0x000ee20008000800 */
[----:B------:R-:W-:Y:S01]  /*d200*/  PRMT R20, RZ, 0x7610, R20 ;  /* 0x00007610ff147816 */ /* 0x000fe20000000014 */
[----:B------:R-:W4:Y:S01]  /*d210*/  S2R R5, SR_TID.X ;  /* 0x0000000000057919 */ /* 0x000f220000002100 */
[----:B------:R-:W-:Y:S01]  /*d220*/  PRMT R12, RZ, 0x7610, R12 ;  /* 0x00007610ff0c7816 */ /* 0x000fe2000000000c */
[----:B------:R-:W-:Y:S04]  /*d230*/  STL [R1+0x1064], R21 ;  /* 0x0010641501007387 */ /* 0x000fe80000100800 */
[----:B------:R-:W-:Y:S04]  /*d240*/  STL [R1+0x1060], R23 ;  /* 0x0010601701007387 */ /* 0x000fe80000100800 */
[----:B------:R-:W-:Y:S04]  /*d250*/  STL [R1+0x105c], R25 ;  /* 0x00105c1901007387 */ /* 0x000fe80000100800 */
[----:B------:R-:W-:Y:S04]  /*d260*/  STL [R1+0x1068], R25 ;  /* 0x0010681901007387 */ /* 0x000fe80000100800 */
[----:B------:R-:W-:Y:S01]  /*d270*/  STL [R1+0x1058], R26 ;  /* 0x0010581a01007387 */ /* 0x000fe20000100800 */
[----:B0-----:R-:W-:-:S03]  /*d280*/  SHF.R.U32.HI R7, RZ, 0x5, R17 ;  /* 0x00000005ff077819 */ /* 0x001fc60000011611 */
[----:B------:R-:W-:Y:S01]  /*d290*/  STL [R1+0x1054], R29 ;  /* 0x0010541d01007387 */ /* 0x000fe20000100800 */
[----:B--2---:R-:W-:-:S03]  /*d2a0*/  SHF.R.U32.HI R14, RZ, 0x5, R11 ;  /* 0x00000005ff0e7819 */ /* 0x004fc6000001160b */
[----:B------:R-:W-:Y:S01]  /*d2b0*/  STL [R1+0x1018], R28 ;  /* 0x0010181c01007387 */ /* 0x000fe20000100800 */
[----:B------:R-:W-:Y:S02]  /*d2c0*/  SGXT.U32 R7, R7, 0x3 ;  /* 0x000000030707781a */ /* 0x000fe40000000000 */
[----:B------:R-:W-:Y:S01]  /*d2d0*/  SGXT.U32 R14, R14, 0x3 ;  /* 0x000000030e0e781a */ /* 0x000fe20000000000 */
[----:B------:R-:W-:Y:S01]  /*d2e0*/  STL [R1+0x101c], R28 ;  /* 0x00101c1c01007387 */ /* 0x000fe20000100800 */
[C---:B------:R-:W-:Y:S01]  /*d2f0*/  LOP3.LUT R6, R7.reuse, 0x8, RZ, 0xfc, !PT ;  /* 0x0000000807067812 */ /* 0x040fe200078efcff */
[----:B------:R-:W-:Y:S01]  /*d300*/  IMAD R10, R7, UR10, RZ ;  /* 0x0000000a070a7c24 */ /* 0x000fe2000f8e02ff */
[----:B----4-:R-:W-:Y:S01]  /*d310*/  LOP3.LUT R5, R5, 0x3f, RZ, 0xc0, !PT ;  /* 0x0000003f05057812 */ /* 0x010fe200078ec0ff */
[----:B------:R-:W-:Y:S01]  /*d320*/  STL [R1+0x1020], R28 ;  /* 0x0010201c01007387 */ /* 0x000fe20000100800 */
[----:B------:R-:W-:Y:S02]  /*d330*/  LOP3.LUT R14, R14, 0x8, RZ, 0xfc, !PT ;  /* 0x000000080e0e7812 */ /* 0x000fe400078efcff */
[----:B------:R-:W-:Y:S01]  /*d340*/  ISETP.GE.AND P4, PT, R6, UR7, PT ;  /* 0x0000000706007c0c */ /* 0x000fe2000bf86270 */
[----:B------:R-:W-:Y:S01]  /*d350*/  STL [R1+0x1024], R28 ;  /* 0x0010241c01007387 */ /* 0x000fe20000100800 */
[----:B------:R-:W-:Y:S01]  /*d360*/  ISETP.GE.AND P0, PT, R5, UR7, PT ;  /* 0x0000000705007c0c */ /* 0x000fe2000bf06270 */
[----:B-1----:R-:W-:Y:S01]  /*d370*/  IMAD R14, R14, UR4, RZ ;  /* 0x000000040e0e7c24 */ /* 0x002fe2000f8e02ff */
[C---:B------:R-:W-:Y:S01]  /*d380*/  LOP3.LUT R5, R7.reuse, 0x10, RZ, 0xfc, !PT ;  /* 0x0000001007057812 */ /* 0x040fe200078efcff */
[----:B------:R-:W0:Y:S01]  /*d390*/  LDCU UR4, c[0x0][0x3a8] ;  /* 0x00007500ff0477ac */ /* 0x000e220008000800 */
[----:B------:R-:W-:Y:S01]  /*d3a0*/  LOP3.LUT R9, R7, 0x18, RZ, 0xfc, !PT ;  /* 0x0000001807097812 */ /* 0x000fe200078efcff */
[----:B------:R-:W-:Y:S01]  /*d3b0*/  STL [R1+0x1028], R28 ;  /* 0x0010281c01007387 */ /* 0x000fe20000100800 */
[----:B------:R-:W-:Y:S01]  /*d3c0*/  ISETP.GE.AND P5, PT, R5, UR7, PT ;  /* 0x0000000705007c0c */ /* 0x000fe2000bfa6270 */
[----:B------:R-:W-:Y:S01]  /*d3d0*/  IMAD.WIDE R4, R14, 0x2, R18 ;  /* 0x000000020e047825 */ /* 0x000fe200078e0212 */
[--C-:B------:R-:W-:Y:S01]  /*d3e0*/  SHF.R.U32.HI R14, RZ, 0x5, R11.reuse ;  /* 0x00000005ff0e7819 */ /* 0x100fe2000001160b */
[----:B------:R-:W-:Y:S01]  /*d3f0*/  STL [R1+0x102c], R28 ;  /* 0x00102c1c01007387 */ /* 0x000fe20000100800 */
[----:B------:R-:W-:-:S02]  /*d400*/  SHF.R.U32.HI R11, RZ, 0x5, R11 ;  /* 0x00000005ff0b7819 */ /* 0x000fc4000001160b */
[----:B------:R-:W-:Y:S01]  /*d410*/  SGXT.U32 R14, R14, 0x3 ;  /* 0x000000030e0e781a */ /* 0x000fe20000000000 */
[----:B------:R1:W2:Y:S01]  /*d420*/  @!P4 LDG.E.U16 R3, desc[UR8][R4.64] ;  /* 0x000000080403c981 */ /* 0x0002a2000c1e1500 */
[----:B------:R-:W-:Y:S02]  /*d430*/  SGXT.U32 R11, R11, 0x3 ;  /* 0x000000030b0b781a */ /* 0x000fe40000000000 */
[----:B------:R-:W-:Y:S01]  /*d440*/  LOP3.LUT R14, R14, 0x18, RZ, 0xfc, !PT ;  /* 0x000000180e0e7812 */ /* 0x000fe200078efcff */
[----:B------:R-:W-:Y:S01]  /*d450*/  STL [R1+0x1030], R28 ;  /* 0x0010301c01007387 */ /* 0x000fe20000100800 */
[----:B------:R-:W-:Y:S02]  /*d460*/  LOP3.LUT R11, R11, 0x10, RZ, 0xfc, !PT ;  /* 0x000000100b0b7812 */ /* 0x000fe400078efcff */
[----:B------:R-:W-:Y:S01]  /*d470*/  ISETP.GE.AND P3, PT, R7, UR7, PT ;  /* 0x0000000707007c0c */ /* 0x000fe2000bf66270 */
[----:B0-----:R-:W-:Y:S01]  /*d480*/  IMAD R14, R14, UR4, RZ ;  /* 0x000000040e0e7c24 */ /* 0x001fe2000f8e02ff */
[----:B------:R-:W0:Y:S01]  /*d490*/  LDCU UR4, c[0x0][0x3a8] ;  /* 0x00007500ff0477ac */ /* 0x000e220008000800 */
[----:B---3--:R-:W-:Y:S01]  /*d4a0*/  IMAD R11, R11, UR6, RZ ;  /* 0x000000060b0b7c24 */ /* 0x008fe2000f8e02ff */
[----:B------:R-:W-:Y:S01]  /*d4b0*/  SHF.R.U32.HI R16, RZ, 0x5, R17 ;  /* 0x00000005ff107819 */ /* 0x000fe20000011611 */
[----:B------:R-:W-:Y:S01]  /*d4c0*/  STL [R1+0x1034], R28 ;  /* 0x0010341c01007387 */ /* 0x000fe20000100800 */
[----:B------:R-:W3:Y:S01]  /*d4d0*/  LDCU UR6, c[0x0][0x3a8] ;  /* 0x00007500ff0677ac */ /* 0x000ee20008000800 */
[----:B------:R-:W-:Y:S01]  /*d4e0*/  LOP3.LUT R8, R7, 0x20, RZ, 0xfc, !PT ;  /* 0x0000002007087812 */ /* 0x000fe200078efcff */
[----:B------:R-:W-:Y:S01]  /*d4f0*/  IMAD.WIDE R14, R14, 0x2, R18 ;  /* 0x000000020e0e7825 */ /* 0x000fe200078e0212 */
[----:B------:R-:W-:Y:S01]  /*d500*/  ISETP.GE.AND P6, PT, R9, UR7, PT ;  /* 0x0000000709007c0c */ /* 0x000fe2000bfc6270 */
[----:B------:R-:W-:Y:S01]  /*d510*/  STL [R1+0x1038], R28 ;  /* 0x0010381c01007387 */ /* 0x000fe20000100800 */
[----:B------:R-:W-:-:S02]  /*d520*/  LOP3.LUT R6, R7, 0x28, RZ, 0xfc, !PT ;  /* 0x0000002807067812 */ /* 0x000fc400078efcff */
[----:B------:R-:W-:Y:S01]  /*d530*/  SGXT.U32 R16, R16, 0x3 ;  /* 0x000000031010781a */ /* 0x000fe20000000000 */
[----:B------:R-:W-:Y:S01]  /*d540*/  STL [R1+0x103c], R28 ;  /* 0x00103c1c01007387 */ /* 0x000fe20000100800 */
[----:B------:R-:W-:Y:S02]  /*d550*/  SHF.R.U32.HI R17, RZ, 0x5, R17 ;  /* 0x00000005ff117819 */ /* 0x000fe40000011611 */
[----:B------:R-:W-:Y:S01]  /*d560*/  ISETP.GE.AND P1, PT, R8, UR7, PT ;  /* 0x0000000708007c0c */ /* 0x000fe2000bf26270 */
[--C-:B------:R-:W-:Y:S01]  /*d570*/  IMAD.WIDE R8, R11, 0x2, R18.reuse ;  /* 0x000000020b087825 */ /* 0x100fe200078e0212 */
[----:B------:R-:W-:Y:S01]  /*d580*/  ISETP.GE.AND P2, PT, R6, UR7, PT ;  /* 0x0000000706007c0c */ /* 0x000fe2000bf46270 */
[----:B------:R-:W-:Y:S01]  /*d590*/  STL [R1+0x1044], R28 ;  /* 0x0010441c01007387 */ /* 0x000fe20000100800 */
[----:B------:R-:W-:Y:S01]  /*d5a0*/  SGXT.U32 R17, R17, 0x3 ;  /* 0x000000031111781a */ /* 0x000fe20000000000 */
[----:B------:R-:W-:Y:S01]  /*d5b0*/  IMAD.WIDE R10, R10, 0x2, R18 ;  /* 0x000000020a0a7825 */ /* 0x000fe200078e0212 */
[----:B------:R-:W-:Y:S01]  /*d5c0*/  LOP3.LUT R16, R16, 0x28, RZ, 0xfc, !PT ;  /* 0x0000002810107812 */ /* 0x000fe200078efcff */
[----:B------:R-:W-:Y:S01]  /*d5d0*/  STL [R1+0x104c], R28 ;  /* 0x00104c1c01007387 */ /* 0x000fe20000100800 */
[----:B------:R-:W-:-:S02]  /*d5e0*/  PRMT R6, RZ, 0x7610, R6 ;  /* 0x00007610ff067816 */ /* 0x000fc40000000006 */
[----:B-1----:R-:W-:Y:S01]  /*d5f0*/  LOP3.LUT R4, R7, 0x30, RZ, 0xfc, !PT ;  /* 0x0000003007047812 */ /* 0x002fe200078efcff */
[----:B------:R-:W-:Y:S01]  /*d600*/  STL [R1+0x1014], R27 ;  /* 0x0010141b01007387 */ /* 0x000fe20000100800 */
[----:B------:R-:W-:Y:S01]  /*d610*/  LOP3.LUT R17, R17, 0x20, RZ, 0xfc, !PT ;  /* 0x0000002011117812 */ /* 0x000fe200078efcff */
[----:B0-----:R-:W-:Y:S02]  /*d620*/  IMAD R16, R16, UR4, RZ ;  /* 0x0000000410107c24 */ /* 0x001fe4000f8e02ff */
[----:B------:R-:W4:Y:S01]  /*d630*/  @!P3 LDG.E.U16 R20, desc[UR8][R10.64] ;  /* 0x000000080a14b981 */ /* 0x000f22000c1e1500 */
[----:B------:R-:W-:-:S03]  /*d640*/  ISETP.GE.AND P3, PT, R4, UR7, PT ;  /* 0x0000000704007c0c */ /* 0x000fc6000bf66270 */
[----:B------:R-:W-:Y:S01]  /*d650*/  STL [R1+0x1040], R27 ;  /* 0x0010401b01007387 */ /* 0x000fe20000100800 */
[----:B---3--:R-:W-:-:S03]  /*d660*/  IMAD R17, R17, UR6, RZ ;  /* 0x0000000611117c24 */ /* 0x008fc6000f8e02ff */
[----:B------:R-:W-:Y:S04]  /*d670*/  STL [R1+0x1010], R24 ;  /* 0x0010101801007387 */ /* 0x000fe80000100800 */
[----:B------:R0:W3:Y:S04]  /*d680*/  @!P5 LDG.E.U16 R6, desc[UR8][R8.64] ;  /* 0x000000080806d981 */ /* 0x0000e8000c1e1500 */
[----:B------:R-:W-:Y:S04]  /*d690*/  STL [R1+0x1048], R24 ;  /* 0x0010481801007387 */ /* 0x000fe80000100800 */
[----:B------:R1:W3:Y:S01]  /*d6a0*/  @!P6 LDG.E.U16 R12, desc[UR8][R14.64] ;  /* 0x000000080e0ce981 */ /* 0x0002e2000c1e1500 */
[----:B0-----:R-:W-:Y:S01]  /*d6b0*/  PRMT R9, RZ, 0x7610, R9 ;  /* 0x00007610ff097816 */ /* 0x001fe20000000009 */
[----:B------:R-:W-:-:S02]  /*d6c0*/  IMAD R8, R4, UR10, RZ ;  /* 0x0000000a04087c24 */ /* 0x000fc4000f8e02ff */
[----:B------:R-:W-:Y:S01]  /*d6d0*/  STL [R1+0x100c], R22 ;  /* 0x00100c1601007387 */ /* 0x000fe20000100800 */
[----:B------:R-:W-:-:S03]  /*d6e0*/  PRMT R10, RZ, 0x7610, R10 ;  /* 0x00007610ff0a7816 */ /* 0x000fc6000000000a */
[----:B------:R-:W-:Y:S01]  /*d6f0*/  STL [R1+0x1050], R22 ;  /* 0x0010501601007387 */ /* 0x000fe20000100800 */
[----:B-1----:R-:W-:-:S03]  /*d700*/  IMAD.WIDE R14, R16, 0x2, R18 ;  /* 0x00000002100e7825 */ /* 0x002fc600078e0212 */
[----:B------:R-:W-:Y:S01]  /*d710*/  STL [R1+0x1004], R13 ;  /* 0x0010040d01007387 */ /* 0x000fe20000100800 */
[----:B------:R-:W-:-:S03]  /*d720*/  IMAD.WIDE R4, R17, 0x2, R18 ;  /* 0x0000000211047825 */ /* 0x000fc600078e0212 */
[----:B------:R-:W-:Y:S01]  /*d730*/  STL [R1+0x1008], R13 ;  /* 0x0010080d01007387 */ /* 0x000fe20000100800 */
[----:B------:R-:W-:-:S03]  /*d740*/  IMAD.WIDE R16, R8, 0x2, R18 ;  /* 0x0000000208107825 */ /* 0x000fc600078e0212 */
[----:B------:R0:W-:Y:S04]  /*d750*/  STL.64 [R1+0x290], R18 ;  /* 0x0002901201007387 */ /* 0x0001e80000100a00 */
[----:B------:R1:W3:Y:S04]  /*d760*/  @!P2 LDG.E.U16 R9, desc[UR8][R14.64] ;  /* 0x000000080e09a981 */ /* 0x0002e8000c1e1500 */
[----:B------:R0:W3:Y:S04]  /*d770*/  @!P3 LDG.E.U16 R10, desc[UR8][R16.64] ;  /* 0x00000008100ab981 */ /* 0x0000e8000c1e1500 */
[----:B--2---:R-:W-:Y:S04]  /*d780*/  STL [R1+0x1000], R3 ;  /* 0x0010000301007387 */ /* 0x004fe80000100800 */
[----:B------:R-:W2:Y:S04]  /*d790*/  LDL R15, [R1+0x248] ;  /* 0x00024800010f7983 */ /* 0x000ea80000100800 */
[----:B------:R-:W3:Y:S04]  /*d7a0*/  LDL R16, [R1+0x24c] ;  /* 0x00024c0001107983 */ /* 0x000ee80000100800 */
[----:B------:R-:W4:Y:S01]  /*d7b0*/  LDL R17, [R1+0x250] ;  /* 0x0002500001117983 */ /* 0x000f220000100800 */
[----:B------:R-:W-:-:S06]  /*d7c0*/  PRMT R11, RZ, 0x7610, R11 ;  /* 0x00007610ff0b7816 */ /* 0x000fcc000000000b */
[----:B------:R0:W4:Y:S01]  /*d7d0*/  @!P1 LDG.E.U16 R11, desc[UR8][R4.64] ;  /* 0x00000008040b9981 */ /* 0x000122000c1e1500 */
[----:B------:R-:W-:-:S04]  /*d7e0*/  LOP3.LUT R7, R7, 0x38, RZ, 0xfc, !PT ;  /* 0x0000003807077812 */ /* 0x000fc800078efcff */
[C---:B------:R-:W-:Y:S01]  /*d7f0*/  ISETP.GE.AND P4, PT, R7.reuse, UR7, PT ;  /* 0x0000000707007c0c */ /* 0x040fe2000bf86270 */
[----:B------:R-:W-:Y:S01]  /*d800*/  IMAD R7, R7, UR10, RZ ;  /* 0x0000000a07077c24 */ /* 0x000fe2000f8e02ff */
[C---:B--2---:R-:W-:Y:S01]  /*d810*/  IADD3 RZ, P2, PT, R15.reuse, R2, RZ ;  /* 0x000000020fff7210 */ /* 0x044fe20007f5e0ff */
[----:B-1----:R-:W-:-:S04]  /*d820*/  IMAD.IADD R14, R15, 0x1, R2 ;  /* 0x000000010f0e7824 */ /* 0x002fc800078e0202 */
[----:B---3--:R-:W-:Y:S01]  /*d830*/  IMAD.X R15, R16, 0x1, R0, P2 ;  /* 0x00000001100f7824 */ /* 0x008fe200010e0600 */
[C---:B----4-:R-:W-:Y:S01]  /*d840*/  IADD3 RZ, P1, PT, R17.reuse, R2, RZ ;  /* 0x0000000211ff7210 */ /* 0x050fe20007f3e0ff */
[----:B0-----:R-:W-:Y:S02]  /*d850*/  IMAD.IADD R16, R17, 0x1, R2 ;  /* 0x0000000111107824 */ /* 0x001fe400078e0202 */
[----:B------:R-:W2:Y:S01]  /*d860*/  LDL R17, [R1+0x254] ;  /* 0x0002540001117983 */ /* 0x000ea20000100800 */
[----:B------:R-:W-:Y:S01]  /*d870*/  PRMT R8, RZ, 0x7610, R8 ;  /* 0x00007610ff087816 */ /* 0x000fe20000000008 */
[----:B------:R-:W-:-:S05]  /*d880*/  IMAD.WIDE R18, R7, 0x2, R18 ;  /* 0x0000000207127825 */ /* 0x000fca00078e0212 */
[----:B------:R-:W3:Y:S01]  /*d890*/  @!P4 LDG.E.U16 R8, desc[UR8][R18.64] ;  /* 0x000000081208c981 */ /* 0x000ee2000c1e1500 */
[----:B------:R-:W-:Y:S01]  /*d8a0*/  PRMT R25, RZ, 0x7610, R25 ;  /* 0x00007610ff197816 */ /* 0x000fe20000000019 */
[----:B------:R-:W-:Y:S01]  /*d8b0*/  BAR.SYNC.DEFER_BLOCKING 0x0 ;  /* 0x0000000000007b1d */ /* 0x000fe20000010000 */
[----:B--2---:R-:W-:-:S05]  /*d8c0*/  IADD3.X R17, PT, PT, R17, R0, RZ, P1, !PT ;  /* 0x0000000011117210 */ /* 0x004fca0000ffe4ff */
[----:B------:R-:W2:Y:S01]  /*d8d0*/  @!P0 LDG.E.U16 R25, desc[UR8][R16.64] ;  /* 0x0000000810198981 */ /* 0x000ea2000c1e1500 */
[----:B------:R-:W-:-:S06]  /*d8e0*/  PRMT R5, RZ, 0x7610, R5 ;  /* 0x00007610ff057816 */ /* 0x000fcc0000000005 */
[----:B------:R0:W4:Y:S04]  /*d8f0*/  @!P0 LDG.E.U16 R5, desc[UR8][R14.64] ;  /* 0x000000080e058981 */ /* 0x000128000c1e1500 */
[----:B------:R-:W3:Y:S04]  /*d900*/  LDL R15, [R1+0x258] ;  /* 0x00025800010f7983 */ /* 0x000ee80000100800 */
[----:B--2---:R1:W-:Y:S04]  /*d910*/  STL [R1+0x84], R25 ;  /* 0x0000841901007387 */ /* 0x0043e80000100800 */
[----:B-1----:R-:W2:Y:S04]  /*d920*/  LDL.LU R25, [R1+0x1068] ;  /* 0x0010680001197983 */ /* 0x002ea80000300800 */
[----:B------:R-:W2:Y:S04]  /*d930*/  LDL R16, [R1+0x25c] ;  /* 0x00025c0001107983 */ /* 0x000ea80000100800 */
[----:B------:R-:W4:Y:S01]  /*d940*/  LDL R17, [R1+0x260] ;  /* 0x0002600001117983 */ /* 0x000f220000100800 */
[C---:B---3--:R-:W-:Y:S01]  /*d950*/  IADD3 RZ, P2, PT, R15.reuse, R2, RZ ;  /* 0x000000020fff7210 */ /* 0x048fe20007f5e0ff */
[----:B0-----:R-:W-:-:S04]  /*d960*/  IMAD.IADD R14, R15, 0x1, R2 ;  /* 0x000000010f0e7824 */ /* 0x001fc800078e0202 */
[----:B--2---:R-:W-:Y:S01]  /*d970*/  IMAD.X R15, R16, 0x1, R0, P2 ;  /* 0x00000001100f7824 */ /* 0x004fe200010e0600 */
[C---:B----4-:R-:W-:Y:S01]  /*d980*/  IADD3 RZ, P1, PT, R17.reuse, R2, RZ ;  /* 0x0000000211ff7210 */ /* 0x050fe20007f3e0ff */
[----:B------:R-:W-:Y:S02]  /*d990*/  IMAD.IADD R16, R17, 0x1, R2 ;  /* 0x0000000111107824 */ /* 0x000fe400078e0202 */
[----:B------:R-:W2:Y:S01]  /*d9a0*/  LDL R17, [R1+0x264] ;  /* 0x0002640001117983 */ /* 0x000ea20000100800 */
[----:B------:R-:W-:Y:S02]  /*d9b0*/  PRMT R21, RZ, 0x7610, R21 ;  /* 0x00007610ff157816 */ /* 0x000fe40000000015 */
[----:B------:R-:W-:-:S04]  /*d9c0*/  PRMT R23, RZ, 0x7610, R23 ;  /* 0x00007610ff177816 */ /* 0x000fc80000000017 */
[----:B------:R-:W3:Y:S01]  /*d9d0*/  @!P0 LDG.E.U16 R21, desc[UR8][R14.64] ;  /* 0x000000080e158981 */ /* 0x000ee2000c1e1500 */
[----:B--2---:R-:W-:-:S05]  /*d9e0*/  IMAD.X R17, R17, 0x1, R0, P1 ;  /* 0x0000000111117824 */ /* 0x004fca00008e0600 */
[----:B------:R-:W2:Y:S04]  /*d9f0*/  @!P0 LDG.E.U16 R23, desc[UR8][R16.64] ;  /* 0x0000000810178981 */ /* 0x000ea8000c1e1500 */
[----:B---3--:R0:W-:Y:S04]  /*da00*/  STL [R1+0x1c], R21 ;  /* 0x00001c1501007387 */ /* 0x0081e80000100800 */
[----:B0-----:R-:W3:Y:S04]  /*da10*/  LDL.LU R21, [R1+0x1064] ;  /* 0x0010640001157983 */ /* 0x001ee80000300800 */
[----:B------:R-:W4:Y:S04]  /*da20*/  LDL R15, [R1+0x268] ;  /* 0x00026800010f7983 */ /* 0x000f280000100800 */
[----:B--2---:R0:W-:Y:S04]  /*da30*/  STL [R1+0x80], R23 ;  /* 0x0000801701007387 */ /* 0x0041e80000100800 */
[----:B0-----:R-:W2:Y:S04]  /*da40*/  LDL.LU R23, [R1+0x1060] ;  /* 0x0010600001177983 */ /* 0x001ea80000300800 */
[----:B------:R-:W2:Y:S04]  /*da50*/  LDL R16, [R1+0x26c] ;  /* 0x00026c0001107983 */ /* 0x000ea80000100800 */
[----:B------:R-:W3:Y:S01]  /*da60*/  LDL R17, [R1+0x270] ;  /* 0x0002700001117983 */ /* 0x000ee20000100800 */
[C---:B----4-:R-:W-:Y:S01]  /*da70*/  IADD3 RZ, P2, PT, R15.reuse, R2, RZ ;  /* 0x000000020fff7210 */ /* 0x050fe20007f5e0ff */
[----:B------:R-:W-:-:S04]  /*da80*/  IMAD.IADD R14, R15, 0x1, R2 ;  /* 0x000000010f0e7824 */ /* 0x000fc800078e0202 */
[----:B--2---:R-:W-:Y:S01]  /*da90*/  IMAD.X R15, R16, 0x1, R0, P2 ;  /* 0x00000001100f7824 */ /* 0x004fe200010e0600 */
[C---:B---3--:R-:W-:Y:S01]  /*daa0*/  IADD3 RZ, P1, PT, R17.reuse, R2, RZ ;  /* 0x0000000211ff7210 */ /* 0x048fe20007f3e0ff */
[----:B------:R-:W-:Y:S02]  /*dab0*/  IMAD.IADD R16, R17, 0x1, R2 ;  /* 0x0000000111107824 */ /* 0x000fe400078e0202 */
[----:B------:R-:W2:Y:S01]  /*dac0*/  LDL R17, [R1+0x274] ;  /* 0x0002740001117983 */ /* 0x000ea20000100800 */
[----:B------:R-:W-:Y:S02]  /*dad0*/  PRMT R25, RZ, 0x7610, R25 ;  /* 0x00007610ff197816 */ /* 0x000fe40000000019 */
[----:B------:R-:W-:-:S04]  /*dae0*/  PRMT R26, RZ, 0x7610, R26 ;  /* 0x00007610ff1a7816 */ /* 0x000fc8000000001a */
[----:B------:R-:W3:Y:S01]  /*daf0*/  @!P0 LDG.E.U16 R25, desc[UR8][R14.64] ;  /* 0x000000080e198981 */ /* 0x000ee2000c1e1500 */
[----:B--2---:R-:W-:-:S05]  /*db00*/  IMAD.X R17, R17, 0x1, R0, P1 ;  /* 0x0000000111117824 */ /* 0x004fca00008e0600 */
[----:B------:R-:W2:Y:S04]  /*db10*/  @!P0 LDG.E.U16 R26, desc[UR8][R16.64] ;  /* 0x00000008101a8981 */ /* 0x000ea8000c1e1500 */
[----:B---3--:R0:W-:Y:S04]  /*db20*/  STL [R1], R25 ;  /* 0x0000001901007387 */ /* 0x0081e80000100800 */
        /* <DEDUP_REMOVED lines=14> */
[----:B------:R0:W3:Y:S04]  /*dc10*/  @!P0 LDG.E.U16 R21, desc[UR8][R14.64] ;  /* 0x000000080e158981 */ /* 0x0000e8000c1e1500 */
[----:B------:R-:W4:Y:S01]  /*dc20*/  LDL R15, [R1+0x288] ;  /* 0x00028800010f7983 */ /* 0x000f220000100800 */
[----:B--2---:R-:W-:-:S05]  /*dc30*/  IMAD.X R17, R17, 0x1, R0, P1 ;  /* 0x0000000111117824 */ /* 0x004fca00008e0600 */
[----:B------:R-:W2:Y:S04]  /*dc40*/  @!P0 LDG.E.U16 R27, desc[UR8][R16.64] ;  /* 0x00000008101b8981 */ /* 0x000ea8000c1e1500 */
[----:B------:R-:W3:Y:S04]  /*dc50*/  LDL R16, [R1+0x28c] ;  /* 0x00028c0001107983 */ /* 0x000ee80000100800 */
[----:B------:R-:W3:Y:S01]  /*dc60*/  LDL R17, [R1+0x298] ;  /* 0x0002980001117983 */ /* 0x000ee20000100800 */
[C---:B----4-:R-:W-:Y:S01]  /*dc70*/  IADD3 RZ, P2, PT, R15.reuse, R2, RZ ;  /* 0x000000020fff7210 */ /* 0x050fe20007f5e0ff */
[----:B0-----:R-:W-:-:S02]  /*dc80*/  IMAD.IADD R14, R15, 0x1, R2 ;  /* 0x000000010f0e7824 */ /* 0x001fc400078e0202 */
[----:B--2---:R0:W-:Y:S02]  /*dc90*/  STL [R1+0x78], R27 ;  /* 0x0000781b01007387 */ /* 0x0041e40000100800 */
[----:B---3--:R-:W-:Y:S01]  /*dca0*/  IMAD.X R15, R16, 0x1, R0, P2 ;  /* 0x00000001100f7824 */ /* 0x008fe200010e0600 */
[----:B------:R-:W-:Y:S01]  /*dcb0*/  PRMT R23, RZ, 0x7610, R23 ;  /* 0x00007610ff177816 */ /* 0x000fe20000000017 */
[----:B0-----:R-:W2:Y:S01]  /*dcc0*/  LDL R27, [R1+0x2ac] ;  /* 0x0002ac00011b7983 */ /* 0x001ea20000100800 */
[C---:B------:R-:W-:Y:S01]  /*dcd0*/  IADD3 RZ, P1, PT, R17.reuse, R2, RZ ;  /* 0x0000000211ff7210 */ /* 0x040fe20007f3e0ff */
[----:B------:R-:W-:Y:S02]  /*dce0*/  IMAD.IADD R16, R17, 0x1, R2 ;  /* 0x0000000111107824 */ /* 0x000fe400078e0202 */
[----:B------:R-:W3:Y:S01]  /*dcf0*/  LDL R17, [R1+0x29c] ;  /* 0x00029c0001117983 */ /* 0x000ee20000100800 */
[----:B------:R-:W-:-:S03]  /*dd00*/  PRMT R24, RZ, 0x7610, R24 ;  /* 0x00007610ff187816 */ /* 0x000fc60000000018 */
[----:B------:R0:W4:Y:S04]  /*dd10*/  @!P0 LDG.E.U16 R23, desc[UR8][R14.64] ;  /* 0x000000080e178981 */ /* 0x000128000c1e1500 */
[----:B------:R-:W2:Y:S01]  /*dd20*/  LDL R15, [R1+0x2a0] ;  /* 0x0002a000010f7983 */ /* 0x000ea20000100800 */
[----:B---3--:R-:W-:-:S05]  /*dd30*/  IMAD.X R17, R17, 0x1, R0, P1 ;  /* 0x0000000111117824 */ /* 0x008fca00008e0600 */
[----:B------:R1:W3:Y:S04]  /*dd40*/  @!P0 LDG.E.U16 R24, desc[UR8][R16.64] ;  /* 0x0000000810188981 */ /* 0x0002e8000c1e1500 */
[----:B------:R-:W3:Y:S04]  /*dd50*/  LDL R17, [R1+0x2a8] ;  /* 0x0002a80001117983 */ /* 0x000ee80000100800 */
[----:B------:R-:W4:Y:S01]  /*dd60*/  LDL R16, [R1+0x2a4] ;  /* 0x0002a40001107983 */ /* 0x000f220000100800 */
[C---:B--2---:R-:W-:Y:S01]  /*dd70*/  IADD3 RZ, P2, PT, R15.reuse, R2, RZ ;  /* 0x000000020fff7210 */ /* 0x044fe20007f5e0ff */
[----:B0-----:R-:W-:Y:S01]  /*dd80*/  IMAD.IADD R14, R15, 0x1, R2 ;  /* 0x000000010f0e7824 */ /* 0x001fe200078e0202 */
[----:B------:R-:W-:-:S02]  /*dd90*/  PRMT R29, RZ, 0x7610, R29 ;  /* 0x00007610ff1d7816 */ /* 0x000fc4000000001d */
[C---:B---3--:R-:W-:Y:S01]  /*dda0*/  IADD3 RZ, P1, PT, R17.reuse, R2, RZ ;  /* 0x0000000211ff7210 */ /* 0x048fe20007f3e0ff */
[----:B----4-:R-:W-:Y:S02]  /*ddb0*/  IMAD.X R15, R16, 0x1, R0, P2 ;  /* 0x00000001100f7824 */ /* 0x010fe400010e0600 */
[----:B-1----:R-:W-:Y:S02]  /*ddc0*/  IMAD.IADD R16, R17, 0x1, R2 ;  /* 0x0000000111107824 */ /* 0x002fe400078e0202 */
[----:B------:R-:W-:-:S05]  /*ddd0*/  IMAD.X R17, R27, 0x1, R0, P1 ;  /* 0x000000011b117824 */ /* 0x000fca00008e0600 */
[----:B------:R-:W2:Y:S01]  /*dde0*/  @!P0 LDG.E.U16 R29, desc[UR8][R16.64] ;  /* 0x00000008101d8981 */ /* 0x000ea2000c1e1500 */
[----:B------:R-:W-:-:S03]  /*ddf0*/  PRMT R25, RZ, 0x7610, R25 ;  /* 0x00007610ff197816 */ /* 0x000fc60000000019 */
[----:B------:R0:W-:Y:S04]  /*de00*/  STL [R1+0x74], R24 ;  /* 0x0000741801007387 */ /* 0x0001e80000100800 */
[----:B------:R1:W3:Y:S04]  /*de10*/  @!P0 LDG.E.U16 R25, desc[UR8][R14.64] ;  /* 0x000000080e198981 */ /* 0x0002e8000c1e1500 */
[----:B------:R-:W4:Y:S04]  /*de20*/  LDL R27, [R1+0x2c4] ;  /* 0x0002c400011b7983 */ /* 0x000f280000100800 */
[----:B0-----:R-:W3:Y:S04]  /*de30*/  LDL R24, [R1+0x2bc] ;  /* 0x0002bc0001187983 */ /* 0x001ee80000100800 */
[----:B------:R-:W3:Y:S04]  /*de40*/  LDL R15, [R1+0x2b0] ;  /* 0x0002b000010f7983 */ /* 0x000ee80000100800 */
[----:B--2---:R0:W-:Y:S04]  /*de50*/  STL [R1+0x70], R29 ;  /* 0x0000701d01007387 */ /* 0x0041e80000100800 */
[----:B0-----:R-:W2:Y:S04]  /*de60*/  LDL.LU R29, [R1+0x1054] ;  /* 0x00105400011d7983 */ /* 0x001ea80000300800 */
[----:B------:R-:W2:Y:S04]  /*de70*/  LDL R17, [R1+0x2b8] ;  /* 0x0002b80001117983 */ /* 0x000ea80000100800 */
[----:B------:R-:W4:Y:S01]  /*de80*/  LDL R16, [R1+0x2b4] ;  /* 0x0002b40001107983 */ /* 0x000f220000100800 */
[C---:B---3--:R-:W-:Y:S01]  /*de90*/  IADD3 RZ, P2, PT, R15.reuse, R2, RZ ;  /* 0x000000020fff7210 */ /* 0x048fe20007f5e0ff */
[----:B-1----:R-:W-:Y:S01]  /*dea0*/  IMAD.IADD R14, R15, 0x1, R2 ;  /* 0x000000010f0e7824 */ /* 0x002fe200078e0202 */
[----:B------:R-:W-:-:S02]  /*deb0*/  PRMT R22, RZ, 0x7610, R22 ;  /* 0x00007610ff167816 */ /* 0x000fc40000000016 */
[C---:B--2---:R-:W-:Y:S01]  /*dec0*/  IADD3 RZ, P1, PT, R17.reuse, R2, RZ ;  /* 0x0000000211ff7210 */ /* 0x044fe20007f3e0ff */
[----:B----4-:R-:W-:Y:S02]  /*ded0*/  IMAD.X R15, R16, 0x1, R0, P2 ;  /* 0x00000001100f7824 */ /* 0x010fe400010e0600 */
[----:B------:R-:W-:Y:S01]  /*dee0*/  IMAD.IADD R16, R17, 0x1, R2 ;  /* 0x0000000111107824 */ /* 0x000fe200078e0202 */
[----:B------:R-:W-:Y:S02]  /*def0*/  IADD3.X R17, PT, PT, R24, R0, RZ, P1, !PT ;  /* 0x0000000018117210 */ /* 0x000fe40000ffe4ff */
[----:B------:R-:W-:Y:S01]  /*df00*/  PRMT R26, RZ, 0x7610, R26 ;  /* 0x00007610ff1a7816 */ /* 0x000fe2000000001a */
[----:B------:R-:W2:Y:S04]  /*df10*/  LDL R24, [R1+0x2d8] ;  /* 0x0002d80001187983 */ /* 0x000ea80000100800 */
[----:B------:R-:W3:Y:S04]  /*df20*/  @!P0 LDG.E.U16 R22, desc[UR8][R16.64] ;  /* 0x0000000810168981 */ /* 0x000ee8000c1e1500 */
[----:B------:R0:W4:Y:S04]  /*df30*/  @!P0 LDG.E.U16 R26, desc[UR8][R14.64] ;  /* 0x000000080e1a8981 */ /* 0x000128000c1e1500 */
[----:B------:R-:W2:Y:S04]  /*df40*/  LDL R15, [R1+0x2c0] ;  /* 0x0002c000010f7983 */ /* 0x000ea80000100800 */
[----:B---3--:R1:W-:Y:S04]  /*df50*/  STL [R1+0x6c], R22 ;  /* 0x00006c1601007387 */ /* 0x0083e80000100800 */
[----:B-1----:R-:W3:Y:S04]  /*df60*/  LDL.LU R22, [R1+0x1050] ;  /* 0x0010500001167983 */ /* 0x002ee80000300800 */
[----:B------:R-:W3:Y:S01]  /*df70*/  LDL R17, [R1+0x2c8] ;  /* 0x0002c80001117983 */ /* 0x000ee20000100800 */
[----:B--2---:R-:W-:-:S02]  /*df80*/  IADD3 RZ, P2, PT, R15, R2, RZ ;  /* 0x000000020fff7210 */ /* 0x004fc40007f5e0ff */
[C---:B---3--:R-:W-:Y:S01]  /*df90*/  IADD3 RZ, P1, PT, R17.reuse, R2, RZ ;  /* 0x0000000211ff7210 */ /* 0x048fe20007f3e0ff */
[--C-:B------:R-:W-:Y:S02]  /*dfa0*/  IMAD.IADD R16, R17, 0x1, R2.reuse ;  /* 0x0000000111107824 */ /* 0x100fe400078e0202 */
[----:B------:R-:W2:Y:S01]  /*dfb0*/  LDL R17, [R1+0x2cc] ;  /* 0x0002cc0001117983 */ /* 0x000ea20000100800 */
[----:B0-----:R-:W-:Y:S01]  /*dfc0*/  IMAD.IADD R14, R15, 0x1, R2 ;  /* 0x000000010f0e7824 */ /* 0x001fe200078e0202 */
[----:B------:R-:W-:Y:S01]  /*dfd0*/  PRMT R29, RZ, 0x7610, R29 ;  /* 0x00007610ff1d7816 */ /* 0x000fe2000000001d */
[----:B------:R-:W-:Y:S01]  /*dfe0*/  IMAD.X R15, R27, 0x1, R0, P2 ;  /* 0x000000011b0f7824 */ /* 0x000fe200010e0600 */
[----:B------:R-:W-:Y:S01]  /*dff0*/  PRMT R28, RZ, 0x7610, R28 ;  /* 0x00007610ff1c7816 */ /* 0x000fe2000000001c */
[----:B------:R-:W3:Y:S04]  /*e000*/  LDL R27, [R1+0x2e0] ;  /* 0x0002e000011b7983 */ /* 0x000ee80000100800 */
[----:B------:R0:W3:Y:S04]  /*e010*/  @!P0 LDG.E.U16 R29, desc[UR8][R14.64] ;  /* 0x000000080e1d8981 */ /* 0x0000e8000c1e1500 */
[----:B------:R-:W3:Y:S01]  /*e020*/  LDL R15, [R1+0x2d0] ;  /* 0x0002d000010f7983 */ /* 0x000ee20000100800 */
[----:B--2---:R-:W-:-:S05]  /*e030*/  IMAD.X R17, R17, 0x1, R0, P1 ;  /* 0x0000000111117824 */ /* 0x004fca00008e0600 */
[----:B------:R-:W2:Y:S01]  /*e040*/  @!P0 LDG.E.U16 R28, desc[UR8][R16.64] ;  /* 0x00000008101c8981 */ /* 0x000ea2000c1e1500 */
[C---:B---3--:R-:W-:Y:S01]  /*e050*/  IADD3 RZ, P1, PT, R15.reuse, R2, RZ ;  /* 0x000000020fff7210 */ /* 0x048fe20007f3e0ff */
[----:B0-----:R-:W-:Y:S02]  /*e060*/  IMAD.IADD R14, R15, 0x1, R2 ;  /* 0x000000010f0e7824 */ /* 0x001fe400078e0202 */
[----:B--2---:R0:W-:Y:S04]  /*e070*/  STL [R1+0x68], R28 ;  /* 0x0000681c01007387 */ /* 0x0041e80000100800 */
[----:B0-----:R-:W2:Y:S04]  /*e080*/  LDL.LU R28, [R1+0x104c] ;  /* 0x00104c00011c7983 */ /* 0x001ea80000300800 */
[----:B------:R-:W3:Y:S01]  /*e090*/  LDL R15, [R1+0x2d4] ;  /* 0x0002d400010f7983 */ /* 0x000ee20000100800 */
[----:B------:R-:W-:Y:S01]  /*e0a0*/  PRMT R16, RZ, 0x7610, R16 ;  /* 0x00007610ff107816 */ /* 0x000fe20000000010 */
[----:B---3--:R-:W-:-:S05]  /*e0b0*/  IMAD.X R15, R15, 0x1, R0, P1 ;  /* 0x000000010f0f7824 */ /* 0x008fca00008e0600 */
[----:B------:R0:W3:Y:S01]  /*e0c0*/  @!P0 LDG.E.U16 R16, desc[UR8][R14.64] ;  /* 0x000000080e108981 */ /* 0x0000e2000c1e1500 */
[C---:B------:R-:W-:Y:S01]  /*e0d0*/  IADD3 RZ, P1, PT, R24.reuse, R2, RZ ;  /* 0x0000000218ff7210 */ /* 0x040fe20007f3e0ff */
[----:B0-----:R-:W-:Y:S02]  /*e0e0*/  IMAD.IADD R14, R24, 0x1, R2 ;  /* 0x00000001180e7824 */ /* 0x001fe400078e0202 */
[----:B---3--:R-:W-:Y:S04]  /*e0f0*/  STL [R1+0xffc], R16 ;  /* 0x000ffc1001007387 */ /* 0x008fe80000100800 */
[----:B------:R-:W3:Y:S04]  /*e100*/  LDL.LU R24, [R1+0x1048] ;  /* 0x0010480001187983 */ /* 0x000ee80000300800 */
[----:B------:R-:W3:Y:S01]  /*e110*/  LDL R15, [R1+0x2dc] ;  /* 0x0002dc00010f7983 */ /* 0x000ee20000100800 */
[----:B--2---:R-:W-:Y:S01]  /*e120*/  PRMT R28, RZ, 0x7610, R28 ;  /* 0x00007610ff1c7816 */ /* 0x004fe2000000001c */
[----:B---3--:R-:W-:-:S05]  /*e130*/  IMAD.X R15, R15, 0x1, R0, P1 ;  /* 0x000000010f0f7824 */ /* 0x008fca00008e0600 */
[----:B------:R0:W2:Y:S01]  /*e140*/  @!P0 LDG.E.U16 R28, desc[UR8][R14.64] ;  /* 0x000000080e1c8981 */ /* 0x0000a2000c1e1500 */
[C---:B------:R-:W-:Y:S01]  /*e150*/  IADD3 RZ, P1, PT, R27.reuse, R2, RZ ;  /* 0x000000021bff7210 */ /* 0x040fe20007f3e0ff */
[----:B0-----:R-:W-:Y:S02]  /*e160*/  IMAD.IADD R14, R27, 0x1, R2 ;  /* 0x000000011b0e7824 */ /* 0x001fe400078e0202 */
[----:B--2---:R0:W-:Y:S04]  /*e170*/  STL [R1+0x64], R28 ;  /* 0x0000641c01007387 */ /* 0x0041e80000100800 */
[----:B0-----:R-:W2:Y:S04]  /*e180*/  LDL.LU R28, [R1+0x1044] ;  /* 0x00104400011c7983 */ /* 0x001ea80000300800 */
[----:B------:R-:W3:Y:S04]  /*e190*/  LDL.LU R27, [R1+0x1040] ;  /* 0x00104000011b7983 */ /* 0x000ee80000300800 */
[----:B------:R-:W3:Y:S01]  /*e1a0*/  LDL R15, [R1+0x2e4] ;  /* 0x0002e400010f7983 */ /* 0x000ee20000100800 */
[----:B--2---:R-:W-:Y:S01]  /*e1b0*/  PRMT R28, RZ, 0x7610, R28 ;  /* 0x00007610ff1c7816 */ /* 0x004fe2000000001c */
[----:B---3--:R-:W-:-:S05]  /*e1c0*/  IMAD.X R15, R15, 0x1, R0, P1 ;  /* 0x000000010f0f7824 */ /* 0x008fca00008e0600 */
[----:B------:R-:W2:Y:S04]  /*e1d0*/  @!P0 LDG.E.U16 R28, desc[UR8][R14.64] ;  /* 0x000000080e1c8981 */ /* 0x000ea8000c1e1500 */
[----:B--2---:R0:W-:Y:S04]  /*e1e0*/  STL [R1+0x4], R28 ;  /* 0x0000041c01007387 */ /* 0x0041e80000100800 */
[----:B0-----:R-:W2:Y:S04]  /*e1f0*/  LDL.LU R28, [R1+0x103c] ;  /* 0x00103c00011c7983 */ /* 0x001ea80000300800 */
[----:B------:R-:W3:Y:S02]  /*e200*/  LDL R15, [R1+0x2e8] ;  /* 0x0002e800010f7983 */ /* 0x000ee40000100800 */
[C---:B---3--:R-:W-:Y:S01]  /*e210*/  IADD3 RZ, P1, PT, R15.reuse, R2, RZ ;  /* 0x000000020fff7210 */ /* 0x048fe20007f3e0ff */
[----:B------:R-:W-:-:S02]  /*e220*/  IMAD.IADD R14, R15, 0x1, R2 ;  /* 0x000000010f0e7824 */ /* 0x000fc400078e0202 */
        /* <DEDUP_REMOVED lines=37> */
[----:B------:R-:W-:Y:S01]  /*e480*/  PRMT R7, RZ, 0x7610, R7 ;  /* 0x00007610ff077816 */ /* 0x000fe20000000007 */
[----:B---3--:R-:W-:-:S05]  /*e490*/  IMAD.X R15, R15, 0x1, R0, P1 ;  /* 0x000000010f0f7824 */ /* 0x008fca00008e0600 */
[----:B------:R-:W3:Y:S04]  /*e4a0*/  @!P0 LDG.E.U16 R7, desc[UR8][R14.64] ;  /* 0x000000080e078981 */ /* 0x000ee8000c1e1500 */
[----:B------:R-:W2:Y:S04]  /*e4b0*/  LDL R15, [R1+0x310] ;  /* 0x00031000010f7983 */ /* 0x000ea80000100800 */
[----:B---3--:R0:W-:Y:S01]  /*e4c0*/  STL [R1+0x58], R7 ;  /* 0x0000580701007387 */ /* 0x0081e20000100800 */
[C---:B--2---:R-:W-:Y:S01]  /*e4d0*/  IADD3 RZ, P1, PT, R15.reuse, R2, RZ ;  /* 0x000000020fff7210 */ /* 0x044fe20007f3e0ff */
[----:B------:R-:W-:Y:S01]  /*e4e0*/  IMAD.IADD R14, R15, 0x1, R2 ;  /* 0x000000010f0e7824 */ /* 0x000fe200078e0202 */
[----:B------:R-:W-:Y:S01]  /*e4f0*/  PRMT R28, RZ, 0x7610, R28 ;  /* 0x00007610ff1c7816 */ /* 0x000fe2000000001c */
[----:B------:R-:W2:Y:S04]  /*e500*/  LDL R15, [R1+0x314] ;  /* 0x00031400010f7983 */ /* 0x000ea80000100800 */
[----:B0-----:R-:W3:Y:S01]  /*e510*/  LDL R7, [R1+0x328] ;  /* 0x0003280001077983 */ /* 0x001ee20000100800 */
[----:B--2---:R-:W-:-:S05]  /*e520*/  IMAD.X R15, R15, 0x1, R0, P1 ;  /* 0x000000010f0f7824 */ /* 0x004fca00008e0600 */
[----:B------:R-:W2:Y:S04]  /*e530*/  @!P0 LDG.E.U16 R28, desc[UR8][R14.64] ;  /* 0x000000080e1c8981 */ /* 0x000ea8000c1e1500 */
[----:B--2---:R0:W-:Y:S04]  /*e540*/  STL [R1+0x18], R28 ;  /* 0x0000181c01007387 */ /* 0x0041e80000100800 */
[----:B0-----:R-:W2:Y:S04]  /*e550*/  LDL.LU R28, [R1+0x1028] ;  /* 0x00102800011c7983 */ /* 0x001ea80000300800 */
[----:B------:R-:W2:Y:S02]  /*e560*/  LDL R15, [R1+0x318] ;  /* 0x00031800010f7983 */ /* 0x000ea40000100800 */
[C---:B--2---:R-:W-:Y:S01]  /*e570*/  IADD3 RZ, P1, PT, R15.reuse, R2, RZ ;  /* 0x000000020fff7210 */ /* 0x044fe20007f3e0ff */
[----:B------:R-:W-:-:S02]  /*e580*/  IMAD.IADD R14, R15, 0x1, R2 ;  /* 0x000000010f0e7824 */ /* 0x000fc400078e0202 */
[----:B------:R-:W2:Y:S01]  /*e590*/  LDL R15, [R1+0x31c] ;  /* 0x00031c00010f7983 */ /* 0x000ea20000100800 */
[----:B------:R-:W-:Y:S02]  /*e5a0*/  PRMT R28, RZ, 0x7610, R28 ;  /* 0x00007610ff1c7816 */ /* 0x000fe4000000001c */
[----:B--2---:R-:W-:-:S05]  /*e5b0*/  IADD3.X R15, PT, PT, R15, R0, RZ, P1, !PT ;  /* 0x000000000f0f7210 */ /* 0x004fca0000ffe4ff */
[----:B------:R-:W2:Y:S04]  /*e5c0*/  @!P0 LDG.E.U16 R28, desc[UR8][R14.64] ;  /* 0x000000080e1c8981 */ /* 0x000ea8000c1e1500 */
[----:B--2---:R0:W-:Y:S04]  /*e5d0*/  STL [R1+0x54], R28 ;  /* 0x0000541c01007387 */ /* 0x0041e80000100800 */
[----:B0-----:R-:W2:Y:S04]  /*e5e0*/  LDL.LU R28, [R1+0x1024] ;  /* 0x00102400011c7983 */ /* 0x001ea80000300800 */
[----:B------:R-:W2:Y:S02]  /*e5f0*/  LDL R15, [R1+0x320] ;  /* 0x00032000010f7983 */ /* 0x000ea40000100800 */
[C---:B--2---:R-:W-:Y:S01]  /*e600*/  IADD3 RZ, P1, PT, R15.reuse, R2, RZ ;  /* 0x000000020fff7210 */ /* 0x044fe20007f3e0ff */
[----:B------:R-:W-:-:S02]  /*e610*/  IMAD.IADD R14, R15, 0x1, R2 ;  /* 0x000000010f0e7824 */ /* 0x000fc400078e0202 */
[----:B------:R-:W2:Y:S01]  /*e620*/  LDL R15, [R1+0x324] ;  /* 0x00032400010f7983 */ /* 0x000ea20000100800 */
[----:B------:R-:W-:Y:S01]  /*e630*/  PRMT R28, RZ, 0x7610, R28 ;  /* 0x00007610ff1c7816 */ /* 0x000fe2000000001c */
[----:B--2---:R-:W-:-:S05]  /*e640*/  IMAD.X R15, R15, 0x1, R0, P1 ;  /* 0x000000010f0f7824 */ /* 0x004fca00008e0600 */
[----:B------:R-:W2:Y:S01]  /*e650*/  @!P0 LDG.E.U16 R28, desc[UR8][R14.64] ;  /* 0x000000080e1c8981 */ /* 0x000ea2000c1e1500 */
[----:B---3--:R-:W-:-:S03]  /*e660*/  IADD3 RZ, P1, PT, R7, R2, RZ ;  /* 0x0000000207ff7210 */ /* 0x008fc60007f3e0ff */
[----:B--2---:R0:W-:Y:S04]  /*e670*/  STL [R1+0x14], R28 ;  /* 0x0000141c01007387 */ /* 0x0041e80000100800 */
[----:B0-----:R-:W2:Y:S04]  /*e680*/  LDL.LU R28, [R1+0x1020] ;  /* 0x00102000011c7983 */ /* 0x001ea80000300800 */
[----:B------:R-:W3:Y:S01]  /*e690*/  LDL R15, [R1+0x32c] ;  /* 0x00032c00010f7983 */ /* 0x000ee20000100800 */
[----:B------:R-:W-:-:S03]  /*e6a0*/  IMAD.IADD R14, R7, 0x1, R2 ;  /* 0x00000001070e7824 */ /* 0x000fc600078e0202 */
[----:B------:R-:W4:Y:S01]  /*e6b0*/  LDL R7, [R1+0x344] ;  /* 0x0003440001077983 */ /* 0x000f220000100800 */
        /* <DEDUP_REMOVED lines=23> */
[----:B------:R-:W3:Y:S01]  /*e830*/  LDL R15, [R1+0x340] ;  /* 0x00034000010f7983 */ /* 0x000ee20000100800 */
[----:B--2---:R-:W-:-:S02]  /*e840*/  PRMT R28, RZ, 0x7610, R28 ;  /* 0x00007610ff1c7816 */ /* 0x004fc4000000001c */
[C---:B---3--:R-:W-:Y:S01]  /*e850*/  IADD3 RZ, P1, PT, R15.reuse, R2, RZ ;  /* 0x000000020fff7210 */ /* 0x048fe20007f3e0ff */
[----:B------:R-:W-:-:S04]  /*e860*/  IMAD.IADD R14, R15, 0x1, R2 ;  /* 0x000000010f0e7824 */ /* 0x000fc800078e0202 */
[----:B----4-:R-:W-:-:S05]  /*e870*/  IMAD.X R15, R7, 0x1, R0, P1 ;  /* 0x00000001070f7824 */ /* 0x010fca00008e0600 */
[----:B------:R-:W2:Y:S04]  /*e880*/  @!P0 LDG.E.U16 R28, desc[UR8][R14.64] ;  /* 0x000000080e1c8981 */ /* 0x000ea8000c1e1500 */
[----:B--2---:R-:W-:Y:S04]  /*e890*/  STL [R1+0xfe4], R28 ;  /* 0x000fe41c01007387 */ /* 0x004fe80000100800 */
[----:B------:R-:W-:Y:S04]  /*e8a0*/  STL [R1+0xfe8], R28 ;  /* 0x000fe81c01007387 */ /* 0x000fe80000100800 */
[----:B------:R-:W-:Y:S04]  /*e8b0*/  STL [R1+0xfec], R28 ;  /* 0x000fec1c01007387 */ /* 0x000fe80000100800 */
[----:B------:R-:W-:Y:S04]  /*e8c0*/  STL [R1+0xff0], R28 ;  /* 0x000ff01c01007387 */ /* 0x000fe80000100800 */
[----:B------:R-:W-:Y:S04]  /*e8d0*/  STL [R1+0xff4], R28 ;  /* 0x000ff41c01007387 */ /* 0x000fe80000100800 */
[----:B------:R-:W-:Y:S04]  /*e8e0*/  STL [R1+0xff8], R28 ;  /* 0x000ff81c01007387 */ /* 0x000fe80000100800 */
[----:B------:R-:W2:Y:S01]  /*e8f0*/  LDL R15, [R1+0x34c] ;  /* 0x00034c00010f7983 */ /* 0x000ea20000100800 */
[C---:B------:R-:W-:Y:S01]  /*e900*/  IADD3 RZ, P1, PT, R4.reuse, R2, RZ ;  /* 0x0000000204ff7210 */ /* 0x040fe20007f3e0ff */
[----:B------:R-:W-:Y:S01]  /*e910*/  IMAD.IADD R14, R4, 0x1, R2 ;  /* 0x00000001040e7824 */ /* 0x000fe200078e0202 */
[----:B------:R-:W-:Y:S01]  /*e920*/  PRMT R27, RZ, 0x7610, R27 ;  /* 0x00007610ff1b7816 */ /* 0x000fe2000000001b */
[----:B------:R-:W3:Y:S04]  /*e930*/  LDL R7, [R1+0x360] ;  /* 0x0003600001077983 */ /* 0x000ee80000100800 */
[----:B------:R-:W4:Y:S01]  /*e940*/  LDL R4, [R1+0x364] ;  /* 0x0003640001047983 */ /* 0x000f220000100800 */
        /* <DEDUP_REMOVED lines=10> */
[----:B------:R-:W2:Y:S04]  /*e9f0*/  @!P0 LDG.E.U16 R27, desc[UR8][R14.64] ;  /* 0x000000080e1b8981 */ /* 0x000ea8000c1e1500 */
[----:B------:R-:W3:Y:S04]  /*ea00*/  LDL R15, [R1+0x358] ;  /* 0x00035800010f7983 */ /* 0x000ee80000100800 */
[----:B--2---:R-:W-:Y:S01]  /*ea10*/  STL [R1+0xfe0], R27 ;  /* 0x000fe01b01007387 */ /* 0x004fe20000100800 */
[C---:B---3--:R-:W-:Y:S01]  /*ea20*/  IADD3 RZ, P1, PT, R15.reuse, R2, RZ ;  /* 0x000000020fff7210 */ /* 0x048fe20007f3e0ff */
[----:B------:R-:W-:-:S02]  /*ea30*/  IMAD.IADD R14, R15, 0x1, R2 ;  /* 0x000000010f0e7824 */ /* 0x000fc400078e0202 */
[----:B------:R-:W2:Y:S01]  /*ea40*/  LDL R15, [R1+0x35c] ;  /* 0x00035c00010f7983 */ /* 0x000ea20000100800 */
[----:B------:R-:W-:Y:S01]  /*ea50*/  PRMT R24, RZ, 0x7610, R24 ;  /* 0x00007610ff187816 */ /* 0x000fe20000000018 */
[----:B--2---:R-:W-:-:S05]  /*ea60*/  IMAD.X R15, R15, 0x1, R0, P1 ;  /* 0x000000010f0f7824 */ /* 0x004fca00008e0600 */
[----:B------:R-:W2:Y:S01]  /*ea70*/  @!P0 LDG.E.U16 R24, desc[UR8][R14.64] ;  /* 0x000000080e188981 */ /* 0x000ea2000c1e1500 */
[----:B------:R-:W-:-:S03]  /*ea80*/  IADD3 RZ, P1, PT, R7, R2, RZ ;  /* 0x0000000207ff7210 */ /* 0x000fc60007f3e0ff */
[----:B--2---:R0:W-:Y:S04]  /*ea90*/  STL [R1+0x44], R24 ;  /* 0x0000441801007387 */ /* 0x0041e80000100800 */
[----:B0-----:R-:W2:Y:S01]  /*eaa0*/  LDL.LU R24, [R1+0x1010] ;  /* 0x0010100001187983 */ /* 0x001ea20000300800 */
[----:B------:R-:W-:Y:S02]  /*eab0*/  IMAD.IADD R14, R7, 0x1, R2 ;  /* 0x00000001070e7824 */ /* 0x000fe400078e0202 */
[----:B----4-:R-:W-:Y:S01]  /*eac0*/  IMAD.X R15, R4, 0x1, R0, P1 ;  /* 0x00000001040f7824 */ /* 0x010fe200008e0600 */
[----:B------:R-:W3:Y:S04]  /*ead0*/  LDL R7, [R1+0x378] ;  /* 0x0003780001077983 */ /* 0x000ee80000100800 */
[----:B------:R-:W4:Y:S01]  /*eae0*/  LDL R4, [R1+0x3a0] ;  /* 0x0003a00001047983 */ /* 0x000f220000100800 */
[----:B--2---:R-:W-:-:S06]  /*eaf0*/  PRMT R24, RZ, 0x7610, R24 ;  /* 0x00007610ff187816 */ /* 0x004fcc0000000018 */
        /* <DEDUP_REMOVED lines=8> */
[----:B------:R-:W2:Y:S04]  /*eb80*/  @!P0 LDG.E.U16 R22, desc[UR8][R14.64] ;  /* 0x000000080e168981 */ /* 0x000ea8000c1e1500 */
[----:B--2---:R0:W-:Y:S04]  /*eb90*/  STL [R1+0x40], R22 ;  /* 0x0000401601007387 */ /* 0x0041e80000100800 */
[----:B0-----:R-:W2:Y:S04]  /*eba0*/  LDL.LU R22, [R1+0x100c] ;  /* 0x00100c0001167983 */ /* 0x001ea80000300800 */
[----:B------:R-:W3:Y:S02]  /*ebb0*/  LDL R15, [R1+0x370] ;  /* 0x00037000010f7983 */ /* 0x000ee40000100800 */
[C---:B---3--:R-:W-:Y:S01]  /*ebc0*/  IADD3 RZ, P1, PT, R15.reuse, R2, RZ ;  /* 0x000000020fff7210 */ /* 0x048fe20007f3e0ff */
[----:B------:R-:W-:-:S02]  /*ebd0*/  IMAD.IADD R14, R15, 0x1, R2 ;  /* 0x000000010f0e7824 */ /* 0x000fc400078e0202 */
[----:B------:R-:W3:Y:S01]  /*ebe0*/  LDL R15, [R1+0x374] ;  /* 0x00037400010f7983 */ /* 0x000ee20000100800 */
[----:B--2---:R-:W-:Y:S02]  /*ebf0*/  PRMT R22, RZ, 0x7610, R22 ;  /* 0x00007610ff167816 */ /* 0x004fe40000000016 */
[----:B------:R-:W-:Y:S01]  /*ec00*/  PRMT R13, RZ, 0x7610, R13 ;  /* 0x00007610ff0d7816 */ /* 0x000fe2000000000d */
[----:B---3--:R-:W-:Y:S01]  /*ec10*/  IMAD.X R15, R15, 0x1, R0, P1 ;  /* 0x000000010f0f7824 */ /* 0x008fe200008e0600 */
[----:B------:R-:W-:-:S04]  /*ec20*/  IADD3 RZ, P1, PT, R7, R2, RZ ;  /* 0x0000000207ff7210 */ /* 0x000fc80007f3e0ff */
[----:B------:R0:W2:Y:S02]  /*ec30*/  @!P0 LDG.E.U16 R22, desc[UR8][R14.64] ;  /* 0x000000080e168981 */ /* 0x0000a4000c1e1500 */
[----:B0-----:R-:W-:Y:S01]  /*ec40*/  IMAD.IADD R14, R7, 0x1, R2 ;  /* 0x00000001070e7824 */ /* 0x001fe200078e0202 */
[----:B----4-:R-:W-:-:S05]  /*ec50*/  IADD3.X R15, PT, PT, R4, R0, RZ, P1, !PT ;  /* 0x00000000040f7210 */ /* 0x010fca0000ffe4ff */
[----:B------:R-:W3:Y:S04]  /*ec60*/  @!P0 LDG.E.U16 R13, desc[UR8][R14.64] ;  /* 0x000000080e0d8981 */ /* 0x000ee8000c1e1500 */
[----:B--2---:R-:W-:Y:S04]  /*ec70*/  STL [R1+0xfd8], R22 ;  /* 0x000fd81601007387 */ /* 0x004fe80000100800 */
[----:B------:R-:W2:Y:S04]  /*ec80*/  LDL R7, [R1+0x390] ;  /* 0x0003900001077983 */ /* 0x000ea80000100800 */
[----:B------:R-:W4:Y:S04]  /*ec90*/  LDL R4, [R1+0x6d0] ;  /* 0x0006d00001047983 */ /* 0x000f280000100800 */
[----:B---3--:R0:W-:Y:S04]  /*eca0*/  STL [R1+0x3c], R13 ;  /* 0x00003c0d01007387 */ /* 0x0081e80000100800 */
[----:B0-----:R-:W3:Y:S04]  /*ecb0*/  LDL.LU R13, [R1+0x1008] ;  /* 0x00100800010d7983 */ /* 0x001ee80000300800 */
        /* <DEDUP_REMOVED lines=32> */
[----:B------:R-:W3:Y:S01]  /*eec0*/  LDL R15, [R1+0x6dc] ;  /* 0x0006dc00010f7983 */ /* 0x000ee20000100800 */
[----:B------:R-:W0:Y:S01]  /*eed0*/  S2R R7, SR_TID.X ;  /* 0x0000000000077919 */ /* 0x000e220000002100 */
[----:B------:R-:W1:Y:S01]  /*eee0*/  S2R R4, SR_TID.X ;  /* 0x0000000000047919 */ /* 0x000e620000002100 */
[----:B---3--:R-:W-:-:S02]  /*eef0*/  IADD3 R14, P1, PT, R15, R2, RZ ;  /* 0x000000020f0e7210 */ /* 0x008fc40007f3e0ff */
[----:B------:R-:W3:Y:S01]  /*ef00*/  LDL R15, [R1+0x6d8] ;  /* 0x0006d800010f7983 */ /* 0x000ee20000100800 */
[----:B0-----:R-:W-:Y:S01]  /*ef10*/  LOP3.LUT R7, R7, 0xc0, RZ, 0xc0, !PT ;  /* 0x000000c007077812 */ /* 0x001fe200078ec0ff */
[----:B-1----:R-:W-:-:S03]  /*ef20*/  IMAD.SHL.U32 R4, R4, 0x2, RZ ;  /* 0x0000000204047824 */ /* 0x002fc600078e00ff */
[----:B------:R-:W-:-:S04]  /*ef30*/  SHF.R.U32.HI R7, RZ, 0x2, R7 ;  /* 0x00000002ff077819 */ /* 0x000fc80000011607 */
[--C-:B------:R-:W-:Y:S02]  /*ef40*/  LOP3.LUT R7, R7, 0x1fe, R4.reuse, 0x78, !PT ;  /* 0x000001fe07077812 */ /* 0x100fe400078e7804 */
[----:B------:R-:W-:Y:S01]  /*ef50*/  PRMT R4, RZ, 0x7610, R4 ;  /* 0x00007610ff047816 */ /* 0x000fe20000000004 */
[----:B---3--:R-:W-:-:S05]  /*ef60*/  IMAD.X R15, R15, 0x1, R0, P1 ;  /* 0x000000010f0f7824 */ /* 0x008fca00008e0600 */
[----:B------:R0:W3:Y:S04]  /*ef70*/  @!P0 LDG.E.U16 R4, desc[UR8][R14.64] ;  /* 0x000000080e048981 */ /* 0x0000e8000c1e1500 */
[----:B------:R-:W0:Y:S01]  /*ef80*/  LDL R15, [R1+0x6cc] ;  /* 0x0006cc00010f7983 */ /* 0x000e220000100800 */
[----:B------:R-:W1:Y:S01]  /*ef90*/  S2UR UR6, SR_CgaCtaId ;  /* 0x00000000000679c3 */ /* 0x000e620000008800 */
[----:B------:R-:W-:Y:S01]  /*efa0*/  UMOV UR4, 0x400 ;  /* 0x0000040000047882 */ /* 0x000fe20000000000 */
[----:B0-----:R-:W-:Y:S02]  /*efb0*/  IADD3 R14, P1, PT, R15, R2, RZ ;  /* 0x000000020f0e7210 */ /* 0x001fe40007f3e0ff */
[----:B------:R-:W4:Y:S01]  /*efc0*/  LDL R15, [R1+0x688] ;  /* 0x00068800010f7983 */ /* 0x000f220000100800 */
[----:B-1----:R-:W-:-:S09]  /*efd0*/  ULEA UR4, UR6, UR4, 0x18 ;  /* 0x0000000406047291 */ /* 0x002fd2000f8ec0ff */
[----:B--2---:R0:W-:Y:S02]  /*efe0*/  STS.U16 [R7+UR4+0x10200], R3 ;  /* 0x0102000307007988 */ /* 0x0041e40008000404 */
[----:B0-----:R-:W-:Y:S01]  /*eff0*/  PRMT R3, RZ, 0x7610, R3 ;  /* 0x00007610ff037816 */ /* 0x001fe20000000003 */
[----:B----4-:R-:W-:-:S05]  /*f000*/  IMAD.X R15, R15, 0x1, R0, P1 ;  /* 0x000000010f0f7824 */ /* 0x010fca00008e0600 */
[----:B------:R0:W2:Y:S04]  /*f010*/  @!P0 LDG.E.U16 R3, desc[UR8][R14.64] ;  /* 0x000000080e038981 */ /* 0x0000a8000c1e1500 */
[----:B------:R-:W0:Y:S02]  /*f020*/  LDL R15, [R1+0x6bc] ;  /* 0x0006bc00010f7983 */ /* 0x000e240000100800 */
[----:B0-----:R-:W-:Y:S02]  /*f030*/  IADD3 R14, P1, PT, R15, R2, RZ ;  /* 0x000000020f0e7210 */ /* 0x001fe40007f3e0ff */
[----:B------:R-:W4:Y:S04]  /*f040*/  LDL R15, [R1+0x1e0] ;  /* 0x0001e000010f7983 */ /* 0x000f280000100800 */
[----:B------:R0:W-:Y:S02]  /*f050*/  STS.U16 [R7+UR4+0x10400], R6 ;  /* 0x0104000607007988 */ /* 0x0001e40008000404 */
[----:B0-----:R-:W-:Y:S01]  /*f060*/  PRMT R6, RZ, 0x7610, R6 ;  /* 0x00007610ff067816 */ /* 0x001fe20000000006 */
[----:B----4-:R-:W-:-:S05]  /*f070*/  IMAD.X R15, R15, 0x1, R0, P1 ;  /* 0x000000010f0f7824 */ /* 0x010fca00008e0600 */
[----:B------:R0:W4:Y:S04]  /*f080*/  @!P0 LDG.E.U16 R6, desc[UR8][R14.64] ;  /* 0x000000080e068981 */ /* 0x000128000c1e1500 */
[----:B------:R-:W0:Y:S02]  /*f090*/  LDL R15, [R1+0x6b4] ;  /* 0x0006b400010f7983 */ /* 0x000e240000100800 */
[----:B0-----:R-:W-:Y:S02]  /*f0a0*/  IADD3 R14, P1, PT, R15, R2, RZ ;  /* 0x000000020f0e7210 */ /* 0x001fe40007f3e0ff */
[----:B------:R-:W2:Y:S04]  /*f0b0*/  LDL R15, [R1+0x1d8] ;  /* 0x0001d800010f7983 */ /* 0x000ea80000100800 */
[----:B------:R0:W-:Y:S02]  /*f0c0*/  STS.U16 [R7+UR4+0x10600], R12 ;  /* 0x0106000c07007988 */ /* 0x0001e40008000404 */
[----:B0-----:R-:W-:Y:S01]  /*f0d0*/  PRMT R12, RZ, 0x7610, R12 ;  /* 0x00007610ff0c7816 */ /* 0x001fe2000000000c */
[----:B--2---:R-:W-:-:S05]  /*f0e0*/  IMAD.X R15, R15, 0x1, R0, P1 ;  /* 0x000000010f0f7824 */ /* 0x004fca00008e0600 */
[----:B------:R0:W2:Y:S04]  /*f0f0*/  @!P0 LDG.E.U16 R12, desc[UR8][R14.64] ;  /* 0x000000080e0c8981 */ /* 0x0000a8000c1e1500 */
        /* <DEDUP_REMOVED lines=31> */
[----:B---3--:R0:W-:Y:S02]  /*f2f0*/  STS.U16 [R7+UR4], R4 ;  /* 0x0000000407007988 */ /* 0x0081e40008000404 */
[----:B0-----:R-:W-:Y:S01]  /*f300*/  PRMT R4, RZ, 0x7610, R4 ;  /* 0x00007610ff047816 */ /* 0x001fe20000000004 */
[----:B--2---:R-:W-:-:S05]  /*f310*/  IMAD.X R15, R15, 0x1, R0, P1 ;  /* 0x000000010f0f7824 */ /* 0x004fca00008e0600 */
[----:B------:R0:W2:Y:S04]  /*f320*/  @!P0 LDG.E.U16 R4, desc[UR8][R14.64] ;  /* 0x000000080e048981 */ /* 0x0000a8000c1e1500 */
[----:B------:R-:W0:Y:S02]  /*f330*/  LDL R15, [R1+0x578] ;  /* 0x00057800010f7983 */ /* 0x000e240000100800 */
[----:B0-----:R-:W-:Y:S02]  /*f340*/  IADD3 R14, P1, PT, R15, R2, RZ ;  /* 0x000000020f0e7210 */ /* 0x001fe40007f3e0ff */
[----:B------:R-:W3:Y:S04]  /*f350*/  LDL R15, [R1+0x508] ;  /* 0x00050800010f7983 */ /* 0x000ee80000100800 */
[----:B------:R0:W-:Y:S02]  /*f360*/  STS.U16 [R7+UR4+0x400], R3 ;  /* 0x0004000307007988 */ /* 0x0001e40008000404 */
[----:B0-----:R-:W-:Y:S01]  /*f370*/  PRMT R3, RZ, 0x7610, R3 ;  /* 0x00007610ff037816 */ /* 0x001fe20000000003 */
[----:B---3--:R-:W-:-:S05]  /*f380*/  IMAD.X R15, R15, 0x1, R0, P1 ;  /* 0x000000010f0f7824 */ /* 0x008fca00008e0600 */
[----:B------:R0:W3:Y:S04]  /*f390*/  @!P0 LDG.E.U16 R3, desc[UR8][R14.64] ;  /* 0x000000080e038981 */ /* 0x0000e8000c1e1500 */
[----:B------:R-:W0:Y:S02]  /*f3a0*/  LDL R15, [R1+0x570] ;  /* 0x00057000010f7983 */ /* 0x000e240000100800 */
[----:B0-----:R-:W-:Y:S02]  /*f3b0*/  IADD3 R14, P1, PT, R15, R2, RZ ;  /* 0x000000020f0e7210 */ /* 0x001fe40007f3e0ff */
[----:B------:R-:W2:Y:S04]  /*f3c0*/  LDL R15, [R1+0x4f8] ;  /* 0x0004f800010f7983 */ /* 0x000ea80000100800 */
[----:B----4-:R0:W-:Y:S02]  /*f3d0*/  STS.U16 [R7+UR4+0x800], R6 ;  /* 0x0008000607007988 */ /* 0x0101e40008000404 */
[----:B0-----:R-:W-:Y:S01]  /*f3e0*/  PRMT R6, RZ, 0x7610, R6 ;  /* 0x00007610ff067816 */ /* 0x001fe20000000006 */
[----:B--2---:R-:W-:-:S05]  /*f3f0*/  IMAD.X R15, R15, 0x1, R0, P1 ;  /* 0x000000010f0f7824 */ /* 0x004fca00008e0600 */
        /* <DEDUP_REMOVED lines=26> */
[----:B0-----:R-:W-:-:S02]  /*f5a0*/  PRMT R10, RZ, 0x7610, R10 ;  /* 0x00007610ff0a7816 */ /* 0x001fc4000000000a */
[----:B--2---:R-:W-:-:S05]  /*f5b0*/  IADD3.X R15, PT, PT, R15, R0, RZ, P1, !PT ;  /* 0x000000000f0f7210 */ /* 0x004fca0000ffe4ff */
        /* <DEDUP_REMOVED lines=18> */
[----:B---3--:R0:W-:Y:S02]  /*f6e0*/  STS.U16 [R7+UR4+0x2400], R3 ;  /* 0x0024000307007988 */ /* 0x0081e40008000404 */
        /* <DEDUP_REMOVED lines=147> */
[----:B0-----:R-:W-:-:S02]  /*10020*/  PRMT R10, RZ, 0x7610, R10 ;  /* 0x00007610ff0a7816 */ /* 0x001fc4000000000a */
[----:B----4-:R-:W-:-:S05]  /*10030*/  IADD3.X R15, PT, PT, R15, R0, RZ, P1, !PT ;  /* 0x000000000f0f7210 */ /* 0x010fca0000ffe4ff */
        /* <DEDUP_REMOVED lines=31> */
[----:B------:R-:W2:Y:S01]  /*10230*/  LDL R15, [R1+0x1e4] ;  /* 0x0001e400010f7983 */ /* 0x000ea20000100800 */
[----:B------:R-:W-:Y:S02]  /*10240*/  PRMT R19, RZ, 0x7610, R19 ;  /* 0x00007610ff137816 */ /* 0x000fe40000000013 */
[----:B--2---:R-:W-:-:S05]  /*10250*/  IMAD.X R15, R15, 0x1, R0, P1 ;  /* 0x000000010f0f7824 */ /* 0x004fca00008e0600 */
[----:B------:R0:W2:Y:S04]  /*10260*/  @!P0 LDG.E.U16 R19, desc[UR8][R14.64] ;  /* 0x000000080e138981 */ /* 0x0000a8000c1e1500 */
[----:B------:R-:W2:Y:S04]  /*10270*/  LDL.LU R14, [R1+0x1c] ;  /* 0x00001c00010e7983 */ /* 0x000ea80000300800 */
[----:B------:R-:W0:Y:S04]  /*10280*/  LDL R15, [R1+0x6c8] ;  /* 0x0006c800010f7983 */ /* 0x000e280000100800 */
[----:B--2---:R0:W-:Y:S02]  /*10290*/  STS.U16 [R7+UR4+0xb000], R14 ;  /* 0x00b0000e07007988 */ /* 0x0041e40008000404 */
[----:B0-----:R-:W-:-:S02]  /*102a0*/  IADD3 R14, P1, PT, R15, R2, RZ ;  /* 0x000000020f0e7210 */ /* 0x001fc40007f3e0ff */
[----:B------:R-:W2:Y:S04]  /*102b0*/  LDL R15, [R1+0x680] ;  /* 0x00068000010f7983 */ /* 0x000ea80000100800 */
[----:B------:R0:W-:Y:S02]  /*102c0*/  STS.U16 [R7+UR4+0xac00], R5 ;  /* 0x00ac000507007988 */ /* 0x0001e40008000404 */
[----:B0-----:R-:W-:Y:S01]  /*102d0*/  PRMT R5, RZ, 0x7610, R5 ;  /* 0x00007610ff057816 */ /* 0x001fe20000000005 */
[----:B--2---:R-:W-:-:S05]  /*102e0*/  IMAD.X R15, R15, 0x1, R0, P1 ;  /* 0x000000010f0f7824 */ /* 0x004fca00008e0600 */
[----:B------:R0:W2:Y:S04]  /*102f0*/  @!P0 LDG.E.U16 R5, desc[UR8][R14.64] ;  /* 0x000000080e058981 */ /* 0x0000a8000c1e1500 */
[----:B------:R-:W2:Y:S04]  /*10300*/  LDL.LU R14, [R1] ;  /* 0x00000000010e7983 */ /* 0x000ea80000300800 */
[----:B------:R-:W0:Y:S04]  /*10310*/  LDL R15, [R1+0x6b8] ;  /* 0x0006b800010f7983 */ /* 0x000e280000100800 */
[----:B--2---:R0:W-:Y:S02]  /*10320*/  STS.U16 [R7+UR4+0xb400], R14 ;  /* 0x00b4000e07007988 */ /* 0x0041e40008000404 */
[----:B0-----:R-:W-:-:S02]  /*10330*/  IADD3 R14, P1, PT, R15, R2, RZ ;  /* 0x000000020f0e7210 */ /* 0x001fc40007f3e0ff */
[----:B------:R-:W2:Y:S01]  /*10340*/  LDL R15, [R1+0x1dc] ;  /* 0x0001dc00010f7983 */ /* 0x000ea20000100800 */
[----:B------:R-:W-:Y:S02]  /*10350*/  PRMT R17, RZ, 0x7610, R17 ;  /* 0x00007610ff117816 */ /* 0x000fe40000000011 */
        /* <DEDUP_REMOVED lines=35> */
[----:B------:R-:W2:Y:S04]  /*10590*/  @!P0 LDG.E.U16 R16, desc[UR8][R14.64] ;  /* 0x000000080e108981 */ /* 0x000ea8000c1e1500 */
[----:B--2---:R0:W-:Y:S04]  /*105a0*/  STL [R1], R16 ;  /* 0x0000001001007387 */ /* 0x0041e80000100800 */
[----:B0-----:R-:W2:Y:S04]  /*105b0*/  LDL.LU R16, [R1+0xffc] ;  /* 0x000ffc0001107983 */ /* 0x001ea80000300800 */
[----:B------:R-:W3:Y:S04]  /*105c0*/  LDL R15, [R1+0x57c] ;  /* 0x00057c00010f7983 */ /* 0x000ee80000100800 */
[----:B--2---:R0:W-:Y:S01]  /*105d0*/  STS.U16 [R7+UR4+0xcc00], R16 ;  /* 0x00cc001007007988 */ /* 0x0041e20008000404 */
[----:B---3--:R-:W-:-:S03]  /*105e0*/  IADD3 R14, P1, PT, R15, R2, RZ ;  /* 0x000000020f0e7210 */ /* 0x008fc60007f3e0ff */
[----:B0-----:R-:W2:Y:S04]  /*105f0*/  LDL.LU R16, [R1+0x18] ;  /* 0x0000180001107983 */ /* 0x001ea80000300800 */
[----:B------:R-:W3:Y:S04]  /*10600*/  LDL R15, [R1+0x510] ;  /* 0x00051000010f7983 */ /* 0x000ee80000100800 */
[----:B------:R0:W-:Y:S02]  /*10610*/  STS.U16 [R7+UR4+0xc800], R29 ;  /* 0x00c8001d07007988 */ /* 0x0001e40008000404 */
[----:B0-----:R-:W-:Y:S01]  /*10620*/  PRMT R29, RZ, 0x7610, R29 ;  /* 0x00007610ff1d7816 */ /* 0x001fe2000000001d */
[----:B---3--:R-:W-:-:S05]  /*10630*/  IMAD.X R15, R15, 0x1, R0, P1 ;  /* 0x000000010f0f7824 */ /* 0x008fca00008e0600 */
[----:B------:R0:W3:Y:S04]  /*10640*/  @!P0 LDG.E.U16 R29, desc[UR8][R14.64] ;  /* 0x000000080e1d8981 */ /* 0x0000e8000c1e1500 */
[----:B------:R-:W2:Y:S04]  /*10650*/  LDL.LU R14, [R1+0x4] ;  /* 0x00000400010e7983 */ /* 0x000ea80000300800 */
[----:B------:R-:W0:Y:S04]  /*10660*/  LDL R15, [R1+0x574] ;  /* 0x00057400010f7983 */ /* 0x000e280000100800 */
[----:B--2---:R0:W-:Y:S02]  /*10670*/  STS.U16 [R7+UR4+0xd000], R14 ;  /* 0x00d0000e07007988 */ /* 0x0041e40008000404 */
[----:B0-----:R-:W-:-:S02]  /*10680*/  IADD3 R14, P1, PT, R15, R2, RZ ;  /* 0x000000020f0e7210 */ /* 0x001fc40007f3e0ff */
[----:B------:R-:W2:Y:S01]  /*10690*/  LDL R15, [R1+0x500] ;  /* 0x00050000010f7983 */ /* 0x000ea20000100800 */
[----:B------:R-:W-:Y:S02]  /*106a0*/  PRMT R28, RZ, 0x7610, R28 ;  /* 0x00007610ff1c7816 */ /* 0x000fe4000000001c */
[----:B--2---:R-:W-:-:S05]  /*106b0*/  IMAD.X R15, R15, 0x1, R0, P1 ;  /* 0x000000010f0f7824 */ /* 0x004fca00008e0600 */
[----:B------:R-:W2:Y:S04]  /*106c0*/  @!P0 LDG.E.U16 R28, desc[UR8][R14.64] ;  /* 0x000000080e1c8981 */ /* 0x000ea8000c1e1500 */
[----:B--2---:R0:W-:Y:S04]  /*106d0*/  STL [R1+0x4], R28 ;  /* 0x0000041c01007387 */ /* 0x0041e80000100800 */
[----:B0-----:R-:W2:Y:S04]  /*106e0*/  LDL.LU R28, [R1+0xff8] ;  /* 0x000ff800011c7983 */ /* 0x001ea80000300800 */
[----:B------:R-:W2:Y:S04]  /*106f0*/  LDL.LU R14, [R1+0xc] ;  /* 0x00000c00010e7983 */ /* 0x000ea80000300800 */
[----:B------:R-:W3:Y:S04]  /*10700*/  LDL R15, [R1+0x56c] ;  /* 0x00056c00010f7983 */ /* 0x000ee80000100800 */
[----:B--2---:R3:W-:Y:S02]  /*10710*/  STS.U16 [R7+UR4+0xd400], R14 ;  /* 0x00d4000e07007988 */ /* 0x0047e40008000404 */
[----:B---3--:R-:W-:-:S02]  /*10720*/  IADD3 R14, P1, PT, R15, R2, RZ ;  /* 0x000000020f0e7210 */ /* 0x008fc40007f3e0ff */
[----:B------:R-:W2:Y:S01]  /*10730*/  LDL R15, [R1+0x4f0] ;  /* 0x0004f000010f7983 */ /* 0x000ea20000100800 */
[----:B------:R-:W-:Y:S02]  /*10740*/  PRMT R28, RZ, 0x7610, R28 ;  /* 0x00007610ff1c7816 */ /* 0x000fe4000000001c */
[----:B--2---:R-:W-:-:S05]  /*10750*/  IMAD.X R15, R15, 0x1, R0, P1 ;  /* 0x000000010f0f7824 */ /* 0x004fca00008e0600 */
[----:B------:R-:W2:Y:S04]  /*10760*/  @!P0 LDG.E.U16 R28, desc[UR8][R14.64] ;  /* 0x000000080e1c8981 */ /* 0x000ea8000c1e1500 */
[----:B--2---:R0:W-:Y:S04]  /*10770*/  STL [R1+0xc], R28 ;  /* 0x00000c1c01007387 */ /* 0x0041e80000100800 */
[----:B0-----:R-:W2:Y:S04]  /*10780*/  LDL.LU R28, [R1+0xff4] ;  /* 0x000ff400011c7983 */ /* 0x001ea80000300800 */
[----:B------:R-:W3:Y:S04]  /*10790*/  LDL.LU R14, [R1+0x10] ;  /* 0x00001000010e7983 */ /* 0x000ee80000300800 */
[----:B------:R-:W2:Y:S04]  /*107a0*/  LDL R15, [R1+0x564] ;  /* 0x00056400010f7983 */ /* 0x000ea80000100800 */
[----:B---3--:R2:W-:Y:S02]  /*107b0*/  STS.U16 [R7+UR4+0xd800], R14 ;  /* 0x00d8000e07007988 */ /* 0x0085e40008000404 */
[----:B--2---:R-:W-:-:S02]  /*107c0*/  IADD3 R14, P1, PT, R15, R2, RZ ;  /* 0x000000020f0e7210 */ /* 0x004fc40007f3e0ff */
[----:B------:R-:W2:Y:S01]  /*107d0*/  LDL R15, [R1+0x4e0] ;  /* 0x0004e000010f7983 */ /* 0x000ea20000100800 */
[----:B------:R-:W-:Y:S02]  /*107e0*/  PRMT R28, RZ, 0x7610, R28 ;  /* 0x00007610ff1c7816 */ /* 0x000fe4000000001c */
[----:B--2---:R-:W-:-:S05]  /*107f0*/  IMAD.X R15, R15, 0x1, R0, P1 ;  /* 0x000000010f0f7824 */ /* 0x004fca00008e0600 */
[----:B------:R-:W2:Y:S04]  /*10800*/  @!P0 LDG.E.U16 R28, desc[UR8][R14.64] ;  /* 0x000000080e1c8981 */ /* 0x000ea8000c1e1500 */
[----:B--2---:R0:W-:Y:S04]  /*10810*/  STL [R1+0x10], R28 ;  /* 0x0000101c01007387 */ /* 0x0041e80000100800 */
[----:B0-----:R-:W2:Y:S04]  /*10820*/  LDL.LU R28, [R1+0xff0] ;  /* 0x000ff000011c7983 */ /* 0x001ea80000300800 */
[----:B------:R-:W3:Y:S02]  /*10830*/  LDL R15, [R1+0x55c] ;  /* 0x00055c00010f7983 */ /* 0x000ee40000100800 */
[----:B---3--:R-:W-:-:S02]  /*10840*/  IADD3 R14, P1, PT, R15, R2, RZ ;  /* 0x000000020f0e7210 */ /* 0x008fc40007f3e0ff */
[----:B------:R-:W3:Y:S01]  /*10850*/  LDL R15, [R1+0x4d0] ;  /* 0x0004d000010f7983 */ /* 0x000ee20000100800 */
[----:B--2---:R-:W-:Y:S02]  /*10860*/  PRMT R28, RZ, 0x7610, R28 ;  /* 0x00007610ff1c7816 */ /* 0x004fe4000000001c */
[----:B---3--:R-:W-:-:S05]  /*10870*/  IMAD.X R15, R15, 0x1, R0, P1 ;  /* 0x000000010f0f7824 */ /* 0x008fca00008e0600 */
[----:B------:R-:W2:Y:S04]  /*10880*/  @!P0 LDG.E.U16 R28, desc[UR8][R14.64] ;  /* 0x000000080e1c8981 */ /* 0x000ea8000c1e1500 */
[----:B------:R0:W-:Y:S04]  /*10890*/  STS.U16 [R7+UR4+0xdc00], R16 ;  /* 0x00dc001007007988 */ /* 0x0001e80008000404 */
[----:B0-----:R-:W3:Y:S04]  /*108a0*/  LDL R16, [R1+0x52c] ;  /* 0x00052c0001107983 */ /* 0x001ee80000100800 */
        /* <DEDUP_REMOVED lines=22> */
[----:B------:R-:W3:Y:S01]  /*10a10*/  LDL R15, [R1+0x4a0] ;  /* 0x0004a000010f7983 */ /* 0x000ee20000100800 */
[----:B------:R-:W-:-:S02]  /*10a20*/  IADD3 R14, P1, PT, R16, R2, RZ ;  /* 0x00000002100e7210 */ /* 0x000fc40007f3e0ff */
[----:B------:R-:W-:Y:S01]  /*10a30*/  PRMT R27, RZ, 0x7610, R27 ;  /* 0x00007610ff1b7816 */ /* 0x000fe2000000001b */
[----:B------:R-:W2:Y:S02]  /*10a40*/  LDL R16, [R1+0x470] ;  /* 0x0004700001107983 */ /* 0x000ea40000100800 */
[----:B---3--:R-:W-:-:S05]  /*10a50*/  IMAD.X R15, R15, 0x1, R0, P1 ;  /* 0x000000010f0f7824 */ /* 0x008fca00008e0600 */
[----:B------:R-:W3:Y:S04]  /*10a60*/  @!P0 LDG.E.U16 R27, desc[UR8][R14.64] ;  /* 0x000000080e1b8981 */ /* 0x000ee8000c1e1500 */
[----:B--2---:R0:W-:Y:S04]  /*10a70*/  STS.U16 [R7+UR4+0xe800], R28 ;  /* 0x00e8001c07007988 */ /* 0x0041e80008000404 */
[----:B0-----:R-:W2:Y:S04]  /*10a80*/  LDL R28, [R1+0x50c] ;  /* 0x00050c00011c7983 */ /* 0x001ea80000100800 */
[----:B---3--:R0:W-:Y:S04]  /*10a90*/  STL [R1+0x28], R27 ;  /* 0x0000281b01007387 */ /* 0x0081e80000100800 */
[----:B0-----:R-:W3:Y:S04]  /*10aa0*/  LDL.LU R27, [R1+0xfe0] ;  /* 0x000fe000011b7983 */ /* 0x001ee80000300800 */
[----:B------:R-:W2:Y:S02]  /*10ab0*/  LDL R15, [R1+0x51c] ;  /* 0x00051c00010f7983 */ /* 0x000ea40000100800 */
[----:B--2---:R-:W-:-:S02]  /*10ac0*/  IADD3 R14, P1, PT, R15, R2, RZ ;  /* 0x000000020f0e7210 */ /* 0x004fc40007f3e0ff */
[----:B------:R-:W2:Y:S01]  /*10ad0*/  LDL R15, [R1+0x490] ;  /* 0x00049000010f7983 */ /* 0x000ea20000100800 */
[----:B------:R-:W-:Y:S02]  /*10ae0*/  PRMT R24, RZ, 0x7610, R24 ;  /* 0x00007610ff187816 */ /* 0x000fe40000000018 */
[----:B--2---:R-:W-:-:S05]  /*10af0*/  IMAD.X R15, R15, 0x1, R0, P1 ;  /* 0x000000010f0f7824 */ /* 0x004fca00008e0600 */
[----:B------:R-:W2:Y:S04]  /*10b00*/  @!P0 LDG.E.U16 R24, desc[UR8][R14.64] ;  /* 0x000000080e188981 */ /* 0x000ea8000c1e1500 */
[----:B--2---:R0:W-:Y:S04]  /*10b10*/  STL [R1+0x2c], R24 ;  /* 0x00002c1801007387 */ /* 0x0041e80000100800 */
[----:B0-----:R-:W2:Y:S04]  /*10b20*/  LDL.LU R24, [R1+0xfdc] ;  /* 0x000fdc0001187983 */ /* 0x001ea80000300800 */
[----:B------:R-:W2:Y:S01]  /*10b30*/  LDL R15, [R1+0x480] ;  /* 0x00048000010f7983 */ /* 0x000ea20000100800 */
[----:B------:R-:W-:-:S02]  /*10b40*/  IADD3 R14, P1, PT, R28, R2, RZ ;  /* 0x000000021c0e7210 */ /* 0x000fc40007f3e0ff */
[----:B------:R-:W-:Y:S01]  /*10b50*/  PRMT R22, RZ, 0x7610, R22 ;  /* 0x00007610ff167816 */ /* 0x000fe20000000016 */
[----:B------:R-:W3:Y:S02]  /*10b60*/  LDL R28, [R1+0x4dc] ;  /* 0x0004dc00011c7983 */ /* 0x000ee40000100800 */
[----:B--2---:R-:W-:-:S05]  /*10b70*/  IMAD.X R15, R15, 0x1, R0, P1 ;  /* 0x000000010f0f7824 */ /* 0x004fca00008e0600 */
[----:B------:R-:W2:Y:S04]  /*10b80*/  @!P0 LDG.E.U16 R22, desc[UR8][R14.64] ;  /* 0x000000080e168981 */ /* 0x000ea8000c1e1500 */
[----:B--2---:R0:W-:Y:S04]  /*10b90*/  STL [R1+0x20], R22 ;  /* 0x0000201601007387 */ /* 0x0041e80000100800 */
[----:B0-----:R-:W2:Y:S04]  /*10ba0*/  LDL.LU R22, [R1+0xfd8] ;  /* 0x000fd80001167983 */ /* 0x001ea80000300800 */
[----:B------:R-:W2:Y:S01]  /*10bb0*/  LDL R15, [R1+0x4fc] ;  /* 0x0004fc00010f7983 */ /* 0x000ea20000100800 */
[----:B------:R-:W-:-:S02]  /*10bc0*/  PRMT R18, RZ, 0x7610, R18 ;  /* 0x00007610ff127816 */ /* 0x000fc40000000012 */
[----:B--2---:R-:W-:-:S05]  /*10bd0*/  IADD3 R14, P1, PT, R15, R2, RZ ;  /* 0x000000020f0e7210 */ /* 0x004fca0007f3e0ff */
[----:B------:R-:W-:Y:S02]  /*10be0*/  IMAD.X R15, R16, 0x1, R0, P1 ;  /* 0x00000001100f7824 */ /* 0x000fe400008e0600 */
[----:B------:R-:W2:Y:S04]  /*10bf0*/  LDL R16, [R1+0x4cc] ;  /* 0x0004cc0001107983 */ /* 0x000ea80000100800 */
[----:B------:R-:W2:Y:S04]  /*10c00*/  @!P0 LDG.E.U16 R18, desc[UR8][R14.64] ;  /* 0x000000080e128981 */ /* 0x000ea8000c1e1500 */
[----:B--2---:R0:W-:Y:S04]  /*10c10*/  STL [R1+0x14], R18 ;  /* 0x0000141201007387 */ /* 0x0041e80000100800 */
[----:B0-----:R-:W2:Y:S04]  /*10c20*/  LDL.LU R18, [R1+0xfd4] ;  /* 0x000fd40001127983 */ /* 0x001ea80000300800 */
[----:B------:R-:W2:Y:S02]  /*10c30*/  LDL R15, [R1+0x4ec] ;  /* 0x0004ec00010f7983 */ /* 0x000ea40000100800 */
[----:B--2---:R-:W-:-:S02]  /*10c40*/  IADD3 R14, P1, PT, R15, R2, RZ ;  /* 0x000000020f0e7210 */ /* 0x004fc40007f3e0ff */
[----:B------:R-:W2:Y:S01]  /*10c50*/  LDL R15, [R1+0x460] ;  /* 0x00046000010f7983 */ /* 0x000ea20000100800 */
[----:B------:R-:W-:Y:S02]  /*10c60*/  PRMT R13, RZ, 0x7610, R13 ;  /* 0x00007610ff0d7816 */ /* 0x000fe4000000000d */
[----:B--2---:R-:W-:-:S05]  /*10c70*/  IADD3.X R15, PT, PT, R15, R0, RZ, P1, !PT ;  /* 0x000000000f0f7210 */ /* 0x004fca0000ffe4ff */
[----:B------:R-:W2:Y:S04]  /*10c80*/  @!P0 LDG.E.U16 R13, desc[UR8][R14.64] ;  /* 0x000000080e0d8981 */ /* 0x000ea8000c1e1500 */
[----:B--2---:R0:W-:Y:S04]  /*10c90*/  STL [R1+0x8], R13 ;  /* 0x0000080d01007387 */ /* 0x0041e80000100800 */
[----:B0-----:R-:W2:Y:S01]  /*10ca0*/  LDL.LU R13, [R1+0xfd0] ;  /* 0x000fd000010d7983 */ /* 0x001ea20000300800 */
[----:B---3--:R-:W-:-:S03]  /*10cb0*/  IADD3 R14, P1, PT, R28, R2, RZ ;  /* 0x000000021c0e7210 */ /* 0x008fc60007f3e0ff */
[----:B------:R-:W-:Y:S04]  /*10cc0*/  STS.U16 [R7+UR4+0xec00], R27 ;  /* 0x00ec001b07007988 */ /* 0x000fe80008000404 */
[----:B------:R-:W3:Y:S04]  /*10cd0*/  LDL R28, [R1+0x430] ;  /* 0x00043000011c7983 */ /* 0x000ee80000100800 */
[----:B--2---:R0:W-:Y:S04]  /*10ce0*/  STS.U16 [R7+UR4+0xfc00], R13 ;  /* 0x00fc000d07007988 */ /* 0x0041e80008000404 */
[----:B0-----:R-:W2:Y:S01]  /*10cf0*/  LDL R13, [R1+0x450] ;  /* 0x00045000010d7983 */ /* 0x001ea20000100800 */
[----:B------:R-:W-:Y:S01]  /*10d00*/  PRMT R27, RZ, 0x7610, R27 ;  /* 0x00007610ff1b7816 */ /* 0x000fe2000000001b */
[----:B--2---:R-:W-:-:S05]  /*10d10*/  IMAD.X R15, R13, 0x1, R0, P1 ;  /* 0x000000010d0f7824 */ /* 0x004fca00008e0600 */
[----:B------:R-:W2:Y:S04]  /*10d20*/  @!P0 LDG.E.U16 R27, desc[UR8][R14.64] ;  /* 0x000000080e1b8981 */ /* 0x000ea8000c1e1500 */
[----:B------:R-:W3:Y:S04]  /*10d30*/  LDL R14, [R1+0x4bc] ;  /* 0x0004bc00010e7983 */ /* 0x000ee80000100800 */
[----:B--2---:R0:W-:Y:S04]  /*10d40*/  STL [R1+0xf78], R27 ;  /* 0x000f781b01007387 */ /* 0x0041e80000100800 */
[----:B------:R1:W-:Y:S04]  /*10d50*/  STS.U16 [R7+UR4+0x8c00], R12 ;  /* 0x008c000c07007988 */ /* 0x0003e80008000404 */
[----:B------:R2:W-:Y:S04]  /*10d60*/  STS.U16 [R7+UR4+0xf000], R24 ;  /* 0x00f0001807007988 */ /* 0x0005e80008000404 */
[----:B0-----:R-:W3:Y:S01]  /*10d70*/  LDL R27, [R1+0x440] ;  /* 0x00044000011b7983 */ /* 0x001ee20000100800 */
[----:B-1----:R-:W-:-:S03]  /*10d80*/  IADD3 R12, P1, PT, R16, R2, RZ ;  /* 0x00000002100c7210 */ /* 0x002fc60007f3e0ff */
[----:B------:R-:W4:Y:S01]  /*10d90*/  LDL R16, [R1+0x4ac] ;  /* 0x0004ac0001107983 */ /* 0x000f220000100800 */
[----:B--2---:R-:W-:-:S03]  /*10da0*/  PRMT R24, RZ, 0x7610, R24 ;  /* 0x00007610ff187816 */ /* 0x004fc60000000018 */
[----:B------:R-:W2:Y:S01]  /*10db0*/  LDL R15, [R1+0x420] ;  /* 0x00042000010f7983 */ /* 0x000ea20000100800 */
[----:B---3--:R-:W-:-:S05]  /*10dc0*/  IMAD.X R13, R27, 0x1, R0, P1 ;  /* 0x000000011b0d7824 */ /* 0x008fca00008e0600 */
[----:B------:R0:W3:Y:S02]  /*10dd0*/  @!P0 LDG.E.U16 R24, desc[UR8][R12.64] ;  /* 0x000000080c188981 */ /* 0x0000e4000c1e1500 */
[----:B0-----:R-:W-:Y:S02]  /*10de0*/  IADD3 R12, P1, PT, R14, R2, RZ ;  /* 0x000000020e0c7210 */ /* 0x001fe40007f3e0ff */
[----:B------:R-:W-:Y:S03]  /*10df0*/  STS.U16 [R7+UR4+0xf400], R22 ;  /* 0x00f4001607007988 */ /* 0x000fe60008000404 */
[----:B------:R-:W-:Y:S01]  /*10e00*/  IMAD.X R13, R28, 0x1, R0, P1 ;  /* 0x000000011c0d7824 */ /* 0x000fe200008e0600 */
[----:B---3--:R0:W-:Y:S04]  /*10e10*/  STL [R1+0xf7c], R24 ;  /* 0x000f7c1801007387 */ /* 0x0081e80000100800 */
[----:B------:R-:W3:Y:S04]  /*10e20*/  LDL R14, [R1+0x410] ;  /* 0x00041000010e7983 */ /* 0x000ee80000100800 */
[----:B0-----:R-:W3:Y:S01]  /*10e30*/  LDL R24, [R1+0x49c] ;  /* 0x00049c0001187983 */ /* 0x001ee20000100800 */
[----:B------:R-:W-:-:S06]  /*10e40*/  PRMT R22, RZ, 0x7610, R22 ;  /* 0x00007610ff167816 */ /* 0x000fcc0000000016 */
[----:B------:R-:W3:Y:S04]  /*10e50*/  @!P0 LDG.E.U16 R22, desc[UR8][R12.64] ;  /* 0x000000080c168981 */ /* 0x000ee8000c1e1500 */
[----:B----4-:R0:W-:Y:S04]  /*10e60*/  STS.U16 [R7+UR4+0x9800], R10 ;  /* 0x0098000a07007988 */ /* 0x0101e80008000404 */
[----:B------:R1:W-:Y:S01]  /*10e70*/  STS.U16 [R7+UR4+0x10000], R20 ;  /* 0x0100001407007988 */ /* 0x0003e20008000404 */
[----:B0-----:R-:W-:-:S03]  /*10e80*/  IADD3 R10, P1, PT, R16, R2, RZ ;  /* 0x00000002100a7210 */ /* 0x001fc60007f3e0ff */
[----:B------:R2:W-:Y:S01]  /*10e90*/  STS.U16 [R7+UR4+0x9000], R11 ;  /* 0x0090000b07007988 */ /* 0x0005e20008000404 */
[----:B-1----:R-:W-:-:S03]  /*10ea0*/  PRMT R20, RZ, 0x7610, R20 ;  /* 0x00007610ff147816 */ /* 0x002fc60000000014 */
[----:B------:R-:W-:Y:S01]  /*10eb0*/  STS.U16 [R7+UR4+0x9c00], R8 ;  /* 0x009c000807007988 */ /* 0x000fe20008000404 */
[----:B--2---:R-:W-:-:S03]  /*10ec0*/  IMAD.X R11, R15, 0x1, R0, P1 ;  /* 0x000000010f0b7824 */ /* 0x004fc600008e0600 */
[----:B------:R0:W-:Y:S04]  /*10ed0*/  STS.U16 [R7+UR4+0xf800], R18 ;  /* 0x00f8001207007988 */ /* 0x0001e80008000404 */
[----:B------:R1:W-:Y:S04]  /*10ee0*/  STS.U16 [R7+UR4+0x9400], R9 ;  /* 0x0094000907007988 */ /* 0x0003e80008000404 */
[----:B------:R-:W2:Y:S01]  /*10ef0*/  @!P0 LDG.E.U16 R20, desc[UR8][R10.64] ;  /* 0x000000080a148981 */ /* 0x000ea2000c1e1500 */
[----:B0-----:R-:W-:Y:S02]  /*10f00*/  PRMT R18, RZ, 0x7610, R18 ;  /* 0x00007610ff127816 */ /* 0x001fe40000000012 */
[----:B---3--:R-:W-:-:S05]  /*10f10*/  IADD3 R8, P1, PT, R24, R2, RZ ;  /* 0x0000000218087210 */ /* 0x008fca0007f3e0ff */
[----:B-1----:R-:W-:-:S05]  /*10f20*/  IMAD.X R9, R14, 0x1, R0, P1 ;  /* 0x000000010e097824 */ /* 0x002fca00008e0600 */
[----:B------:R0:W3:Y:S01]  /*10f30*/  @!P0 LDG.E.U16 R18, desc[UR8][R8.64] ;  /* 0x0000000808128981 */ /* 0x0000e2000c1e1500 */
[----:B------:R-:W1:Y:S03]  /*10f40*/  S2R R28, SR_TID.X ;  /* 0x00000000001c7919 */ /* 0x000e660000002100 */
[----:B------:R-:W-:Y:S04]  /*10f50*/  STL [R1+0xf80], R22 ;  /* 0x000f801601007387 */ /* 0x000fe80000100800 */
[----:B------:R-:W4:Y:S04]  /*10f60*/  LDL R16, [R1+0x48c] ;  /* 0x00048c0001107983 */ /* 0x000f280000100800 */
[----:B------:R-:W4:Y:S04]  /*10f70*/  LDL R15, [R1+0x400] ;  /* 0x00040000010f7983 */ /* 0x000f280000100800 */
[----:B------:R1:W-:Y:S04]  /*10f80*/  STS.U16 [R7+UR4+0xa400], R3 ;  /* 0x00a4000307007988 */ /* 0x0003e80008000404 */
[----:B------:R0:W-:Y:S01]  /*10f90*/  STS.U16 [R7+UR4+0xa800], R6 ;  /* 0x00a8000607007988 */ /* 0x0001e20008000404 */
[C---:B-1----:R-:W-:Y:S01]  /*10fa0*/  IMAD.SHL.U32 R3, R28.reuse, 0x8, RZ ;  /* 0x000000081c037824 */ /* 0x042fe200078e00ff */
[----:B0-----:R-:W-:-:S04]  /*10fb0*/  LOP3.LUT R8, R28, 0x7, RZ, 0xc0, !PT ;  /* 0x000000071c087812 */ /* 0x001fc800078ec0ff */
[----:B------:R-:W-:Y:S01]  /*10fc0*/  LOP3.LUT R3, R3, 0x30, RZ, 0xc0, !PT ;  /* 0x0000003003037812 */ /* 0x000fe200078ec0ff */
[----:B--2---:R0:W-:Y:S01]  /*10fd0*/  STL [R1+0xf84], R20 ;  /* 0x000f841401007387 */ /* 0x0041e20000100800 */
[----:B------:R-:W-:-:S03]  /*10fe0*/  IMAD.SHL.U32 R6, R28, 0x2, RZ ;  /* 0x000000021c067824 */ /* 0x000fc600078e00ff */
[----:B------:R-:W2:Y:S01]  /*10ff0*/  LDL R14, [R1+0x47c] ;  /* 0x00047c00010e7983 */ /* 0x000ea20000100800 */
[----:B------:R-:W-:-:S05]  /*11000*/  IMAD R3, R8, 0x40, R3 ;  /* 0x0000004008037824 */ /* 0x000fca00078e0203 */
[----:B------:R-:W-:Y:S01]  /*11010*/  LOP3.LUT R3, R3, 0x10, R6, 0x78, !PT ;  /* 0x0000001003037812 */ /* 0x000fe200078e7806 */
[----:B------:R-:W1:Y:S01]  /*11020*/  S2R R12, SR_TID.X ;  /* 0x00000000000c7919 */ /* 0x000e620000002100 */
[----:B---3--:R3:W-:Y:S04]  /*11030*/  STL [R1+0xf88], R18 ;  /* 0x000f881201007387 */ /* 0x0087e80000100800 */
[----:B------:R-:W2:Y:S04]  /*11040*/  LDL R11, [R1+0x3f0] ;  /* 0x0003f000010b7983 */ /* 0x000ea80000100800 */
[----:B------:R-:W-:Y:S04]  /*11050*/  STL [R1+0x30], R3 ;  /* 0x0000300301007387 */ /* 0x000fe80000100800 */
[----:B------:R-:W2:Y:S04]  /*11060*/  LDL R10, [R1+0x46c] ;  /* 0x00046c00010a7983 */ /* 0x000ea80000100800 */
[----:B------:R-:W2:Y:S04]  /*11070*/  LDL R22, [R1+0x3e0] ;  /* 0x0003e00001167983 */ /* 0x000ea80000100800 */
[----:B------:R1:W-:Y:S01]  /*11080*/  STS.U16 [R7+UR4+0xa000], R4 ;  /* 0x00a0000407007988 */ /* 0x0003e20008000404 */
[----:B------:R-:W-:-:S03]  /*11090*/  PRMT R13, RZ, 0x7610, R13 ;  /* 0x00007610ff0d7816 */ /* 0x000fc6000000000d */
[----:B0-----:R-:W2:Y:S04]  /*110a0*/  LDL R20, [R1+0x45c] ;  /* 0x00045c0001147983 */ /* 0x001ea80000100800 */
[----:B---3--:R-:W3:Y:S01]  /*110b0*/  LDL R18, [R1+0x39c] ;  /* 0x00039c0001127983 */ /* 0x008ee20000100800 */
[----:B-1----:R-:W-:Y:S01]  /*110c0*/  LOP3.LUT R4, R12, 0xc0, RZ, 0xc0, !PT ;  /* 0x000000c00c047812 */ /* 0x002fe200078ec0ff */
[----:B------:R-:W-:Y:S02]  /*110d0*/  IMAD.SHL.U32 R7, R8, 0x10, RZ ;  /* 0x0000001008077824 */ /* 0x000fe400078e00ff */
[----:B------:R-:W3:Y:S01]  /*110e0*/  LDL R9, [R1+0x44c] ;  /* 0x00044c0001097983 */ /* 0x000ee20000100800 */
[----:B------:R-:W-:Y:S02]  /*110f0*/  SHF.R.U32.HI R4, RZ, 0x2, R4 ;  /* 0x00000002ff047819 */ /* 0x000fe40000011604 */
[----:B------:R-:W-:-:S02]  /*11100*/  LOP3.LUT R3, R7, 0x30, R6, 0x78, !PT ;  /* 0x0000003007037812 */ /* 0x000fc400078e7806 */
[----:B------:R-:W-:Y:S02]  /*11110*/  LOP3.LUT R4, R4, 0x1fe, R6, 0x78, !PT ;  /* 0x000001fe04047812 */ /* 0x000fe400078e7806 */
[----:B------:R-:W-:-:S05]  /*11120*/  LOP3.LUT R6, R28, 0xe0, RZ, 0xc0, !PT ;  /* 0x000000e01c067812 */ /* 0x000fca00078ec0ff */
[----:B------:R-:W-:Y:S01]  /*11130*/  IMAD R8, R8, 0x4, R6 ;  /* 0x0000000408087824 */ /* 0x000fe200078e0206 */
[----:B----4-:R-:W-:-:S05]  /*11140*/  IADD3 R6, P1, PT, R16, R2, RZ ;  /* 0x0000000210067210 */ /* 0x010fca0007f3e0ff */
[----:B------:R-:W-:-:S05]  /*11150*/  IMAD.X R7, R15, 0x1, R0, P1 ;  /* 0x000000010f077824 */ /* 0x000fca00008e0600 */
[----:B------:R2:W4:Y:S01]  /*11160*/  @!P0 LDG.E.U16 R13, desc[UR8][R6.64] ;  /* 0x00000008060d8981 */ /* 0x000522000c1e1500 */
[--C-:B------:R-:W-:Y:S01]  /*11170*/  IMAD.U32 R28, R8, 0x20, R3.reuse ;  /* 0x00000020081c7824 */ /* 0x100fe200078e0003 */
[----:B------:R-:W-:Y:S02]  /*11180*/  PRMT R3, RZ, 0x7610, R3 ;  /* 0x00007610ff037816 */ /* 0x000fe40000000003 */
[----:B--2---:R-:W-:Y:S02]  /*11190*/  IADD3 R6, P1, PT, R14, R2, RZ ;  /* 0x000000020e067210 */ /* 0x004fe40007f3e0ff */
[----:B------:R-:W-:Y:S02]  /*111a0*/  LOP3.LUT R16, R4, 0x40, RZ, 0x3c, !PT ;  /* 0x0000004004107812 */ /* 0x000fe400078e3cff */
[----:B------:R-:W-:Y:S01]  /*111b0*/  PRMT R4, RZ, 0x7610, R4 ;  /* 0x00007610ff047816 */ /* 0x000fe20000000004 */
[----:B------:R-:W-:-:S05]  /*111c0*/  IMAD.X R7, R11, 0x1, R0, P1 ;  /* 0x000000010b077824 */ /* 0x000fca00008e0600 */
[----:B------:R0:W2:Y:S02]  /*111d0*/  @!P0 LDG.E.U16 R3, desc[UR8][R6.64] ;  /* 0x0000000806038981 */ /* 0x0000a4000c1e1500 */
[----:B0-----:R-:W-:-:S05]  /*111e0*/  IADD3 R6, P1, PT, R10, R2, RZ ;  /* 0x000000020a067210 */ /* 0x001fca0007f3e0ff */
[----:B------:R-:W-:-:S05]  /*111f0*/  IMAD.X R7, R22, 0x1, R0, P1 ;  /* 0x0000000116077824 */ /* 0x000fca00008e0600 */
[----:B------:R-:W3:Y:S04]  /*11200*/  @!P0 LDG.E.U16 R4, desc[UR8][R6.64] ;  /* 0x0000000806048981 */ /* 0x000ee8000c1e1500 */
[----:B----4-:R0:W-:Y:S04]  /*11210*/  STL [R1+0xf8c], R13 ;  /* 0x000f8c0d01007387 */ /* 0x0101e80000100800 */
[----:B------:R-:W-:Y:S04]  /*11220*/  STL [R1+0xf90], R28 ;  /* 0x000f901c01007387 */ /* 0x000fe80000100800 */
[----:B------:R-:W4:Y:S04]  /*11230*/  LDL R15, [R1+0x38c] ;  /* 0x00038c00010f7983 */ /* 0x000f280000100800 */
[----:B------:R-:W4:Y:S04]  /*11240*/  LDL R14, [R1+0x43c] ;  /* 0x00043c00010e7983 */ /* 0x000f280000100800 */
[----:B------:R-:W4:Y:S04]  /*11250*/  LDL R11, [R1+0x37c] ;  /* 0x00037c00010b7983 */ /* 0x000f280000100800 */
[----:B--2---:R-:W-:Y:S04]  /*11260*/  STL [R1+0xf94], R3 ;  /* 0x000f940301007387 */ /* 0x004fe80000100800 */
[----:B------:R-:W2:Y:S04]  /*11270*/  LDL R10, [R1+0x42c] ;  /* 0x00042c00010a7983 */ /* 0x000ea80000100800 */
[----:B---3--:R-:W-:Y:S04]  /*11280*/  STL [R1+0xf98], R4 ;  /* 0x000f980401007387 */ /* 0x008fe80000100800 */
[----:B0-----:R-:W3:Y:S01]  /*11290*/  LDL R13, [R1+0x23c] ;  /* 0x00023c00010d7983 */ /* 0x001ee20000100800 */
[----:B------:R-:W-:-:S02]  /*112a0*/  UMOV UR4, 0x400 ;  /* 0x0000040000047882 */ /* 0x000fc40000000000 */
[----:B------:R-:W-:Y:S01]  /*112b0*/  ULEA UR4, UR6, UR4, 0x18 ;  /* 0x0000000406047291 */ /* 0x000fe2000f8ec0ff */
[----:B------:R-:W-:-:S05]  /*112c0*/  IADD3 R6, P1, PT, R20, R2, RZ ;  /* 0x0000000214067210 */ /* 0x000fca0007f3e0ff */
[----:B------:R-:W-:-:S03]  /*112d0*/  IMAD.X R7, R18, 0x1, R0, P1 ;  /* 0x0000000112077824 */ /* 0x000fc600008e0600 */
[----:B------:R0:W-:Y:S01]  /*112e0*/  STS.U16 [R16+UR4+0x600], R5 ;  /* 0x0006000510007988 */ /* 0x0001e20008000404 */
[----:B------:R-:W-:Y:S02]  /*112f0*/  IADD3 R8, P1, PT, R9, R2, RZ ;  /* 0x0000000209087210 */ /* 0x000fe40007f3e0ff */
[----:B0-----:R-:W-:-:S06]  /*11300*/  PRMT R5, RZ, 0x7610, R5 ;  /* 0x00007610ff057816 */ /* 0x001fcc0000000005 */
[----:B------:R0:W3:Y:S01]  /*11310*/  @!P0 LDG.E.U16 R5, desc[UR8][R6.64] ;  /* 0x0000000806058981 */ /* 0x0000e2000c1e1500 */
[----:B----4-:R-:W-:Y:S01]  /*11320*/  IMAD.X R9, R15, 0x1, R0, P1 ;  /* 0x000000010f097824 */ /* 0x010fe200008e0600 */
[----:B0-----:R-:W-:-:S06]  /*11330*/  PRMT R6, RZ, 0x7610, R6 ;  /* 0x00007610ff067816 */ /* 0x001fcc0000000006 */
[----:B------:R0:W4:Y:S01]  /*11340*/  @!P0 LDG.E.U16 R6, desc[UR8][R8.64] ;  /* 0x0000000808068981 */ /* 0x000122000c1e1500 */
[----:B------:R-:W-:Y:S02]  /*11350*/  PRMT R7, RZ, 0x7610, R7 ;  /* 0x00007610ff077816 */ /* 0x000fe40000000007 */
[----:B0-----:R-:W-:-:S05]  /*11360*/  IADD3 R8, P1, PT, R14, R2, RZ ;  /* 0x000000020e087210 */ /* 0x001fca0007f3e0ff */
[----:B------:R-:W-:-:S05]  /*11370*/  IMAD.X R9, R11, 0x1, R0, P1 ;  /* 0x000000010b097824 */ /* 0x000fca00008e0600 */
[----:B------:R0:W4:Y:S02]  /*11380*/  @!P0 LDG.E.U16 R7, desc[UR8][R8.64] ;  /* 0x0000000808078981 */ /* 0x000124000c1e1500 */
[----:B0-----:R-:W-:Y:S02]  /*11390*/  PRMT R8, RZ, 0x7610, R8 ;  /* 0x00007610ff087816 */ /* 0x001fe40000000008 */
[----:B--2---:R-:W-:-:S05]  /*113a0*/  IADD3 R10, P1, PT, R10, R2, RZ ;  /* 0x000000020a0a7210 */ /* 0x004fca0007f3e0ff */
[----:B---3--:R-:W-:-:S05]  /*113b0*/  IMAD.X R11, R13, 0x1, R0, P1 ;  /* 0x000000010d0b7824 */ /* 0x008fca00008e0600 */
[----:B------:R-:W2:Y:S04]  /*113c0*/  @!P0 LDG.E.U16 R8, desc[UR8][R10.64] ;  /* 0x000000080a088981 */ /* 0x000ea8000c1e1500 */
[----:B------:R-:W-:Y:S04]  /*113d0*/  STL [R1+0xf9c], R5 ;  /* 0x000f9c0501007387 */ /* 0x000fe80000100800 */
[----:B------:R-:W3:Y:S04]  /*113e0*/  LDL R4, [R1+0x41c] ;  /* 0x00041c0001047983 */ /* 0x000ee80000100800 */
[----:B------:R-:W3:Y:S04]  /*113f0*/  LDL R3, [R1+0x22c] ;  /* 0x00022c0001037983 */ /* 0x000ee80000100800 */
[----:B------:R-:W3:Y:S04]  /*11400*/  LDL.LU R24, [R1] ;  /* 0x0000000001187983 */ /* 0x000ee80000300800 */
[----:B----4-:R-:W-:Y:S04]  /*11410*/  STL [R1+0xfa0], R6 ;  /* 0x000fa00601007387 */ /* 0x010fe80000100800 */
[----:B------:R-:W4:Y:S04]  /*11420*/  LDL R14, [R1+0x40c] ;  /* 0x00040c00010e7983 */ /* 0x000f280000100800 */
[----:B------:R0:W-:Y:S04]  /*11430*/  STL [R1+0xfa4], R7 ;  /* 0x000fa40701007387 */ /* 0x0001e80000100800 */
[----:B------:R-:W4:Y:S04]  /*11440*/  LDL R18, [R1+0x21c] ;  /* 0x00021c0001127983 */ /* 0x000f280000100800 */
[----:B------:R-:W4:Y:S04]  /*11450*/  LDL R13, [R1+0x3fc] ;  /* 0x0003fc00010d7983 */ /* 0x000f280000100800 */
[----:B0-----:R-:W4:Y:S04]  /*11460*/  LDL R7, [R1+0x20c] ;  /* 0x00020c0001077983 */ /* 0x001f280000100800 */
[----:B------:R-:W4:Y:S04]  /*11470*/  LDL.LU R27, [R1+0x4] ;  /* 0x00000400011b7983 */ /* 0x000f280000300800 */
[----:B--2---:R-:W-:Y:S04]  /*11480*/  STL [R1+0xfa8], R8 ;  /* 0x000fa80801007387 */ /* 0x004fe80000100800 */
[----:B------:R-:W2:Y:S04]  /*11490*/  LDL R6, [R1+0x3ec] ;  /* 0x0003ec0001067983 */ /* 0x000ea80000100800 */
[----:B------:R-:W2:Y:S01]  /*114a0*/  LDL R5, [R1+0x1fc] ;  /* 0x0001fc0001057983 */ /* 0x000ea20000100800 */
[----:B------:R-:W-:-:S02]  /*114b0*/  PRMT R9, RZ, 0x7610, R9 ;  /* 0x00007610ff097816 */ /* 0x000fc40000000009 */
[-C--:B---3--:R-:W-:Y:S02]  /*114c0*/  IADD3 R10, P1, PT, R4, R2.reuse, RZ ;  /* 0x00000002040a7210 */ /* 0x088fe40007f3e0ff */
[----:B------:R-:W-:Y:S01]  /*114d0*/  PRMT R12, RZ, 0x7610, R12 ;  /* 0x00007610ff0c7816 */ /* 0x000fe2000000000c */
[----:B------:R-:W3:Y:S02]  /*114e0*/  LDL R4, [R1+0x3dc] ;  /* 0x0003dc0001047983 */ /* 0x000ee40000100800 */
[----:B------:R-:W-:Y:S02]  /*114f0*/  IMAD.X R11, R3, 0x1, R0, P1 ;  /* 0x00000001030b7824 */ /* 0x000fe400008e0600 */
[----:B------:R-:W3:Y:S04]  /*11500*/  LDL R3, [R1+0x1ec] ;  /* 0x0001ec0001037983 */ /* 0x000ee80000100800 */
[----:B------:R0:W3:Y:S01]  /*11510*/  @!P0 LDG.E.U16 R9, desc[UR8][R10.64] ;  /* 0x000000080a098981 */ /* 0x0000e2000c1e1500 */
[----:B----4-:R-:W-:-:S02]  /*11520*/  IADD3 R14, P1, PT, R14, R2, RZ ;  /* 0x000000020e0e7210 */ /* 0x010fc40007f3e0ff */
[----:B0-----:R-:W-:Y:S02]  /*11530*/  PRMT R10, RZ, 0x7610, R10 ;  /* 0x00007610ff0a7816 */ /* 0x001fe4000000000a */
[----:B------:R-:W-:Y:S01]  /*11540*/  PRMT R11, RZ, 0x7610, R11 ;  /* 0x00007610ff0b7816 */ /* 0x000fe2000000000b */
[----:B------:R-:W-:-:S05]  /*11550*/  IMAD.X R15, R18, 0x1, R0, P1 ;  /* 0x00000001120f7824 */ /* 0x000fca00008e0600 */
[----:B------:R0:W4:Y:S02]  /*11560*/  @!P0 LDG.E.U16 R10, desc[UR8][R14.64] ;  /* 0x000000080e0a8981 */ /* 0x000124000c1e1500 */
[----:B0-----:R-:W-:-:S05]  /*11570*/  IADD3 R14, P1, PT, R13, R2, RZ ;  /* 0x000000020d0e7210 */ /* 0x001fca0007f3e0ff */
[----:B------:R-:W-:-:S05]  /*11580*/  IMAD.X R15, R7, 0x1, R0, P1 ;  /* 0x00000001070f7824 */ /* 0x000fca00008e0600 */
[----:B------:R2:W4:Y:S02]  /*11590*/  @!P0 LDG.E.U16 R11, desc[UR8][R14.64] ;  /* 0x000000080e0b8981 */ /* 0x000524000c1e1500 */
[----:B--2---:R-:W-:-:S05]  /*115a0*/  IADD3 R14, P1, PT, R6, R2, RZ ;  /* 0x00000002060e7210 */ /* 0x004fca0007f3e0ff */
[----:B------:R-:W-:-:S05]  /*115b0*/  IMAD.X R15, R5, 0x1, R0, P1 ;  /* 0x00000001050f7824 */ /* 0x000fca00008e0600 */
[----:B------:R-:W2:Y:S04]  /*115c0*/  @!P0 LDG.E.U16 R12, desc[UR8][R14.64] ;  /* 0x000000080e0c8981 */ /* 0x000ea8000c1e1500 */
[----:B---3--:R-:W-:Y:S04]  /*115d0*/  STL [R1+0xfac], R9 ;  /* 0x000fac0901007387 */ /* 0x008fe80000100800 */
[----:B----4-:R-:W-:Y:S04]  /*115e0*/  STL [R1+0xfb0], R10 ;  /* 0x000fb00a01007387 */ /* 0x010fe80000100800 */
[----:B------:R-:W3:Y:S04]  /*115f0*/  LDL.LU R28, [R1+0xc] ;  /* 0x00000c00011c7983 */ /* 0x000ee80000300800 */
[----:B------:R-:W4:Y:S04]  /*11600*/  LDL.LU R18, [R1+0x10] ;  /* 0x0000100001127983 */ /* 0x000f280000300800 */
[----:B------:R-:W-:Y:S04]  /*11610*/  STL [R1+0xfb4], R11 ;  /* 0x000fb40b01007387 */ /* 0x000fe80000100800 */
[----:B------:R-:W3:Y:S04]  /*11620*/  LDL.LU R20, [R1+0x18] ;  /* 0x0000180001147983 */ /* 0x000ee80000300800 */
[----:B--2---:R0:W-:Y:S04]  /*11630*/  STL [R1+0xfb8], R12 ;  /* 0x000fb80c01007387 */ /* 0x0041e80000100800 */
[----:B------:R-:W2:Y:S04]  /*11640*/  LDL.LU R22, [R1+0x1c] ;  /* 0x00001c0001167983 */ /* 0x000ea80000300800 */
[----:B------:R-:W2:Y:S04]  /*11650*/  LDL R13, [R1+0x3d0] ;  /* 0x0003d000010d7983 */ /* 0x000ea80000100800 */
[----:B0-----:R-:W3:Y:S04]  /*11660*/  LDL R12, [R1+0x1f0] ;  /* 0x0001f000010c7983 */ /* 0x001ee80000100800 */
[----:B------:R-:W4:Y:S04]  /*11670*/  LDL R11, [R1+0x3c8] ;  /* 0x0003c800010b7983 */ /* 0x000f280000100800 */
[----:B------:R-:W4:Y:S04]  /*11680*/  LDL R10, [R1+0x200] ;  /* 0x00020000010a7983 */ /* 0x000f280000100800 */
[----:B------:R-:W4:Y:S04]  /*11690*/  LDL R9, [R1+0x3c0] ;  /* 0x0003c00001097983 */ /* 0x000f280000100800 */
[----:B------:R-:W4:Y:S04]  /*116a0*/  LDL R8, [R1+0x210] ;  /* 0x0002100001087983 */ /* 0x000f280000100800 */
[----:B------:R-:W4:Y:S04]  /*116b0*/  LDL R7, [R1+0x3b8] ;  /* 0x0003b80001077983 */ /* 0x000f280000100800 */
[----:B------:R-:W4:Y:S01]  /*116c0*/  LDL R6, [R1+0x220] ;  /* 0x0002200001067983 */ /* 0x000f220000100800 */
[----:B------:R-:W-:-:S03]  /*116d0*/  IADD3 R14, P1, PT, R4, R2, RZ ;  /* 0x00000002040e7210 */ /* 0x000fc60007f3e0ff */
[----:B------:R0:W-:Y:S02]  /*116e0*/  STS.U16 [R16+UR4+0xa00], R17 ;  /* 0x000a001110007988 */ /* 0x0001e40008000404 */
[----:B------:R-:W-:Y:S01]  /*116f0*/  IMAD.X R15, R3, 0x1, R0, P1 ;  /* 0x00000001030f7824 */ /* 0x000fe200008e0600 */
[----:B0-----:R-:W-:Y:S01]  /*11700*/  PRMT R17, RZ, 0x7610, R17 ;  /* 0x00007610ff117816 */ /* 0x001fe20000000011 */
[----:B------:R0:W-:Y:S05]  /*11710*/  STS.U16 [R16+UR4+0x200], R19 ;  /* 0x0002001310007988 */ /* 0x0001ea0008000404 */
[----:B------:R2:W4:Y:S01]  /*11720*/  @!P0 LDG.E.U16 R17, desc[UR8][R14.64] ;  /* 0x000000080e118981 */ /* 0x000522000c1e1500 */
[----:B0-----:R-:W-:-:S03]  /*11730*/  PRMT R19, RZ, 0x7610, R19 ;  /* 0x00007610ff137816 */ /* 0x001fc60000000013 */
[----:B------:R0:W-:Y:S02]  /*11740*/  STS.U16 [R16+UR4+0xe00], R21 ;  /* 0x000e001510007988 */ /* 0x0001e40008000404 */
[----:B0-----:R-:W-:Y:S02]  /*11750*/  PRMT R21, RZ, 0x7610, R21 ;  /* 0x00007610ff157816 */ /* 0x001fe40000000015 */
[----:B------:R0:W-:Y:S04]  /*11760*/  STS.U16 [R16+UR4+0x1200], R23 ;  /* 0x0012001710007988 */ /* 0x0001e80008000404 */
[----:B------:R1:W-:Y:S01]  /*11770*/  STS.U16 [R16+UR4+0x1e00], R24 ;  /* 0x001e001810007988 */ /* 0x0003e20008000404 */
[----:B0-----:R-:W-:-:S03]  /*11780*/  PRMT R23, RZ, 0x7610, R23 ;  /* 0x00007610ff177816 */ /* 0x001fc60000000017 */
[----:B-1----:R-:W4:Y:S04]  /*11790*/  LDL.LU R24, [R1+0x24] ;  /* 0x0000240001187983 */ /* 0x002f280000300800 */
[----:B------:R-:W4:Y:S04]  /*117a0*/  LDL R5, [R1+0x3b0] ;  /* 0x0003b00001057983 */ /* 0x000f280000100800 */
[----:B------:R0:W-:Y:S04]  /*117b0*/  STS.U16 [R16+UR4+0x1600], R25 ;  /* 0x0016001910007988 */ /* 0x0001e80008000404 */
[----:B------:R-:W4:Y:S01]  /*117c0*/  LDL R4, [R1+0x230] ;  /* 0x0002300001047983 */ /* 0x000f220000100800 */
[----:B0-----:R-:W-:-:S03]  /*117d0*/  PRMT R25, RZ, 0x7610, R25 ;  /* 0x00007610ff197816 */ /* 0x001fc60000000019 */
[----:B------:R0:W-:Y:S04]  /*117e0*/  STS.U16 [R16+UR4+0x2600], R27 ;  /* 0x0026001b10007988 */ /* 0x0001e80008000404 */
[----:B0-----:R-:W4:Y:S04]  /*117f0*/  LDL.LU R27, [R1+0x28] ;  /* 0x00002800011b7983 */ /* 0x001f280000300800 */
[----:B------:R-:W4:Y:S01]  /*11800*/  LDL R3, [R1+0x3a8] ;  /* 0x0003a80001037983 */ /* 0x000f220000100800 */
[----:B--2---:R-:W-:-:S04]  /*11810*/  IADD3 R14, P1, PT, R13, R2, RZ ;  /* 0x000000020d0e7210 */ /* 0x004fc80007f3e0ff */
[----:B---3--:R-:W-:-:S05]  /*11820*/  IADD3.X R15, PT, PT, R12, R0, RZ, P1, !PT ;  /* 0x000000000c0f7210 */ /* 0x008fca0000ffe4ff */
[----:B------:R4:W2:Y:S02]  /*11830*/  @!P0 LDG.E.U16 R19, desc[UR8][R14.64] ;  /* 0x000000080e138981 */ /* 0x0008a4000c1e1500 */
[----:B----4-:R-:W-:-:S05]  /*11840*/  IADD3 R14, P1, PT, R11, R2, RZ ;  /* 0x000000020b0e7210 */ /* 0x010fca0007f3e0ff */
[----:B------:R-:W-:-:S05]  /*11850*/  IMAD.X R15, R10, 0x1, R0, P1 ;  /* 0x000000010a0f7824 */ /* 0x000fca00008e0600 */
[----:B------:R0:W3:Y:S02]  /*11860*/  @!P0 LDG.E.U16 R21, desc[UR8][R14.64] ;  /* 0x000000080e158981 */ /* 0x0000e4000c1e1500 */
[----:B0-----:R-:W-:-:S05]  /*11870*/  IADD3 R14, P1, PT, R9, R2, RZ ;  /* 0x00000002090e7210 */ /* 0x001fca0007f3e0ff */
[----:B------:R-:W-:-:S05]  /*11880*/  IMAD.X R15, R8, 0x1, R0, P1 ;  /* 0x00000001080f7824 */ /* 0x000fca00008e0600 */
[----:B------:R0:W4:Y:S02]  /*11890*/  @!P0 LDG.E.U16 R23, desc[UR8][R14.64] ;  /* 0x000000080e178981 */ /* 0x000124000c1e1500 */
[----:B0-----:R-:W-:-:S05]  /*118a0*/  IADD3 R14, P1, PT, R7, R2, RZ ;  /* 0x00000002070e7210 */ /* 0x001fca0007f3e0ff */
[----:B------:R-:W-:-:S05]  /*118b0*/  IMAD.X R15, R6, 0x1, R0, P1 ;  /* 0x00000001060f7824 */ /* 0x000fca00008e0600 */
[----:B------:R0:W4:Y:S04]  /*118c0*/  @!P0 LDG.E.U16 R25, desc[UR8][R14.64] ;  /* 0x000000080e198981 */ /* 0x000128000c1e1500 */
[----:B------:R1:W-:Y:S04]  /*118d0*/  STS.U16 [R16+UR4+0x1a00], R26 ;  /* 0x001a001a10007988 */ /* 0x0003e80008000404 */
[----:B------:R-:W-:Y:S01]  /*118e0*/  STL [R1+0xfbc], R17 ;  /* 0x000fbc1101007387 */ /* 0x000fe20000100800 */
[----:B0-----:R-:W-:Y:S02]  /*118f0*/  IADD3 R14, P1, PT, R5, R2, RZ ;  /* 0x00000002050e7210 */ /* 0x001fe40007f3e0ff */
[----:B-1----:R-:W-:-:S03]  /*11900*/  PRMT R26, RZ, 0x7610, R26 ;  /* 0x00007610ff1a7816 */ /* 0x002fc6000000001a */
[----:B------:R-:W-:-:S05]  /*11910*/  IMAD.X R15, R4, 0x1, R0, P1 ;  /* 0x00000001040f7824 */ /* 0x000fca00008e0600 */
[----:B------:R0:W4:Y:S04]  /*11920*/  @!P0 LDG.E.U16 R26, desc[UR8][R14.64] ;  /* 0x000000080e1a8981 */ /* 0x000128000c1e1500 */
[----:B------:R-:W-:Y:S04]  /*11930*/  STS.U16 [R16+UR4+0x2a00], R28 ;  /* 0x002a001c10007988 */ /* 0x000fe80008000404 */
[----:B------:R-:W-:Y:S01]  /*11940*/  STS.U16 [R16+UR4+0x2e00], R18 ;  /* 0x002e001210007988 */ /* 0x000fe20008000404 */
[----:B0-----:R-:W-:-:S03]  /*11950*/  IADD3 R14, P1, PT, R3, R2, RZ ;  /* 0x00000002030e7210 */ /* 0x001fc60007f3e0ff */
[----:B--2---:R-:W-:Y:S04]  /*11960*/  STL [R1+0xfc0], R19 ;  /* 0x000fc01301007387 */ /* 0x004fe80000100800 */
[----:B---3--:R-:W-:Y:S04]  /*11970*/  STL [R1+0xfc4], R21 ;  /* 0x000fc41501007387 */ /* 0x008fe80000100800 */
[----:B----4-:R-:W-:Y:S04]  /*11980*/  STL [R1+0xfc8], R23 ;  /* 0x000fc81701007387 */ /* 0x010fe80000100800 */
[----:B------:R0:W-:Y:S04]  /*11990*/  STL [R1+0xfcc], R25 ;  /* 0x000fcc1901007387 */ /* 0x0001e80000100800 */
[----:B------:R-:W2:Y:S04]  /*119a0*/  LDL R15, [R1+0x240] ;  /* 0x00024000010f7983 */ /* 0x000ea80000100800 */
[----:B0-----:R-:W3:Y:S04]  /*119b0*/  LDL.LU R25, [R1+0x84] ;  /* 0x0000840001197983 */ /* 0x001ee80000300800 */
[----:B------:R-:W4:Y:S04]  /*119c0*/  LDL.LU R23, [R1+0x80] ;  /* 0x0000800001177983 */ /* 0x000f280000300800 */
[----:B------:R-:W3:Y:S04]  /*119d0*/  LDL.LU R21, [R1+0x7c] ;  /* 0x00007c0001157983 */ /* 0x000ee80000300800 */
[----:B------:R-:W3:Y:S04]  /*119e0*/  LDL.LU R19, [R1+0x78] ;  /* 0x0000780001137983 */ /* 0x000ee80000300800 */
[----:B------:R-:W3:Y:S04]  /*119f0*/  LDL.LU R17, [R1+0x74] ;  /* 0x0000740001117983 */ /* 0x000ee80000300800 */
        /* <DEDUP_REMOVED lines=13> */
[----:B------:R0:W-:Y:S04]  /*11ad0*/  STS.U16 [R16+UR4+0x3200], R20 ;  /* 0x0032001410007988 */ /* 0x0001e80008000404 */
[----:B------:R1:W-:Y:S04]  /*11ae0*/  STS.U16 [R16+UR4+0x3600], R22 ;  /* 0x0036001610007988 */ /* 0x0003e80008000404 */
[----:B0-----:R-:W4:Y:S04]  /*11af0*/  LDL.LU R20, [R1+0x3c] ;  /* 0x00003c0001147983 */ /* 0x001f280000300800 */
[----:B-1----:R-:W4:Y:S04]  /*11b00*/  LDL.LU R22, [R1+0x34] ;  /* 0x0000340001167983 */ /* 0x002f280000300800 */
[----:B------:R0:W-:Y:S04]  /*11b10*/  STS.U16 [R16+UR4+0x2200], R29 ;  /* 0x0022001d10007988 */ /* 0x0001e80008000404 */
[----:B------:R1:W-:Y:S04]  /*11b20*/  STS.U16 [R16+UR4+0x3a00], R24 ;  /* 0x003a001810007988 */ /* 0x0003e80008000404 */
[----:B------:R1:W-:Y:S01]  /*11b30*/  STS.U16 [R16+UR4+0x3e00], R27 ;  /* 0x003e001b10007988 */ /* 0x0003e20008000404 */
[----:B0-----:R-:W-:-:S03]  /*11b40*/  PRMT R29, RZ, 0x7610, R29 ;  /* 0x00007610ff1d7816 */ /* 0x001fc6000000001d */
[----:B-1----:R-:W4:Y:S04]  /*11b50*/  LDL.LU R24, [R1+0x2c] ;  /* 0x00002c0001187983 */ /* 0x002f280000300800 */
[----:B------:R-:W4:Y:S04]  /*11b60*/  LDL.LU R27, [R1+0x20] ;  /* 0x00002000011b7983 */ /* 0x000f280000300800 */
[----:B------:R0:W-:Y:S04]  /*11b70*/  STL [R1+0xbb8], R2 ;  /* 0x000bb80201007387 */ /* 0x0001e80000100800 */
[----:B0-----:R-:W4:Y:S04]  /*11b80*/  LDL.LU R2, [R1+0x8] ;  /* 0x0000080001027983 */ /* 0x001f280000300800 */
[----:B------:R0:W-:Y:S01]  /*11b90*/  STL [R1+0x764], R0 ;  /* 0x0007640001007387 */ /* 0x0001e20000100800 */
[----:B--2---:R-:W-:-:S03]  /*11ba0*/  IMAD.X R15, R15, 0x1, R0, P1 ;  /* 0x000000010f0f7824 */ /* 0x004fc600008e0600 */
[----:B0-----:R-:W2:Y:S04]  /*11bb0*/  LDL.LU R0, [R1+0x14] ;  /* 0x0000140001007983 */ /* 0x001ea80000300800 */
[----:B------:R0:W2:Y:S04]  /*11bc0*/  @!P0 LDG.E.U16 R29, desc[UR8][R14.64] ;  /* 0x000000080e1d8981 */ /* 0x0000a8000c1e1500 */
[----:B------:R-:W2:Y:S04]  /*11bd0*/  LDL.LU R14, [R1+0x38] ;  /* 0x00003800010e7983 */ /* 0x000ea80000300800 */
[----:B------:R-:W2:Y:S04]  /*11be0*/  LDL.LU R15, [R1+0x30] ;  /* 0x00003000010f7983 */ /* 0x000ea80000300800 */
[----:B---3--:R1:W-:Y:S04]  /*11bf0*/  STS.U16 [R16+UR4+0xae00], R25 ;  /* 0x00ae001910007988 */ /* 0x0083e80008000404 */
[----:B----4-:R3:W-:Y:S04]  /*11c00*/  STS.U16 [R16+UR4+0xb200], R23 ;  /* 0x00b2001710007988 */ /* 0x0107e80008000404 */
[----:B------:R4:W-:Y:S04]  /*11c10*/  STS.U16 [R16+UR4+0xb600], R21 ;  /* 0x00b6001510007988 */ /* 0x0009e80008000404 */
[----:B-1----:R-:W2:Y:S04]  /*11c20*/  LDL.LU R25, [R1+0xfcc] ;  /* 0x000fcc0001197983 */ /* 0x002ea80000300800 */
[----:B---3--:R-:W3:Y:S04]  /*11c30*/  LDL.LU R23, [R1+0xfc8] ;  /* 0x000fc80001177983 */ /* 0x008ee80000300800 */
[----:B----4-:R-:W4:Y:S04]  /*11c40*/  LDL.LU R21, [R1+0xfc4] ;  /* 0x000fc40001157983 */ /* 0x010f280000300800 */
[----:B------:R1:W-:Y:S04]  /*11c50*/  STS.U16 [R16+UR4+0xba00], R19 ;  /* 0x00ba001310007988 */ /* 0x0003e80008000404 */
[----:B------:R0:W-:Y:S04]  /*11c60*/  STS.U16 [R16+UR4+0xbe00], R17 ;  /* 0x00be001110007988 */ /* 0x0001e80008000404 */
[----:B------:R0:W-:Y:S04]  /*11c70*/  STS.U16 [R16+UR4+0xc200], R12 ;  /* 0x00c2000c10007988 */ /* 0x0001e80008000404 */
[----:B-1----:R-:W3:Y:S04]  /*11c80*/  LDL.LU R19, [R1+0xfc0] ;  /* 0x000fc00001137983 */ /* 0x002ee80000300800 */
[----:B0-----:R-:W3:Y:S04]  /*11c90*/  LDL.LU R17, [R1+0xfbc] ;  /* 0x000fbc0001117983 */ /* 0x001ee80000300800 */
[----:B------:R-:W3:Y:S04]  /*11ca0*/  LDL.LU R12, [R1+0xfb8] ;  /* 0x000fb800010c7983 */ /* 0x000ee80000300800 */
[----:B------:R0:W-:Y:S04]  /*11cb0*/  STS.U16 [R16+UR4+0xc600], R11 ;  /* 0x00c6000b10007988 */ /* 0x0001e80008000404 */
[----:B------:R1:W-:Y:S04]  /*11cc0*/  STS.U16 [R16+UR4+0xca00], R10 ;  /* 0x00ca000a10007988 */ /* 0x0003e80008000404 */
[----:B------:R1:W-:Y:S04]  /*11cd0*/  STS.U16 [R16+UR4+0xce00], R9 ;  /* 0x00ce000910007988 */ /* 0x0003e80008000404 */
[----:B0-----:R-:W3:Y:S04]  /*11ce0*/  LDL.LU R11, [R1+0xfb4] ;  /* 0x000fb400010b7983 */ /* 0x001ee80000300800 */
[----:B-1----:R-:W3:Y:S04]  /*11cf0*/  LDL.LU R10, [R1+0xfb0] ;  /* 0x000fb000010a7983 */ /* 0x002ee80000300800 */
        /* <DEDUP_REMOVED lines=21> */
[----:B0-----:R-:W4:Y:S04]  /*11e50*/  LDL.LU R20, [R1+0xf84] ;  /* 0x000f840001147983 */ /* 0x001f280000300800 */
[----:B-1----:R-:W4:Y:S04]  /*11e60*/  LDL.LU R22, [R1+0xf80] ;  /* 0x000f800001167983 */ /* 0x002f280000300800 */
[----:B------:R0:W-:Y:S04]  /*11e70*/  STS.U16 [R16+UR4+0x4200], R24 ;  /* 0x0042001810007988 */ /* 0x0001e80008000404 */
[----:B------:R1:W-:Y:S04]  /*11e80*/  STS.U16 [R16+UR4+0x4600], R27 ;  /* 0x0046001b10007988 */ /* 0x0003e80008000404 */
[----:B0-----:R-:W4:Y:S04]  /*11e90*/  LDL.LU R24, [R1+0xf7c] ;  /* 0x000f7c0001187983 */ /* 0x001f280000300800 */
[----:B-1----:R-:W4:Y:S04]  /*11ea0*/  LDL.LU R27, [R1+0xf78] ;  /* 0x000f7800011b7983 */ /* 0x002f280000300800 */
[----:B--2---:R0:W-:Y:S02]  /*11eb0*/  STS.U16 [R16+UR4+0xfa00], R14 ;  /* 0x00fa000e10007988 */ /* 0x0041e40008000404 */
[----:B0-----:R-:W0:Y:S02]  /*11ec0*/  S2R R14, SR_TID.X ;  /* 0x00000000000e7919 */ /* 0x001e240000002100 */
[----:B0-----:R-:W-:-:S05]  /*11ed0*/  IMAD.SHL.U32 R14, R14, 0x20, RZ ;  /* 0x000000200e0e7824 */ /* 0x001fca00078e00ff */
[----:B------:R-:W-:-:S05]  /*11ee0*/  LOP3.LUT R14, R15, 0x200, R14, 0xf8, !PT ;  /* 0x000002000f0e7812 */ /* 0x000fca00078ef80e */
[----:B------:R-:W-:Y:S04]  /*11ef0*/  STL [R1+0x1d0], R14 ;  /* 0x0001d00e01007387 */ /* 0x000fe80000100800 */
[----:B---3--:R0:W-:Y:S04]  /*11f00*/  STS.U16 [R16+UR4+0x6200], R18 ;  /* 0x0062001210007988 */ /* 0x0081e80008000404 */
[----:B0-----:R-:W2:Y:S04]  /*11f10*/  LDL R18, [R1+0x1d0] ;  /* 0x0001d00001127983 */ /* 0x001ea80000100800 */
[----:B----4-:R-:W-:Y:S04]  /*11f20*/  STS.U16 [R16+UR4+0x5e00], R20 ;  /* 0x005e001410007988 */ /* 0x010fe80008000404 */
[----:B------:R0:W-:Y:S04]  /*11f30*/  STS.U16 [R16+UR4+0x9a00], R21 ;  /* 0x009a001510007988 */ /* 0x0001e80008000404 */
[----:B------:R-:W-:Y:S04]  /*11f40*/  STS.U16 [R16+UR4+0x5a00], R22 ;  /* 0x005a001610007988 */ /* 0x000fe80008000404 */
[----:B------:R1:W-:Y:S04]  /*11f50*/  STS.U16 [R16+UR4+0x9e00], R23 ;  /* 0x009e001710007988 */ /* 0x0003e80008000404 */
[----:B0-----:R-:W3:Y:S04]  /*11f60*/  LDL.LU.64 R20, [R1+0x670] ;  /* 0x0006700001147983 */ /* 0x001ee80000300a00 */
[----:B-1----:R-:W3:Y:S04]  /*11f70*/  LDL.LU.64 R22, [R1+0x678] ;  /* 0x0006780001167983 */ /* 0x002ee80000300a00 */
[----:B------:R-:W-:Y:S04]  /*11f80*/  STS.U16 [R16+UR4+0x4a00], R0 ;  /* 0x004a000010007988 */ /* 0x000fe80008000404 */
        /* <DEDUP_REMOVED lines=18> */
[----:B------:R-:W-:Y:S01]  /*120b0*/  STS.U16 [R16+UR4+0xaa00], R29 ;  /* 0x00aa001d10007988 */ /* 0x000fe20008000404 */
[----:B------:R-:W-:Y:S06]  /*120c0*/  BAR.SYNC.DEFER_BLOCKING 0x0 ;  /* 0x0000000000007b1d */ /* 0x000fec0000010000 */
[----:B------:R-:W0:Y:S04]  /*120d0*/  LDSM.16.M88.4 R24, [R28+UR4] ;  /* 0x000000041c18783b */ /* 0x000e280008000200 */
[----:B------:R-:W1:Y:S04]  /*120e0*/  LDSM.16.M88.4 R4, [R28+UR4+0x2000] ;  /* 0x002000041c04783b */ /* 0x000e680008000200 */
[----:B------:R-:W4:Y:S04]  /*120f0*/  LDSM.16.M88.4 R8, [R28+UR4+0x4000] ;  /* 0x004000041c08783b */ /* 0x000f280008000200 */
[----:B--2---:R-:W-:Y:S04]  /*12100*/  LDSM.16.MT88.4 R12, [R18+UR4+0x10000] ;  /* 0x01000004120c783b */ /* 0x004fe80008004200 */
[----:B------:R-:W-:Y:S04]  /*12110*/  STL [R1+0xf28], R18 ;  /* 0x000f281201007387 */ /* 0x000fe80000100800 */
[----:B------:R-:W2:Y:S04]  /*12120*/  LDSM.16.M88.4 R16, [R28+UR4+0x6000] ;  /* 0x006000041c10783b */ /* 0x000ea80008000200 */
[----:B0-----:R-:W-:Y:S04]  /*12130*/  STL [R1+0xf1c], R26 ;  /* 0x000f1c1a01007387 */ /* 0x001fe80000100800 */
[----:B------:R-:W-:Y:S04]  /*12140*/  STL [R1+0xf18], R27 ;  /* 0x000f181b01007387 */ /* 0x000fe80000100800 */
[----:B-1----:R-:W-:Y:S04]  /*12150*/  STL [R1+0xe6c], R7 ;  /* 0x000e6c0701007387 */ /* 0x002fe80000100800 */
[----:B----4-:R-:W-:Y:S04]  /*12160*/  STL [R1+0xe68], R11 ;  /* 0x000e680b01007387 */ /* 0x010fe80000100800 */
[----:B--2---:R-:W-:Y:S04]  /*12170*/  STL.64 [R1+0xa0], R16 ;  /* 0x0000a01001007387 */ /* 0x004fe80000100a00 */
[----:B------:R-:W-:Y:S04]  /*12180*/  STL.64 [R1+0xa8], R18 ;  /* 0x0000a81201007387 */ /* 0x000fe80000100a00 */
[----:B------:R-:W0:Y:S04]  /*12190*/  LDSM.16.M88.4 R16, [R28+UR4+0x8000] ;  /* 0x008000041c10783b */ /* 0x000e280008000200 */
[----:B0-----:R-:W-:Y:S04]  /*121a0*/  STL.64 [R1+0x90], R16 ;  /* 0x0000901001007387 */ /* 0x001fe80000100a00 */
[----:B------:R-:W-:Y:S04]  /*121b0*/  STL.64 [R1+0x98], R18 ;  /* 0x0000981201007387 */ /* 0x000fe80000100a00 */
[----:B------:R-:W0:Y:S04]  /*121c0*/  LDSM.16.M88.4 R16, [R28+UR4+0xa000] ;  /* 0x00a000041c10783b */ /* 0x000e280008000200 */
[----:B0-----:R-:W-:Y:S04]  /*121d0*/  STL.64 [R1+0x80], R16 ;  /* 0x0000801001007387 */ /* 0x001fe80000100a00 */
[----:B------:R-:W-:Y:S04]  /*121e0*/  STL.64 [R1+0x88], R18 ;  /* 0x0000881201007387 */ /* 0x000fe80000100a00 */
[----:B------:R-:W0:Y:S01]  /*121f0*/  LDSM.16.M88.4 R16, [R28+UR4+0xc000] ;  /* 0x00c000041c10783b */ /* 0x000e220008000200 */
[----:B---3--:R-:W-:Y:S03]  /*12200*/  HMMA.16816.F32.BF16 R20, R12, R24, R20 ;  /* 0x000000180c14723c */ /* 0x008fe60000041814 */
[----:B0-----:R-:W-:Y:S04]  /*12210*/  STL.64 [R1+0x70], R16 ;  /* 0x0000701001007387 */ /* 0x001fe80000100a00 */
[----:B------:R-:W-:Y:S04]  /*12220*/  STL.64 [R1+0x78], R18 ;  /* 0x0000781201007387 */ /* 0x000fe80000100a00 */
[----:B------:R-:W0:Y:S08]  /*12230*/  LDSM.16.M88.4 R16, [R28+UR4+0xe000] ;  /* 0x00e000041c10783b */ /* 0x000e300008000200 */
[----:B------:R-:W-:-:S02]  /*12240*/  IMAD.MOV.U32 R26, RZ, RZ, R20 ;  /* 0x000000ffff1a7224 */ /* 0x000fc400078e0014 */
[----:B------:R-:W-:Y:S01]  /*12250*/  IMAD.MOV.U32 R27, RZ, RZ, R21 ;  /* 0x000000ffff1b7224 */ /* 0x000fe200078e0015 */
[----:B------:R1:W-:Y:S01]  /*12260*/  STL [R1+0xdf0], R28 ;  /* 0x000df01c01007387 */ /* 0x0003e20000100800 */
[----:B------:R-:W-:-:S03]  /*12270*/  IMAD.MOV.U32 R3, RZ, RZ, R23 ;  /* 0x000000ffff037224 */ /* 0x000fc600078e0017 */
[----:B------:R-:W2:Y:S01]  /*12280*/  LDL.LU.64 R20, [R1+0x650] ;  /* 0x0006500001147983 */ /* 0x000ea20000300a00 */
[----:B-1----:R-:W-:-:S03]  /*12290*/  IMAD.MOV.U32 R28, RZ, RZ, R22 ;  /* 0x000000ffff1c7224 */ /* 0x002fc600078e0016 */
[----:B------:R-:W2:Y:S04]  /*122a0*/  LDL.LU.64 R22, [R1+0x658] ;  /* 0x0006580001167983 */ /* 0x000ea80000300a00 */
[----:B0-----:R-:W-:Y:S04]  /*122b0*/  STL.64 [R1+0x68], R18 ;  /* 0x0000681201007387 */ /* 0x001fe80000100a00 */
[----:B------:R0:W-:Y:S04]  /*122c0*/  STL.64 [R1+0xf38], R16 ;  /* 0x000f381001007387 */ /* 0x0001e80000100a00 */
[----:B0-----:R-:W3:Y:S04]  /*122d0*/  LDL.LU.64 R16, [R1+0x70] ;  /* 0x0000700001107983 */ /* 0x001ee80000300a00 */
[----:B---3--:R0:W-:Y:S04]  /*122e0*/  STL.64 [R1+0xf50], R16 ;  /* 0x000f501001007387 */ /* 0x0081e80000100a00 */
[----:B0-----:R-:W3:Y:S04]  /*122f0*/  LDL.LU.64 R16, [R1+0x80] ;  /* 0x0000800001107983 */ /* 0x001ee80000300a00 */
[----:B---3--:R0:W-:Y:S04]  /*12300*/  STL.64 [R1+0xf58], R16 ;  /* 0x000f581001007387 */ /* 0x0081e80000100a00 */
[----:B0-----:R-:W3:Y:S04]  /*12310*/  LDL.LU.64 R16, [R1+0x90] ;  /* 0x0000900001107983 */ /* 0x001ee80000300a00 */
[----:B---3--:R0:W-:Y:S04]  /*12320*/  STL.64 [R1+0xf70], R16 ;  /* 0x000f701001007387 */ /* 0x0081e80000100a00 */
[----:B0-----:R-:W3:Y:S04]  /*12330*/  LDL.LU.64 R16, [R1+0xa0] ;  /* 0x0000a00001107983 */ /* 0x001ee80000300a00 */
[----:B------:R-:W-:Y:S04]  /*12340*/  STL [R1+0xf24], R24 ;  /* 0x000f241801007387 */ /* 0x000fe80000100800 */
[----:B------:R0:W-:Y:S04]  /*12350*/  STL [R1+0xf20], R25 ;  /* 0x000f201901007387 */ /* 0x0001e80000100800 */
[----:B------:R1:W-:Y:S04]  /*12360*/  STL.64 [R1+0xf30], R26 ;  /* 0x000f301a01007387 */ /* 0x0003e80000100a00 */
[----:B0-----:R-:W4:Y:S04]  /*12370*/  LDL.LU.64 R24, [R1+0x660] ;  /* 0x0006600001187983 */ /* 0x001f280000300a00 */
[----:B-1----:R-:W4:Y:S01]  /*12380*/  LDL.LU.64 R26, [R1+0x668] ;  /* 0x00066800011a7983 */ /* 0x002f220000300a00 */
[C---:B--2---:R-:W-:Y:S08]  /*12390*/  HMMA.16816.F32.BF16 R20, R12.reuse, R8, R20 ;  /* 0x000000080c14723c */ /* 0x044ff00000041814 */
[----:B----4-:R-:W-:-:S15]  /*123a0*/  HMMA.16816.F32.BF16 R24, R12, R4, R24 ;  /* 0x000000040c18723c */ /* 0x010fde0000041818 */
[----:B------:R-:W-:-:S04]  /*123b0*/  NOP ;  /* 0x0000000000007918 */ /* 0x000fc80000000000 */
[----:B------:R-:W-:-:S05]  /*123c0*/  IMAD.MOV.U32 R7, RZ, RZ, R24 ;  /* 0x000000ffff077224 */ /* 0x000fca00078e0018 */
[----:B------:R0:W-:Y:S04]  /*123d0*/  STL.64 [R1+0xf10], R6 ;  /* 0x000f100601007387 */ /* 0x0001e80000100a00 */
[----:B------:R1:W-:Y:S01]  /*123e0*/  STL.64 [R1+0xf08], R4 ;  /* 0x000f080401007387 */ /* 0x0003e20000100a00 */
[----:B0-----:R-:W-:Y:S02]  /*123f0*/  IMAD.MOV.U32 R7, RZ, RZ, R20 ;  /* 0x000000ffff077224 */ /* 0x001fe400078e0014 */
[----:B------:R-:W-:Y:S02]  /*12400*/  IMAD.MOV.U32 R6, RZ, RZ, R21 ;  /* 0x000000ffff067224 */ /* 0x000fe400078e0015 */
[----:B-1----:R-:W-:Y:S01]  /*12410*/  IMAD.MOV.U32 R5, RZ, RZ, R22 ;  /* 0x000000ffff057224 */ /* 0x002fe200078e0016 */
[----:B------:R-:W2:Y:S01]  /*12420*/  LDL.LU.64 R20, [R1+0x620] ;  /* 0x0006200001147983 */ /* 0x000ea20000300a00 */
[----:B------:R-:W-:-:S03]  /*12430*/  IMAD.MOV.U32 R4, RZ, RZ, R23 ;  /* 0x000000ffff047224 */ /* 0x000fc600078e0017 */
[----:B------:R-:W4:Y:S01]  /*12440*/  LDL.LU.64 R22, [R1+0x628] ;  /* 0x0006280001167983 */ /* 0x000f220000300a00 */
[----:B------:R-:W-:Y:S02]  /*12450*/  IMAD.MOV.U32 R11, RZ, RZ, R25 ;  /* 0x000000ffff0b7224 */ /* 0x000fe400078e0019 */
[----:B------:R-:W-:Y:S02]  /*12460*/  IMAD.MOV.U32 R2, RZ, RZ, R26 ;  /* 0x000000ffff027224 */ /* 0x000fe400078e001a */
[----:B------:R-:W-:Y:S01]  /*12470*/  IMAD.MOV.U32 R0, RZ, RZ, R27 ;  /* 0x000000ffff007224 */ /* 0x000fe200078e001b */
[----:B----4-:R-:W-:Y:S04]  /*12480*/  STL.64 [R1+0xf68], R22 ;  /* 0x000f681601007387 */ /* 0x010fe80000100a00 */
[----:B--2---:R0:W-:Y:S04]  /*12490*/  STL.64 [R1+0xf60], R20 ;  /* 0x000f601401007387 */ /* 0x0041e80000100a00 */
[----:B0-----:R-:W2:Y:S04]  /*124a0*/  LDL.LU.64 R20, [R1+0x630] ;  /* 0x0006300001147983 */ /* 0x001ea80000300a00 */
[----:B------:R-:W2:Y:S04]  /*124b0*/  LDL.LU.64 R22, [R1+0x638] ;  /* 0x0006380001167983 */ /* 0x000ea80000300a00 */
[----:B------:R-:W-:Y:S04]  /*124c0*/  STL.64 [R1+0xf48], R6 ;  /* 0x000f480601007387 */ /* 0x000fe80000100a00 */
[----:B------:R0:W-:Y:S04]  /*124d0*/  STL.64 [R1+0xf40], R4 ;  /* 0x000f400401007387 */ /* 0x0001e80000100a00 */
[----:B0-----:R-:W4:Y:S04]  /*124e0*/  LDL.LU.64 R4, [R1+0x610] ;  /* 0x0006100001047983 */ /* 0x001f280000300a00 */
[----:B------:R-:W4:Y:S04]  /*124f0*/  LDL.LU.64 R6, [R1+0x618] ;  /* 0x0006180001067983 */ /* 0x000f280000300a00 */
[----:B------:R-:W2:Y:S04]  /*12500*/  LDL.LU.64 R24, [R1+0x600] ;  /* 0x0006000001187983 */ /* 0x000ea80000300a00 */
[----:B------:R-:W2:Y:S04]  /*12510*/  LDL.LU.64 R26, [R1+0x608] ;  /* 0x00060800011a7983 */ /* 0x000ea80000300a00 */
[----:B------:R-:W-:Y:S04]  /*12520*/  STL.64 [R1+0xf00], R10 ;  /* 0x000f000a01007387 */ /* 0x000fe80000100a00 */
[----:B------:R0:W-:Y:S04]  /*12530*/  STL.64 [R1+0xef8], R8 ;  /* 0x000ef80801007387 */ /* 0x0001e80000100a00 */
[----:B0-----:R-:W3:Y:S04]  /*12540*/  LDL.LU.64 R8, [R1+0x640] ;  /* 0x0006400001087983 */ /* 0x001ee80000300a00 */
[----:B------:R-:W3:Y:S02]  /*12550*/  LDL.LU.64 R10, [R1+0x648] ;  /* 0x00064800010a7983 */ /* 0x000ee40000300a00 */
[----:B---3--:R-:W-:-:S15]  /*12560*/  HMMA.16816.F32.BF16 R8, R12, R16, R8 ;  /* 0x000000100c08723c */ /* 0x008fde0000041808 */
[----:B------:R-:W-:-:S04]  /*12570*/  NOP ;  /* 0x0000000000007918 */ /* 0x000fc80000000000 */
[----:B------:R0:W-:Y:S04]  /*12580*/  STL.64 [R1+0xc0], R8 ;  /* 0x0000c00801007387 */ /* 0x0001e80000100a00 */
[----:B------:R1:W-:Y:S01]  /*12590*/  STL.64 [R1+0xc8], R10 ;  /* 0x0000c80a01007387 */ /* 0x0003e20000100a00 */
[----:B0-----:R-:W-:Y:S02]  /*125a0*/  IMAD.MOV.U32 R9, RZ, RZ, R16 ;  /* 0x000000ffff097224 */ /* 0x001fe400078e0010 */
[----:B------:R-:W-:Y:S02]  /*125b0*/  IMAD.MOV.U32 R8, RZ, RZ, R17 ;  /* 0x000000ffff087224 */ /* 0x000fe400078e0011 */
[----:B------:R-:W2:Y:S02]  /*125c0*/  LDL.LU.64 R16, [R1+0xf70] ;  /* 0x000f700001107983 */ /* 0x000ea40000300a00 */
[----:B--2---:R-:W-:Y:S01]  /*125d0*/  HMMA.16816.F32.BF16 R20, R12, R16, R20 ;  /* 0x000000100c14723c */ /* 0x004fe20000041814 */
[----:B-1----:R-:W-:-:S02]  /*125e0*/  IMAD.MOV.U32 R11, RZ, RZ, R16 ;  /* 0x000000ffff0b7224 */ /* 0x002fc400078e0010 */
[----:B------:R-:W-:-:S15]  /*125f0*/  IMAD.MOV.U32 R10, RZ, RZ, R17 ;  /* 0x000000ffff0a7224 */ /* 0x000fde00078e0011 */
[----:B------:R-:W-:Y:S01]  /*12600*/  NOP ;  /* 0x0000000000007918 */ /* 0x000fe20000000000 */
[----:B------:R-:W-:Y:S04]  /*12610*/  STL.64 [R1+0xb0], R20 ;  /* 0x0000b01401007387 */ /* 0x000fe80000100a00 */
[----:B------:R0:W-:Y:S04]  /*12620*/  STL.64 [R1+0xb8], R22 ;  /* 0x0000b81601007387 */ /* 0x0001e80000100a00 */
[----:B0-----:R-:W2:Y:S04]  /*12630*/  LDL.LU.64 R22, [R1+0xf68] ;  /* 0x000f680001167983 */ /* 0x001ea80000300a00 */
[----:B------:R-:W2:Y:S04]  /*12640*/  LDL.LU.64 R20, [R1+0xf60] ;  /* 0x000f600001147983 */ /* 0x000ea80000300a00 */
[----:B------:R-:W2:Y:S02]  /*12650*/  LDL.LU.64 R16, [R1+0xf58] ;  /* 0x000f580001107983 */ /* 0x000ea40000300a00 */
[----:B--2---:R-:W-:-:S15]  /*12660*/  HMMA.16816.F32.BF16 R20, R12, R16, R20 ;  /* 0x000000100c14723c */ /* 0x004fde0000041814 */
[----:B------:R-:W-:-:S04]  /*12670*/  NOP ;  /* 0x0000000000007918 */ /* 0x000fc80000000000 */
[----:B------:R0:W-:Y:S04]  /*12680*/  STL.64 [R1+0x50], R20 ;  /* 0x0000501401007387 */ /* 0x0001e80000100a00 */
[----:B------:R1:W-:Y:S01]  /*12690*/  STL.64 [R1+0x58], R22 ;  /* 0x0000581601007387 */ /* 0x0003e20000100a00 */
[----:B0-----:R-:W-:Y:S01]  /*126a0*/  IMAD.MOV.U32 R21, RZ, RZ, R16 ;  /* 0x000000ffff157224 */ /* 0x001fe200078e0010 */
[----:B------:R-:W-:Y:S02]  /*126b0*/  MOV R20, R17 ;  /* 0x0000001100147202 */ /* 0x000fe40000000f00 */
[----:B------:R-:W4:Y:S02]  /*126c0*/  LDL.LU.64 R16, [R1+0xf50] ;  /* 0x000f500001107983 */ /* 0x000f240000300a00 */
[----:B----4-:R-:W-:Y:S01]  /*126d0*/  HMMA.16816.F32.BF16 R4, R12, R16, R4 ;  /* 0x000000100c04723c */ /* 0x010fe20000041804 */
[----:B-1----:R-:W-:-:S02]  /*126e0*/  IMAD.MOV.U32 R23, RZ, RZ, R16 ;  /* 0x000000ffff177224 */ /* 0x002fc400078e0010 */
[----:B------:R-:W-:-:S15]  /*126f0*/  IMAD.MOV.U32 R22, RZ, RZ, R17 ;  /* 0x000000ffff167224 */ /* 0x000fde00078e0011 */
[----:B------:R-:W-:Y:S01]  /*12700*/  NOP ;  /* 0x0000000000007918 */ /* 0x000fe20000000000 */
[----:B------:R-:W-:Y:S04]  /*12710*/  STL.64 [R1+0x40], R4 ;  /* 0x0000400401007387 */ /* 0x000fe80000100a00 */
[----:B------:R0:W-:Y:S04]  /*12720*/  STL.64 [R1+0x48], R6 ;  /* 0x0000480601007387 */ /* 0x0001e80000100a00 */
[----:B0-----:R-:W2:Y:S04]  /*12730*/  LDL.LU.64 R6, [R1+0xf48] ;  /* 0x000f480001067983 */ /* 0x001ea80000300a00 */
[----:B------:R-:W3:Y:S04]  /*12740*/  LDL.LU.64 R4, [R1+0xf40] ;  /* 0x000f400001047983 */ /* 0x000ee80000300a00 */
[----:B------:R-:W4:Y:S02]  /*12750*/  LDL.LU.64 R16, [R1+0xf38] ;  /* 0x000f380001107983 */ /* 0x000f240000300a00 */
[----:B----4-:R-:W-:Y:S02]  /*12760*/  HMMA.16816.F32.BF16 R12, R12, R16, R24 ;  /* 0x000000100c0c723c */ /* 0x010fe40000041818 */
[----:B------:R-:W4:-:S15]  /*12770*/  LDL.LU.64 R26, [R1+0xf30] ;  /* 0x000f3000011a7983 */ /* 0x000f1e0000300a00 */
[----:B------:R-:W-:Y:S02]  /*12780*/  NOP ;  /* 0x0000000000007918 */ /* 0x000fe40000000000 */
[----:B------:R-:W-:Y:S04]  /*12790*/  STL.64 [R1+0x30], R12 ;  /* 0x0000300c01007387 */ /* 0x000fe80000100a00 */
[----:B------:R-:W-:Y:S04]  /*127a0*/  STL.64 [R1+0x38], R14 ;  /* 0x0000380e01007387 */ /* 0x000fe80000100a00 */
[----:B------:R-:W2:Y:S01]  /*127b0*/  LDL.LU R18, [R1+0xf28] ;  /* 0x000f280001127983 */ /* 0x000ea20000300800 */
[----:B------:R-:W-:Y:S02]  /*127c0*/  IMAD.MOV.U32 R24, RZ, RZ, R16 ;  /* 0x000000ffff187224 */ /* 0x000fe400078e0010 */
[----:B------:R-:W-:Y:S01]  /*127d0*/  IMAD.MOV.U32 R25, RZ, RZ, R17 ;  /* 0x000000ffff197224 */ /* 0x000fe200078e0011 */
[----:B--2---:R-:W-:-:S02]  /*127e0*/  LOP3.LUT R29, R18, 0x20, RZ, 0x3c, !PT ;  /* 0x00000020121d7812 */ /* 0x004fc400078e3cff */
[----:B------:R-:W0:Y:S04]  /*127f0*/  LDSM.16.MT88.4 R16, [R18+UR4+0x10400] ;  /* 0x010400041210783b */ /* 0x000e280008004200 */
[----:B------:R-:W-:Y:S04]  /*12800*/  LDSM.16.MT88.4 R12, [R29+UR4+0x10000] ;  /* 0x010000041d0c783b */ /* 0x000fe80008004200 */
[----:B0-----:R-:W-:Y:S04]  /*12810*/  STL.64 [R1+0xe78], R18 ;  /* 0x000e781201007387 */ /* 0x001fe80000100a00 */
[----:B------:R0:W-:Y:S02]  /*12820*/  STL.64 [R1+0xe70], R16 ;  /* 0x000e701001007387 */ /* 0x0001e40000100a00 */
[----:B0-----:R-:W-:-:S02]  /*12830*/  IMAD.MOV.U32 R16, RZ, RZ, R24 ;  /* 0x000000ffff107224 */ /* 0x001fc400078e0018 */
[----:B------:R-:W-:Y:S01]  /*12840*/  IMAD.MOV.U32 R17, RZ, RZ, R25 ;  /* 0x000000ffff117224 */ /* 0x000fe200078e0019 */
[----:B------:R-:W2:Y:S04]  /*12850*/  LDL.LU R24, [R1+0xf24] ;  /* 0x000f240001187983 */ /* 0x000ea80000300800 */
[----:B------:R-:W2:Y:S04]  /*12860*/  LDL.LU R25, [R1+0xf20] ;  /* 0x000f200001197983 */ /* 0x000ea80000300800 */
[----:B------:R0:W-:Y:S02]  /*12870*/  STL.64 [R1+0xe90], R16 ;  /* 0x000e901001007387 */ /* 0x0001e40000100a00 */
[----:B0-----:R-:W-:-:S02]  /*12880*/  IMAD.MOV.U32 R16, RZ, RZ, R23 ;  /* 0x000000ffff107224 */ /* 0x001fc400078e0017 */
[----:B------:R-:W-:-:S05]  /*12890*/  IMAD.MOV.U32 R17, RZ, RZ, R22 ;  /* 0x000000ffff117224 */ /* 0x000fca00078e0016 */
[----:B------:R0:W-:Y:S02]  /*128a0*/  STL.64 [R1+0xea8], R16 ;  /* 0x000ea81001007387 */ /* 0x0001e40000100a00 */
[----:B0-----:R-:W-:Y:S02]  /*128b0*/  IMAD.MOV.U32 R16, RZ, RZ, R21 ;  /* 0x000000ffff107224 */ /* 0x001fe400078e0015 */
[----:B------:R-:W-:Y:S02]  /*128c0*/  IMAD.MOV.U32 R17, RZ, RZ, R20 ;  /* 0x000000ffff117224 */ /* 0x000fe400078e0014 */
[----:B------:R-:W0:Y:S04]  /*128d0*/  LDSM.16.MT88.4 R20, [R29+UR4+0x10400] ;  /* 0x010400041d14783b */ /* 0x000e280008004200 */
[----:B------:R1:W-:Y:S02]  /*128e0*/  STL.64 [R1+0xec0], R16 ;  /* 0x000ec01001007387 */ /* 0x0003e40000100a00 */
[----:B-1----:R-:W-:-:S02]  /*128f0*/  IMAD.MOV.U32 R16, RZ, RZ, R11 ;  /* 0x000000ffff107224 */ /* 0x002fc400078e000b */
[----:B------:R-:W-:-:S05]  /*12900*/  IMAD.MOV.U32 R17, RZ, RZ, R10 ;  /* 0x000000ffff117224 */ /* 0x000fca00078e000a */
[----:B------:R1:W-:Y:S02]  /*12910*/  STL.64 [R1+0xed8], R16 ;  /* 0x000ed81001007387 */ /* 0x0003e40000100a00 */
[----:B-1----:R-:W-:Y:S02]  /*12920*/  IMAD.MOV.U32 R16, RZ, RZ, R9 ;  /* 0x000000ffff107224 */ /* 0x002fe400078e0009 */
[----:B------:R-:W-:-:S05]  /*12930*/  IMAD.MOV.U32 R17, RZ, RZ, R8 ;  /* 0x000000ffff117224 */ /* 0x000fca00078e0008 */
[----:B------:R-:W-:Y:S04]  /*12940*/  STL.64 [R1+0xef0], R16 ;  /* 0x000ef01001007387 */ /* 0x000fe80000100a00 */
[----:B0-----:R3:W-:Y:S04]  /*12950*/  STL.64 [R1+0xe00], R22 ;  /* 0x000e001601007387 */ /* 0x0017e80000100a00 */
[----:B------:R0:W-:Y:S01]  /*12960*/  STL.64 [R1+0xdf8], R20 ;  /* 0x000df81401007387 */ /* 0x0001e20000100a00 */
[----:B---3--:R-:W-:Y:S02]  /*12970*/  IMAD.MOV.U32 R22, RZ, RZ, R5 ;  /* 0x000000ffff167224 */ /* 0x008fe400078e0005 */
[----:B------:R-:W-:-:S02]  /*12980*/  IMAD.MOV.U32 R23, RZ, RZ, R4 ;  /* 0x000000ffff177224 */ /* 0x000fc400078e0004 */
[----:B0-----:R-:W-:Y:S01]  /*12990*/  IMAD.MOV.U32 R20, RZ, RZ, R7 ;  /* 0x000000ffff147224 */ /* 0x001fe200078e0007 */
[----:B------:R-:W2:Y:S01]  /*129a0*/  LDL.LU.64 R4, [R1+0x5f0] ;  /* 0x0005f00001047983 */ /* 0x000ea20000300a00 */
[----:B------:R-:W-:-:S03]  /*129b0*/  IMAD.MOV.U32 R21, RZ, RZ, R6 ;  /* 0x000000ffff157224 */ /* 0x000fc600078e0006 */
[----:B------:R-:W2:Y:S04]  /*129c0*/  LDL.LU.64 R6, [R1+0x5f8] ;  /* 0x0005f80001067983 */ /* 0x000ea80000300a00 */
[----:B------:R0:W-:Y:S04]  /*129d0*/  STL.64 [R1+0xe60], R22 ;  /* 0x000e601601007387 */ /* 0x0001e80000100a00 */
[----:B------:R4:W-:Y:S01]  /*129e0*/  STL.64 [R1+0xe58], R20 ;  /* 0x000e581401007387 */ /* 0x0009e20000100a00 */
[----:B0-----:R-:W-:Y:S02]  /*129f0*/  IMAD.MOV.U32 R22, RZ, RZ, R28 ;  /* 0x000000ffff167224 */ /* 0x001fe400078e001c */
[----:B------:R-:W-:-:S02]  /*12a00*/  IMAD.MOV.U32 R23, RZ, RZ, R3 ;  /* 0x000000ffff177224 */ /* 0x000fc400078e0003 */
[----:B----4-:R-:W-:Y:S02]  /*12a10*/  IMAD.MOV.U32 R20, RZ, RZ, R26 ;  /* 0x000000ffff147224 */ /* 0x010fe400078e001a */
[----:B------:R-:W3:Y:S01]  /*12a20*/  LDL.LU R26, [R1+0xf1c] ;  /* 0x000f1c00011a7983 */ /* 0x000ee20000300800 */
[----:B------:R-:W-:-:S03]  /*12a30*/  IMAD.MOV.U32 R21, RZ, RZ, R27 ;  /* 0x000000ffff157224 */ /* 0x000fc600078e001b */
[----:B------:R-:W3:Y:S04]  /*12a40*/  LDL.LU R27, [R1+0xf18] ;  /* 0x000f1800011b7983 */ /* 0x000ee80000300800 */
[----:B------:R-:W4:Y:S04]  /*12a50*/  LDL.LU.64 R8, [R1+0x5e0] ;  /* 0x0005e00001087983 */ /* 0x000f280000300a00 */
[----:B------:R-:W4:Y:S04]  /*12a60*/  LDL.LU.64 R10, [R1+0x5e8] ;  /* 0x0005e800010a7983 */ /* 0x000f280000300a00 */
[----:B------:R-:W2:Y:S04]  /*12a70*/  LDL.LU.64 R16, [R1+0x5d0] ;  /* 0x0005d00001107983 */ /* 0x000ea80000300a00 */
[----:B------:R-:W2:Y:S04]  /*12a80*/  LDL.LU.64 R18, [R1+0x5d8] ;  /* 0x0005d80001127983 */ /* 0x000ea80000300a00 */
[----:B------:R-:W-:Y:S04]  /*12a90*/  STL.64 [R1+0xe88], R22 ;  /* 0x000e881601007387 */ /* 0x000fe80000100a00 */
[----:B------:R0:W-:Y:S04]  /*12aa0*/  STL.64 [R1+0xe80], R20 ;  /* 0x000e801401007387 */ /* 0x0001e80000100a00 */
[----:B0-----:R-:W2:Y:S04]  /*12ab0*/  LDL.LU.64 R20, [R1+0x580] ;  /* 0x0005800001147983 */ /* 0x001ea80000300a00 */
[----:B------:R-:W2:Y:S04]  /*12ac0*/  LDL.LU.64 R22, [R1+0x588] ;  /* 0x0005880001167983 */ /* 0x000ea80000300a00 */
[----:B--2---:R-:W-:Y:S04]  /*12ad0*/  STL.64 [R1+0xea0], R22 ;  /* 0x000ea01601007387 */ /* 0x004fe80000100a00 */
[----:B------:R0:W-:Y:S04]  /*12ae0*/  STL.64 [R1+0xe98], R20 ;  /* 0x000e981401007387 */ /* 0x0001e80000100a00 */
[----:B0-----:R-:W2:Y:S04]  /*12af0*/  LDL.LU.64 R20, [R1+0x590] ;  /* 0x0005900001147983 */ /* 0x001ea80000300a00 */
[----:B------:R-:W2:Y:S04]  /*12b00*/  LDL.LU.64 R22, [R1+0x598] ;  /* 0x0005980001167983 */ /* 0x000ea80000300a00 */
[----:B--2---:R-:W-:Y:S04]  /*12b10*/  STL.64 [R1+0xeb8], R22 ;  /* 0x000eb81601007387 */ /* 0x004fe80000100a00 */
[----:B------:R0:W-:Y:S04]  /*12b20*/  STL.64 [R1+0xeb0], R20 ;  /* 0x000eb01401007387 */ /* 0x0001e80000100a00 */
[----:B0-----:R-:W2:Y:S04]  /*12b30*/  LDL.LU.64 R20, [R1+0x5a0] ;  /* 0x0005a00001147983 */ /* 0x001ea80000300a00 */
[----:B------:R-:W2:Y:S01]  /*12b40*/  LDL.LU.64 R22, [R1+0x5a8] ;  /* 0x0005a80001167983 */ /* 0x000ea20000300a00 */
[C---:B------:R-:W-:Y:S03]  /*12b50*/  HMMA.16816.F32.BF16 R4, R12.reuse, R24, R4 ;  /* 0x000000180c04723c */ /* 0x040fe60000041804 */
[----:B--2---:R-:W-:Y:S04]  /*12b60*/  STL.64 [R1+0xed0], R22 ;  /* 0x000ed01601007387 */ /* 0x004fe80000100a00 */
[----:B------:R0:W-:Y:S04]  /*12b70*/  STL.64 [R1+0xec8], R20 ;  /* 0x000ec81401007387 */ /* 0x0001e80000100a00 */
[----:B0-----:R-:W2:Y:S04]  /*12b80*/  LDL.LU.64 R20, [R1+0x5b0] ;  /* 0x0005b00001147983 */ /* 0x001ea80000300a00 */
[----:B------:R-:W2:Y:S04]  /*12b90*/  LDL.LU.64 R22, [R1+0x5b8] ;  /* 0x0005b80001167983 */ /* 0x000ea80000300a00 */
[----:B--2---:R-:W-:Y:S04]  /*12ba0*/  STL.64 [R1+0xee8], R22 ;  /* 0x000ee81601007387 */ /* 0x004fe80000100a00 */
[----:B------:R0:W-:Y:S04]  /*12bb0*/  STL.64 [R1+0xee0], R20 ;  /* 0x000ee01401007387 */ /* 0x0001e80000100a00 */
[----:B0-----:R-:W2:Y:S04]  /*12bc0*/  LDL.LU.64 R20, [R1+0x5c0] ;  /* 0x0005c00001147983 */ /* 0x001ea80000300a00 */
[----:B------:R-:W2:Y:S04]  /*12bd0*/  LDL.LU.64 R22, [R1+0x5c8] ;  /* 0x0005c80001167983 */ /* 0x000ea80000300a00 */
[----:B------:R-:W-:Y:S04]  /*12be0*/  STL [R1+0xca0], R29 ;  /* 0x000ca01d01007387 */ /* 0x000fe80000100800 */
[----:B------:R-:W-:Y:S04]  /*12bf0*/  STL.64 [R1+0x20], R4 ;  /* 0x0000200401007387 */ /* 0x000fe80000100a00 */
[----:B------:R0:W-:Y:S04]  /*12c00*/  STL.64 [R1+0x28], R6 ;  /* 0x0000280601007387 */ /* 0x0001e80000100a00 */
[----:B0-----:R-:W2:Y:S04]  /*12c10*/  LDL.LU.64 R6, [R1+0xf10] ;  /* 0x000f100001067983 */ /* 0x001ea80000300a00 */
[----:B------:R-:W4:Y:S02]  /*12c20*/  LDL.LU.64 R4, [R1+0xf08] ;  /* 0x000f080001047983 */ /* 0x000f240000300a00 */
[----:B----4-:R-:W-:-:S15]  /*12c30*/  HMMA.16816.F32.BF16 R8, R12, R4, R8 ;  /* 0x000000040c08723c */ /* 0x010fde0000041808 */
[----:B------:R-:W-:-:S04]  /*12c40*/  NOP ;  /* 0x0000000000007918 */ /* 0x000fc80000000000 */
[----:B------:R-:W-:Y:S04]  /*12c50*/  STL.64 [R1+0x10], R8 ;  /* 0x0000100801007387 */ /* 0x000fe80000100a00 */
[----:B------:R0:W-:Y:S04]  /*12c60*/  STL.64 [R1+0x18], R10 ;  /* 0x0000180a01007387 */ /* 0x0001e80000100a00 */
[----:B0-----:R-:W4:Y:S04]  /*12c70*/  LDL.LU.64 R10, [R1+0xf00] ;  /* 0x000f0000010a7983 */ /* 0x001f280000300a00 */
[----:B------:R-:W2:Y:S02]  /*12c80*/  LDL.LU.64 R8, [R1+0xef8] ;  /* 0x000ef80001087983 */ /* 0x000ea40000300a00 */
[----:B--2---:R-:W-:-:S15]  /*12c90*/  HMMA.16816.F32.BF16 R16, R12, R8, R16 ;  /* 0x000000080c10723c */ /* 0x004fde0000041810 */
[----:B------:R-:W-:-:S04]  /*12ca0*/  NOP ;  /* 0x0000000000007918 */ /* 0x000fc80000000000 */
[----:B------:R-:W-:Y:S01]  /*12cb0*/  IMAD.MOV.U32 R28, RZ, RZ, R17 ;  /* 0x000000ffff1c7224 */ /* 0x000fe200078e0011 */
[----:B------:R0:W-:Y:S04]  /*12cc0*/  STL [R1], R16 ;  /* 0x0000001001007387 */ /* 0x0001e80000100800 */
[----:B0-----:R-:W2:Y:S01]  /*12cd0*/  LDL.LU.64 R16, [R1+0xef0] ;  /* 0x000ef00001107983 */ /* 0x001ea20000300a00 */
[----:B------:R-:W-:Y:S01]  /*12ce0*/  MOV R29, R18 ;  /* 0x00000012001d7202 */ /* 0x000fe20000000f00 */
[----:B------:R-:W-:Y:S02]  /*12cf0*/  IMAD.MOV.U32 R3, RZ, RZ, R19 ;  /* 0x000000ffff037224 */ /* 0x000fe400078e0013 */
[----:B--2---:R-:W-:Y:S01]  /*12d00*/  HMMA.16816.F32.BF16 R16, R12, R16, R20 ;  /* 0x000000100c10723c */ /* 0x004fe20000041814 */
[----:B------:R-:W2:Y:S04]  /*12d10*/  LDL.LU.64 R22, [R1+0xee8] ;  /* 0x000ee80001167983 */ /* 0x000ea80000300a00 */
[----:B------:R-:W2:-:S14]  /*12d20*/  LDL.LU.64 R20, [R1+0xee0] ;  /* 0x000ee00001147983 */ /* 0x000e9c0000300a00 */
[----:B------:R0:W-:Y:S04]  /*12d30*/  STL.64 [R1+0x100], R16 ;  /* 0x0001001001007387 */ /* 0x0001e80000100a00 */
[----:B------:R2:W-:Y:S04]  /*12d40*/  STL.64 [R1+0x108], R18 ;  /* 0x0001081201007387 */ /* 0x0005e80000100a00 */
[----:B0-----:R-:W2:Y:S02]  /*12d50*/  LDL.LU.64 R16, [R1+0xed8] ;  /* 0x000ed80001107983 */ /* 0x001ea40000300a00 */
[----:B--2---:R-:W-:Y:S02]  /*12d60*/  HMMA.16816.F32.BF16 R16, R12, R16, R20 ;  /* 0x000000100c10723c */ /* 0x004fe40000041814 */
[----:B------:R-:W2:Y:S04]  /*12d70*/  LDL.LU.64 R22, [R1+0xed0] ;  /* 0x000ed00001167983 */ /* 0x000ea80000300a00 */
[----:B------:R-:W2:-:S13]  /*12d80*/  LDL.LU.64 R20, [R1+0xec8] ;  /* 0x000ec80001147983 */ /* 0x000e9a0000300a00 */
        /* <DEDUP_REMOVED lines=16> */
[----:B------:R-:W3:Y:S04]  /*12e90*/  LDL.LU.64 R22, [R1+0xe88] ;  /* 0x000e880001167983 */ /* 0x000ee80000300a00 */
[----:B------:R-:W3:Y:S04]  /*12ea0*/  LDL.LU.64 R20, [R1+0xe80] ;  /* 0x000e800001147983 */ /* 0x000ee80000300a00 */
[----:B-1----:R-:W3:Y:S04]  /*12eb0*/  LDL.LU.64 R18, [R1+0xe78] ;  /* 0x000e780001127983 */ /* 0x002ee80000300a00 */
[----:B------:R-:W3:Y:S05]  /*12ec0*/  LDL.LU.64 R16, [R1+0xe70] ;  /* 0x000e700001107983 */ /* 0x000eea0000300a00 */
[----:B------:R0:W-:Y:S04]  /*12ed0*/  STL.64 [R1+0x1b0], R12 ;  /* 0x0001b00c01007387 */ /* 0x0001e80000100a00 */
[----:B------:R-:W-:Y:S01]  /*12ee0*/  STL.64 [R1+0x1b8], R14 ;  /* 0x0001b80e01007387 */ /* 0x000fe20000100a00 */
[----:B0-----:R-:W-:-:S03]  /*12ef0*/  IMAD.MOV.U32 R12, RZ, RZ, R7 ;  /* 0x000000ffff0c7224 */ /* 0x001fc600078e0007 */
[----:B------:R-:W2:Y:S01]  /*12f00*/  LDL.LU R7, [R1+0xe6c] ;  /* 0x000e6c0001077983 */ /* 0x000ea20000300800 */
[----:B----4-:R-:W-:-:S03]  /*12f10*/  IMAD.MOV.U32 R13, RZ, RZ, R11 ;  /* 0x000000ffff0d7224 */ /* 0x010fc600078e000b */
[----:B------:R-:W4:Y:S01]  /*12f20*/  LDL.LU R11, [R1+0xe68] ;  /* 0x000e6800010b7983 */ /* 0x000f220000300800 */
[----:B---3--:R-:W-:-:S15]  /*12f30*/  HMMA.16816.F32.BF16 R20, R16, R26, R20 ;  /* 0x0000001a1014723c */ /* 0x008fde0000041814 */
[----:B------:R-:W-:-:S04]  /*12f40*/  NOP ;  /* 0x0000000000007918 */ /* 0x000fc80000000000 */
[----:B------:R-:W-:Y:S04]  /*12f50*/  STL.64 [R1+0x140], R20 ;  /* 0x0001401401007387 */ /* 0x000fe80000100a00 */
[----:B------:R0:W-:Y:S04]  /*12f60*/  STL.64 [R1+0x148], R22 ;  /* 0x0001481601007387 */ /* 0x0001e80000100a00 */
[----:B0-----:R-:W4:Y:S04]  /*12f70*/  LDL.LU.64 R22, [R1+0xe60] ;  /* 0x000e600001167983 */ /* 0x001f280000300a00 */
[----:B------:R-:W4:Y:S01]  /*12f80*/  LDL.LU.64 R20, [R1+0xe58] ;  /* 0x000e580001147983 */ /* 0x000f220000300a00 */
[----:B------:R-:W-:-:S02]  /*12f90*/  IMAD.MOV.U32 R14, RZ, RZ, R2 ;  /* 0x000000ffff0e7224 */ /* 0x000fc400078e0002 */
[----:B------:R-:W-:-:S07]  /*12fa0*/  IMAD.MOV.U32 R15, RZ, RZ, R0 ;  /* 0x000000ffff0f7224 */ /* 0x000fce00078e0000 */
[----:B--2---:R-:W-:Y:S01]  /*12fb0*/  HMMA.16816.F32.BF16 R12, R16, R6, R12 ;  /* 0x00000006100c723c */ /* 0x004fe2000004180c */
[----:B------:R-:W-:-:S15]  /*12fc0*/  STL.64 [R1+0xe30], R26 ;  /* 0x000e301a01007387 */ /* 0x000fde0000100a00 */
[----:B------:R-:W-:-:S03]  /*12fd0*/  NOP ;  /* 0x0000000000007918 */ /* 0x000fc60000000000 */
[----:B------:R-:W-:Y:S02]  /*12fe0*/  IMAD.MOV.U32 R0, RZ, RZ, R15 ;  /* 0x000000ffff007224 */ /* 0x000fe400078e000f */
[----:B------:R-:W-:Y:S02]  /*12ff0*/  IMAD.MOV.U32 R4, RZ, RZ, R13 ;  /* 0x000000ffff047224 */ /* 0x000fe400078e000d */
[----:B------:R-:W-:Y:S01]  /*13000*/  IMAD.MOV.U32 R5, RZ, RZ, R12 ;  /* 0x000000ffff057224 */ /* 0x000fe200078e000c */
[----:B------:R-:W-:Y:S04]  /*13010*/  STL [R1+0xdbc], R0 ;  /* 0x000dbc0001007387 */ /* 0x000fe80000100800 */
[----:B------:R-:W-:Y:S04]  /*13020*/  STL [R1+0xdb8], R4 ;  /* 0x000db80401007387 */ /* 0x000fe80000100800 */
[----:B------:R-:W-:Y:S04]  /*13030*/  STL [R1+0xdb4], R5 ;  /* 0x000db40501007387 */ /* 0x000fe80000100800 */
[----:B------:R4:W-:Y:S01]  /*13040*/  STL.64 [R1+0xe50], R6 ;  /* 0x000e500601007387 */ /* 0x0009e20000100a00 */
[----:B------:R-:W-:-:S05]  /*13050*/  IMAD.MOV.U32 R2, RZ, RZ, R14 ;  /* 0x000000ffff027224 */ /* 0x000fca00078e000e */
[----:B------:R-:W-:Y:S01]  /*13060*/  STL [R1+0xdb0], R2 ;  /* 0x000db00201007387 */ /* 0x000fe20000100800 */
[----:B----4-:R-:W-:Y:S03]  /*13070*/  HMMA.16816.F32.BF16 R4, R16, R10, R20 ;  /* 0x0000000a1004723c */ /* 0x010fe60000041814 */
[----:B------:R-:W2:-:S15]  /*13080*/  LDL.LU R20, [R1+0x30] ;  /* 0x0000300001147983 */ /* 0x000e9e0000300800 */
[----:B------:R-:W-:Y:S01]  /*13090*/  NOP ;  /* 0x0000000000007918 */ /* 0x000fe20000000000 */
[----:B------:R0:W-:Y:S04]  /*130a0*/  STL.64 [R1+0xf0], R4 ;  /* 0x0000f00401007387 */ /* 0x0001e80000100a00 */
[----:B------:R1:W-:Y:S04]  /*130b0*/  STL.64 [R1+0xf8], R6 ;  /* 0x0000f80601007387 */ /* 0x0003e80000100a00 */
[----:B------:R-:W2:Y:S04]  /*130c0*/  LDL.LU R21, [R1+0x34] ;  /* 0x0000340001157983 */ /* 0x000ea80000300800 */
[----:B------:R-:W3:Y:S04]  /*130d0*/  LDL.LU R22, [R1+0x38] ;  /* 0x0000380001167983 */ /* 0x000ee80000300800 */
[----:B------:R-:W3:Y:S04]  /*130e0*/  LDL.LU R23, [R1+0x3c] ;  /* 0x00003c0001177983 */ /* 0x000ee80000300800 */
[----:B------:R-:W4:Y:S04]  /*130f0*/  LDL.LU R12, [R1+0x40] ;  /* 0x00004000010c7983 */ /* 0x000f280000300800 */
[----:B------:R-:W4:Y:S04]  /*13100*/  LDL.LU R13, [R1+0x44] ;  /* 0x00004400010d7983 */ /* 0x000f280000300800 */
[----:B------:R-:W2:Y:S04]  /*13110*/  LDL.LU R14, [R1+0x48] ;  /* 0x00004800010e7983 */ /* 0x000ea80000300800 */
[----:B------:R-:W2:Y:S04]  /*13120*/  LDL.LU R15, [R1+0x4c] ;  /* 0x00004c00010f7983 */ /* 0x000ea80000300800 */
[----:B0-----:R-:W2:Y:S04]  /*13130*/  LDL.LU R4, [R1+0xc0] ;  /* 0x0000c00001047983 */ /* 0x001ea80000300800 */
[----:B------:R-:W2:Y:S04]  /*13140*/  LDL.LU R5, [R1+0xc4] ;  /* 0x0000c40001057983 */ /* 0x000ea80000300800 */
[----:B-1----:R-:W2:Y:S04]  /*13150*/  LDL.LU R6, [R1+0xc8] ;  /* 0x0000c80001067983 */ /* 0x002ea80000300800 */
[----:B------:R-:W2:Y:S04]  /*13160*/  LDL.LU R7, [R1+0xcc] ;  /* 0x0000cc0001077983 */ /* 0x000ea80000300800 */
[----:B------:R-:W2:Y:S04]  /*13170*/  LDL.LU R24, [R1+0xb0] ;  /* 0x0000b00001187983 */ /* 0x000ea80000300800 */
[----:B------:R-:W2:Y:S04]  /*13180*/  LDL.LU R25, [R1+0xb4] ;  /* 0x0000b40001197983 */ /* 0x000ea80000300800 */
[----:B------:R-:W2:Y:S04]  /*13190*/  LDL.LU R26, [R1+0xb8] ;  /* 0x0000b800011a7983 */ /* 0x000ea80000300800 */
[----:B------:R-:W2:Y:S04]  /*131a0*/  LDL.LU R27, [R1+0xbc] ;  /* 0x0000bc00011b7983 */ /* 0x000ea80000300800 */
[----:B--2---:R0:W-:Y:S04]  /*131b0*/  STL.64 [R1+0xe48], R26 ;  /* 0x000e481a01007387 */ /* 0x0041e80000100a00 */
[----:B------:R-:W-:Y:S04]  /*131c0*/  STL.64 [R1+0xe40], R24 ;  /* 0x000e401801007387 */ /* 0x000fe80000100a00 */
[----:B0-----:R-:W2:Y:S04]  /*131d0*/  LDL.LU.64 R26, [R1+0xa8] ;  /* 0x0000a800011a7983 */ /* 0x001ea80000300a00 */
[----:B------:R0:W-:Y:S04]  /*131e0*/  STL.64 [R1+0xe20], R14 ;  /* 0x000e200e01007387 */ /* 0x0001e80000100a00 */
[----:B----4-:R-:W-:Y:S04]  /*131f0*/  STL.64 [R1+0xe18], R12 ;  /* 0x000e180c01007387 */ /* 0x010fe80000100a00 */
[----:B0-----:R-:W4:Y:S04]  /*13200*/  LDL.LU.64 R14, [R1+0x88] ;  /* 0x00008800010e7983 */ /* 0x001f280000300a00 */
[----:B----4-:R0:W-:Y:S04]  /*13210*/  STL.64 [R1+0xe38], R14 ;  /* 0x000e380e01007387 */ /* 0x0101e80000100a00 */
[----:B0-----:R-:W4:Y:S04]  /*13220*/  LDL.64 R14, [R1+0x98] ;  /* 0x00009800010e7983 */ /* 0x001f280000100a00 */
[----:B---3--:R0:W-:Y:S04]  /*13230*/  STL.64 [R1+0xe10], R22 ;  /* 0x000e101601007387 */ /* 0x0081e80000100a00 */
[----:B------:R1:W-:Y:S04]  /*13240*/  STL.64 [R1+0xe08], R20 ;  /* 0x000e081401007387 */ /* 0x0003e80000100a00 */
[----:B0-----:R-:W3:Y:S04]  /*13250*/  LDL.LU.64 R22, [R1+0x78] ;  /* 0x0000780001167983 */ /* 0x001ee80000300a00 */
[----:B---3--:R0:W-:Y:S04]  /*13260*/  STL.64 [R1+0xe28], R22 ;  /* 0x000e281601007387 */ /* 0x0081e80000100a00 */
[----:B-1----:R-:W3:Y:S04]  /*13270*/  LDL.LU R20, [R1+0x50] ;  /* 0x0000500001147983 */ /* 0x002ee80000300800 */
[----:B------:R-:W3:Y:S04]  /*13280*/  LDL.LU R21, [R1+0x54] ;  /* 0x0000540001157983 */ /* 0x000ee80000300800 */
[----:B0-----:R-:W3:Y:S04]  /*13290*/  LDL.LU R22, [R1+0x58] ;  /* 0x0000580001167983 */ /* 0x001ee80000300800 */
[----:B------:R-:W3:Y:S04]  /*132a0*/  LDL.LU R23, [R1+0x5c] ;  /* 0x00005c0001177983 */ /* 0x000ee80000300800 */
[----:B------:R-:W3:Y:S04]  /*132b0*/  LDL R9, [R1+0x1d0] ;  /* 0x0001d00001097983 */ /* 0x000ee80000100800 */
[----:B------:R-:W-:Y:S01]  /*132c0*/  STL.64 [R1+0xdd8], R10 ;  /* 0x000dd80a01007387 */ /* 0x000fe20000100a00 */
[----:B--2---:R-:W-:Y:S03]  /*132d0*/  HMMA.16816.F32.BF16 R4, R16, R26, R4 ;  /* 0x0000001a1004723c */ /* 0x004fe60000041804 */
[----:B---3--:R0:W-:Y:S04]  /*132e0*/  STL [R1+0xdd0], R9 ;  /* 0x000dd00901007387 */ /* 0x0081e80000100800 */
[----:B------:R-:W2:Y:S04]  /*132f0*/  LDL.LU R8, [R1+0x10] ;  /* 0x0000100001087983 */ /* 0x000ea80000300800 */
[----:B0-----:R-:W2:Y:S04]  /*13300*/  LDL.LU R9, [R1+0x14] ;  /* 0x0000140001097983 */ /* 0x001ea80000300800 */
[----:B------:R-:W3:Y:S04]  /*13310*/  LDL.LU R10, [R1+0x18] ;  /* 0x00001800010a7983 */ /* 0x000ee80000300800 */
[----:B------:R-:W3:Y:S04]  /*13320*/  LDL.LU R11, [R1+0x1c] ;  /* 0x00001c00010b7983 */ /* 0x000ee80000300800 */
[----:B---3--:R-:W-:Y:S04]  /*13330*/  STL.64 [R1+0xde8], R10 ;  /* 0x000de80a01007387 */ /* 0x008fe80000100a00 */
[----:B--2---:R0:W-:Y:S04]  /*13340*/  STL.64 [R1+0xde0], R8 ;  /* 0x000de00801007387 */ /* 0x0041e80000100a00 */
[----:B0-----:R-:W2:Y:S04]  /*13350*/  LDL.LU R8, [R1+0x20] ;  /* 0x0000200001087983 */ /* 0x001ea80000300800 */
[----:B------:R-:W2:Y:S04]  /*13360*/  LDL.LU R9, [R1+0x24] ;  /* 0x0000240001097983 */ /* 0x000ea80000300800 */
[----:B------:R-:W2:Y:S04]  /*13370*/  LDL.LU R10, [R1+0x28] ;  /* 0x00002800010a7983 */ /* 0x000ea80000300800 */
[----:B------:R-:W2:Y:S04]  /*13380*/  LDL.LU R11, [R1+0x2c] ;  /* 0x00002c00010b7983 */ /* 0x000ea80000300800 */
[----:B------:R0:W-:Y:S04]  /*13390*/  STL.64 [R1+0xe0], R4 ;  /* 0x0000e00401007387 */ /* 0x0001e80000100a00 */
[----:B------:R1:W-:Y:S01]  /*133a0*/  STL.64 [R1+0xe8], R6 ;  /* 0x0000e80601007387 */ /* 0x0003e20000100a00 */
[----:B0-----:R-:W-:-:S02]  /*133b0*/  IMAD.MOV.U32 R4, RZ, RZ, R26 ;  /* 0x000000ffff047224 */ /* 0x001fc400078e001a */
[----:B------:R-:W-:Y:S01]  /*133c0*/  IMAD.MOV.U32 R5, RZ, RZ, R27 ;  /* 0x000000ffff057224 */ /* 0x000fe200078e001b */
[----:B-1----:R-:W3:Y:S04]  /*133d0*/  LDL.LU.64 R6, [R1+0xe50] ;  /* 0x000e500001067983 */ /* 0x002ee80000300a00 */
[----:B------:R-:W2:Y:S04]  /*133e0*/  LDL.LU.64 R26, [R1+0xe48] ;  /* 0x000e4800011a7983 */ /* 0x000ea80000300a00 */
[----:B------:R-:W2:Y:S01]  /*133f0*/  LDL.LU.64 R24, [R1+0xe40] ;  /* 0x000e400001187983 */ /* 0x000ea20000300a00 */
[----:B----4-:R-:W-:-:S03]  /*13400*/  IMAD.MOV.U32 R0, RZ, RZ, R15 ;  /* 0x000000ffff007224 */ /* 0x010fc600078e000f */
[----:B------:R-:W-:Y:S04]  /*13410*/  STL [R1+0xdc4], R5 ;  /* 0x000dc40501007387 */ /* 0x000fe80000100800 */
[----:B------:R-:W-:Y:S01]  /*13420*/  STL [R1+0xdc0], R4 ;  /* 0x000dc00401007387 */ /* 0x000fe20000100800 */
[----:B--2---:R-:W-:Y:S03]  /*13430*/  HMMA.16816.F32.BF16 R24, R16, R14, R24 ;  /* 0x0000000e1018723c */ /* 0x004fe60000041818 */
[----:B------:R-:W2:-:S15]  /*13440*/  LDL.LU.64 R14, [R1+0xe38] ;  /* 0x000e3800010e7983 */ /* 0x000e9e0000300a00 */
[----:B------:R-:W-:Y:S01]  /*13450*/  NOP ;  /* 0x0000000000007918 */ /* 0x000fe20000000000 */
[----:B------:R-:W-:Y:S01]  /*13460*/  IMAD.MOV.U32 R2, RZ, RZ, R24 ;  /* 0x000000ffff027224 */ /* 0x000fe200078e0018 */
[----:B------:R-:W-:Y:S04]  /*13470*/  STL [R1+0xc4], R25 ;  /* 0x0000c41901007387 */ /* 0x000fe80000100800 */
[----:B------:R0:W-:Y:S04]  /*13480*/  STL.64 [R1+0xc8], R26 ;  /* 0x0000c81a01007387 */ /* 0x0001e80000100a00 */
[----:B0-----:R-:W4:Y:S04]  /*13490*/  LDL.LU.64 R26, [R1+0xe30] ;  /* 0x000e3000011a7983 */ /* 0x001f280000300a00 */
[----:B------:R0:W-:Y:S04]  /*134a0*/  STL [R1+0xdcc], R0 ;  /* 0x000dcc0001007387 */ /* 0x0001e80000100800 */
[----:B------:R1:W-:Y:S01]  /*134b0*/  STL [R1+0xdc8], R2 ;  /* 0x000dc80201007387 */ /* 0x0003e20000100800 */
[----:B--2---:R-:W-:Y:S01]  /*134c0*/  HMMA.16816.F32.BF16 R20, R16, R14, R20 ;  /* 0x0000000e1014723c */ /* 0x004fe20000041814 */
[----:B------:R-:W-:-:S02]  /*134d0*/  IMAD.MOV.U32 R5, RZ, RZ, R14 ;  /* 0x000000ffff057224 */ /* 0x000fc400078e000e */
[----:B------:R-:W-:-:S15]  /*134e0*/  IMAD.MOV.U32 R4, RZ, RZ, R15 ;  /* 0x000000ffff047224 */ /* 0x000fde00078e000f */
[----:B------:R-:W-:Y:S01]  /*134f0*/  NOP ;  /* 0x0000000000007918 */ /* 0x000fe20000000000 */
[----:B------:R-:W-:Y:S01]  /*13500*/  IMAD.MOV.U32 R25, RZ, RZ, R22 ;  /* 0x000000ffff197224 */ /* 0x000fe200078e0016 */
[----:B------:R2:W-:Y:S01]  /*13510*/  STL.64 [R1+0xb0], R20 ;  /* 0x0000b01401007387 */ /* 0x0005e20000100a00 */
[----:B------:R-:W-:-:S03]  /*13520*/  IMAD.MOV.U32 R24, RZ, RZ, R23 ;  /* 0x000000ffff187224 */ /* 0x000fc600078e0017 */
[----:B------:R-:W2:Y:S04]  /*13530*/  LDL.LU.64 R22, [R1+0xe28] ;  /* 0x000e280001167983 */ /* 0x000ea80000300a00 */
[----:B------:R-:W2:Y:S04]  /*13540*/  LDL.LU.64 R14, [R1+0xe20] ;  /* 0x000e2000010e7983 */ /* 0x000ea80000300a00 */
[----:B------:R-:W2:Y:S02]  /*13550*/  LDL.LU.64 R12, [R1+0xe18] ;  /* 0x000e1800010c7983 */ /* 0x000ea40000300a00 */
[----:B--2---:R-:W-:Y:S01]  /*13560*/  HMMA.16816.F32.BF16 R12, R16, R22, R12 ;  /* 0x00000016100c723c */ /* 0x004fe2000004180c */
[----:B0-----:R-:W-:-:S02]  /*13570*/  IMAD.MOV.U32 R0, RZ, RZ, R22 ;  /* 0x000000ffff007224 */ /* 0x001fc400078e0016 */
[----:B-1----:R-:W-:Y:S02]  /*13580*/  IMAD.MOV.U32 R2, RZ, RZ, R23 ;  /* 0x000000ffff027224 */ /* 0x002fe400078e0017 */
[----:B------:R-:W2:Y:S04]  /*13590*/  LDL.LU.64 R22, [R1+0xe10] ;  /* 0x000e100001167983 */ /* 0x000ea80000300a00 */
[----:B------:R-:W2:Y:S10]  /*135a0*/  LDL.LU.64 R20, [R1+0xe08] ;  /* 0x000e080001147983 */ /* 0x000eb40000300a00 */
[----:B------:R0:W-:Y:S04]  /*135b0*/  STL.64 [R1+0xcb8], R14 ;  /* 0x000cb80e01007387 */ /* 0x0001e80000100a00 */
[----:B------:R-:W-:Y:S04]  /*135c0*/  STL.64 [R1+0xcb0], R12 ;  /* 0x000cb00c01007387 */ /* 0x000fe80000100a00 */
[----:B0-----:R-:W2:Y:S02]  /*135d0*/  LDL.64 R14, [R1+0x68] ;  /* 0x00006800010e7983 */ /* 0x001ea40000100a00 */
[----:B--2---:R-:W-:Y:S02]  /*135e0*/  HMMA.16816.F32.BF16 R16, R16, R14, R20 ;  /* 0x0000000e1010723c */ /* 0x004fe40000041814 */
[----:B------:R-:W4:Y:S04]  /*135f0*/  LDL.LU.64 R22, [R1+0xe00] ;  /* 0x000e000001167983 */ /* 0x000f280000300a00 */
[----:B------:R-:W4:-:S13]  /*13600*/  LDL.LU.64 R20, [R1+0xdf8] ;  /* 0x000df80001147983 */ /* 0x000f1a0000300a00 */
[----:B------:R0:W-:Y:S04]  /*13610*/  STL.64 [R1+0xcc8], R18 ;  /* 0x000cc81201007387 */ /* 0x0001e80000100a00 */
[----:B------:R1:W-:Y:S01]  /*13620*/  STL.64 [R1+0xcc0], R16 ;  /* 0x000cc01001007387 */ /* 0x0003e20000100a00 */
[----:B0-----:R-:W-:-:S03]  /*13630*/  IMAD.MOV.U32 R18, RZ, RZ, R29 ;  /* 0x000000ffff127224 */ /* 0x001fc600078e001d */
[----:B-1----:R-:W2:Y:S01]  /*13640*/  LDL.LU R16, [R1] ;  /* 0x0000000001107983 */ /* 0x002ea20000300800 */
[----:B------:R-:W-:-:S03]  /*13650*/  IMAD.MOV.U32 R17, RZ, RZ, R28 ;  /* 0x000000ffff117224 */ /* 0x000fc600078e001c */
[----:B------:R-:W2:Y:S01]  /*13660*/  LDL.LU R28, [R1+0xdf0] ;  /* 0x000df000011c7983 */ /* 0x000ea20000300800 */
[----:B----4-:R-:W-:-:S15]  /*13670*/  HMMA.16816.F32.BF16 R8, R20, R26, R8 ;  /* 0x0000001a1408723c */ /* 0x010fde0000041808 */
[----:B------:R-:W-:-:S04]  /*13680*/  NOP ;  /* 0x0000000000007918 */ /* 0x000fc80000000000 */
[----:B------:R-:W-:Y:S01]  /*13690*/  STL.64 [R1+0x1c0], R8 ;  /* 0x0001c00801007387 */ /* 0x000fe20000100a00 */
[----:B------:R-:W-:-:S03]  /*136a0*/  MOV R29, R11 ;  /* 0x0000000b001d7202 */ /* 0x000fc60000000f00 */
[----:B------:R0:W-:Y:S04]  /*136b0*/  STL [R1+0x1c8], R10 ;  /* 0x0001c80a01007387 */ /* 0x0001e80000100800 */
[----:B0-----:R-:W3:Y:S04]  /*136c0*/  LDL.LU.64 R10, [R1+0xde8] ;  /* 0x000de800010a7983 */ /* 0x001ee80000300a00 */
[----:B------:R-:W3:Y:S04]  /*136d0*/  LDL.LU.64 R8, [R1+0xde0] ;  /* 0x000de00001087983 */ /* 0x000ee80000300a00 */
[----:B------:R-:W-:Y:S01]  /*136e0*/  STL [R1+0xca4], R29 ;  /* 0x000ca41d01007387 */ /* 0x000fe20000100800 */
[----:B---3--:R-:W-:-:S15]  /*136f0*/  HMMA.16816.F32.BF16 R8, R20, R6, R8 ;  /* 0x000000061408723c */ /* 0x008fde0000041808 */
[----:B------:R-:W-:-:S04]  /*13700*/  NOP ;  /* 0x0000000000007918 */ /* 0x000fc80000000000 */
[----:B------:R-:W-:Y:S04]  /*13710*/  STL.64 [R1+0x1a0], R8 ;  /* 0x0001a00801007387 */ /* 0x000fe80000100a00 */
[----:B------:R0:W-:Y:S04]  /*13720*/  STL.64 [R1+0x1a8], R10 ;  /* 0x0001a80a01007387 */ /* 0x0001e80000100a00 */
[----:B0-----:R-:W2:Y:S04]  /*13730*/  LDL.LU.64 R10, [R1+0xdd8] ;  /* 0x000dd800010a7983 */ /* 0x001ea80000300a00 */
[----:B------:R-:W3:Y:S01]  /*13740*/  LDL.LU R9, [R1+0xdd0] ;  /* 0x000dd00001097983 */ /* 0x000ee20000300800 */
[----:B------:R-:W-:-:S07]  /*13750*/  IMAD.MOV.U32 R19, RZ, RZ, R3 ;  /* 0x000000ffff137224 */ /* 0x000fce00078e0003 */
[----:B--2---:R-:W-:Y:S01]  /*13760*/  HMMA.16816.F32.BF16 R16, R20, R10, R16 ;  /* 0x0000000a1410723c */ /* 0x004fe20000041810 */
[----:B---3--:R-:W0:Y:S04]  /*13770*/  LDSM.16.MT88.4 R8, [R9+UR4+0x10800] ;  /* 0x010800040908783b */ /* 0x008e280008004200 */
[----:B0-----:R-:W-:-:S14]  /*13780*/  STL.64 [R1+0xd38], R10 ;  /* 0x000d380a01007387 */ /* 0x001fdc0000100a00 */
[----:B------:R0:W-:Y:S04]  /*13790*/  STL.64 [R1+0x190], R16 ;  /* 0x0001901001007387 */ /* 0x0001e80000100a00 */
[----:B------:R1:W-:Y:S04]  /*137a0*/  STL.64 [R1+0x198], R18 ;  /* 0x0001981201007387 */ /* 0x0003e80000100a00 */
[----:B------:R-:W-:Y:S04]  /*137b0*/  STL.64 [R1+0xd30], R8 ;  /* 0x000d300801007387 */ /* 0x000fe80000100a00 */
[----:B0-----:R-:W2:Y:S04]  /*137c0*/  LDL.LU R16, [R1+0xb0] ;  /* 0x0000b00001107983 */ /* 0x001ea80000300800 */
[----:B------:R-:W2:Y:S01]  /*137d0*/  LDL.LU R17, [R1+0xb4] ;  /* 0x0000b40001117983 */ /* 0x000ea20000300800 */
[----:B-1----:R-:W-:-:S02]  /*137e0*/  IMAD.MOV.U32 R18, RZ, RZ, R25 ;  /* 0x000000ffff127224 */ /* 0x002fc400078e0019 */
[----:B------:R-:W-:Y:S01]  /*137f0*/  IMAD.MOV.U32 R19, RZ, RZ, R24 ;  /* 0x000000ffff137224 */ /* 0x000fe200078e0018 */
[----:B------:R-:W-:Y:S01]  /*13800*/  LOP3.LUT R3, R28, 0x40, RZ, 0x3c, !PT ;  /* 0x000000401c037812 */ /* 0x000fe200078e3cff */
[----:B------:R-:W-:-:S03]  /*13810*/  IMAD.MOV.U32 R12, RZ, RZ, R15 ;  /* 0x000000ffff0c7224 */ /* 0x000fc600078e000f */
[----:B------:R-:W-:Y:S01]  /*13820*/  STL.64 [R1+0xcd8], R18 ;  /* 0x000cd81201007387 */ /* 0x000fe20000100a00 */
[----:B------:R-:W-:-:S03]  /*13830*/  IMAD.MOV.U32 R7, RZ, RZ, R12 ;  /* 0x000000ffff077224 */ /* 0x000fc600078e000c */
[----:B------:R-:W0:Y:S04]  /*13840*/  LDSM.16.M88.4 R8, [R3+UR4+0x4000] ;  /* 0x004000040308783b */ /* 0x000e280008000200 */
[----:B------:R-:W-:Y:S04]  /*13850*/  LDSM.16.M88.4 R12, [R3+UR4+0x2000] ;  /* 0x00200004030c783b */ /* 0x000fe80008000200 */
[----:B------:R-:W-:Y:S01]  /*13860*/  LDSM.16.M88.4 R24, [R3+UR4+0xc000] ;  /* 0x00c000040318783b */ /* 0x000fe20008000200 */
[----:B0-----:R-:W-:-:S03]  /*13870*/  IMAD.MOV.U32 R29, RZ, RZ, R9 ;  /* 0x000000ffff1d7224 */ /* 0x001fc600078e0009 */
[----:B--2---:R-:W-:Y:S04]  /*13880*/  STL.64 [R1+0xcd0], R16 ;  /* 0x000cd01001007387 */ /* 0x004fe80000100a00 */
[----:B------:R-:W0:Y:S04]  /*13890*/  LDSM.16.M88.4 R16, [R3+UR4] ;  /* 0x000000040310783b */ /* 0x000e280008000200 */
[----:B0-----:R-:W-:Y:S04]  /*138a0*/  STL.64 [R1+0x50], R16 ;  /* 0x0000501001007387 */ /* 0x001fe80000100a00 */
[----:B------:R-:W-:Y:S04]  /*138b0*/  STL.64 [R1+0x58], R18 ;  /* 0x0000581201007387 */ /* 0x000fe80000100a00 */
[----:B------:R-:W-:Y:S04]  /*138c0*/  STL [R1+0x30], R8 ;  /* 0x0000300801007387 */ /* 0x000fe80000100800 */
[----:B------:R-:W-:Y:S04]  /*138d0*/  STL.64 [R1+0x40], R12 ;  /* 0x0000400c01007387 */ /* 0x000fe80000100a00 */
[----:B------:R-:W-:Y:S04]  /*138e0*/  STL.64 [R1+0x48], R14 ;  /* 0x0000480e01007387 */ /* 0x000fe80000100a00 */
[----:B------:R-:W-:Y:S04]  /*138f0*/  STL.64 [R1+0x38], R10 ;  /* 0x0000380a01007387 */ /* 0x000fe80000100a00 */
[----:B------:R-:W0:Y:S04]  /*13900*/  LDSM.16.M88.4 R8, [R3+UR4+0x6000] ;  /* 0x006000040308783b */ /* 0x000e280008000200 */
[----:B------:R-:W1:Y:S04]  /*13910*/  LDSM.16.M88.4 R16, [R3+UR4+0x8000] ;  /* 0x008000040310783b */ /* 0x000e680008000200 */
[----:B------:R-:W2:Y:S04]  /*13920*/  LDSM.16.M88.4 R12, [R3+UR4+0xa000] ;  /* 0x00a00004030c783b */ /* 0x000ea80008000200 */
[----:B0-----:R-:W-:Y:S04]  /*13930*/  STL.64 [R1+0x20], R8 ;  /* 0x0000200801007387 */ /* 0x001fe80000100a00 */
[----:B------:R-:W-:Y:S04]  /*13940*/  STL.64 [R1+0x28], R10 ;  /* 0x0000280a01007387 */ /* 0x000fe80000100a00 */
[----:B------:R-:W-:Y:S04]  /*13950*/  STL [R1+0xbc0], R26 ;  /* 0x000bc01a01007387 */ /* 0x000fe80000100800 */
[----:B-1----:R-:W-:Y:S04]  /*13960*/  STL.64 [R1+0x18], R18 ;  /* 0x0000181201007387 */ /* 0x002fe80000100a00 */
[----:B------:R0:W-:Y:S04]  /*13970*/  STL.64 [R1+0xce8], R16 ;  /* 0x000ce81001007387 */ /* 0x0001e80000100a00 */
[----:B0-----:R-:W3:Y:S04]  /*13980*/  LDL.LU.64 R16, [R1+0x20] ;  /* 0x0000200001107983 */ /* 0x001ee80000300a00 */
[----:B---3--:R0:W-:Y:S04]  /*13990*/  STL.64 [R1+0xcf0], R16 ;  /* 0x000cf01001007387 */ /* 0x0081e80000100a00 */
[----:B0-----:R-:W3:Y:S04]  /*139a0*/  LDL.LU R16, [R1+0xf0] ;  /* 0x0000f00001107983 */ /* 0x001ee80000300800 */
[----:B------:R-:W3:Y:S04]  /*139b0*/  LDL.LU R17, [R1+0xf4] ;  /* 0x0000f40001117983 */ /* 0x000ee80000300800 */
[----:B------:R-:W4:Y:S04]  /*139c0*/  LDL.LU R18, [R1+0xf8] ;  /* 0x0000f80001127983 */ /* 0x000f280000300800 */
[----:B------:R-:W4:Y:S04]  /*139d0*/  LDL.LU R19, [R1+0xfc] ;  /* 0x0000fc0001137983 */ /* 0x000f280000300800 */
[----:B----4-:R-:W-:Y:S04]  /*139e0*/  STL.64 [R1+0xd00], R18 ;  /* 0x000d001201007387 */ /* 0x010fe80000100a00 */
[----:B---3--:R0:W-:Y:S04]  /*139f0*/  STL.64 [R1+0xcf8], R16 ;  /* 0x000cf81001007387 */ /* 0x0081e80000100a00 */
[----:B0-----:R-:W3:Y:S04]  /*13a00*/  LDL.LU.64 R16, [R1+0x40] ;  /* 0x0000400001107983 */ /* 0x001ee80000300a00 */
[----:B---3--:R0:W-:Y:S04]  /*13a10*/  STL.64 [R1+0xd18], R16 ;  /* 0x000d181001007387 */ /* 0x0081e80000100a00 */
[----:B0-----:R-:W3:Y:S04]  /*13a20*/  LDL.LU R16, [R1+0x140] ;  /* 0x0001400001107983 */ /* 0x001ee80000300800 */
[----:B------:R-:W3:Y:S04]  /*13a30*/  LDL.LU R17, [R1+0x144] ;  /* 0x0001440001117983 */ /* 0x000ee80000300800 */
[----:B------:R-:W4:Y:S04]  /*13a40*/  LDL.LU R18, [R1+0x148] ;  /* 0x0001480001127983 */ /* 0x000f280000300800 */
[----:B------:R-:W4:Y:S01]  /*13a50*/  LDL.LU R19, [R1+0x14c] ;  /* 0x00014c0001137983 */ /* 0x000f220000300800 */
[----:B------:R-:W-:-:S03]  /*13a60*/  IMAD.MOV.U32 R11, RZ, RZ, R7 ;  /* 0x000000ffff0b7224 */ /* 0x000fc600078e0007 */
[----:B----4-:R-:W-:Y:S04]  /*13a70*/  STL.64 [R1+0xd48], R18 ;  /* 0x000d481201007387 */ /* 0x010fe80000100a00 */
[----:B---3--:R0:W-:Y:S04]  /*13a80*/  STL.64 [R1+0xd40], R16 ;  /* 0x000d401001007387 */ /* 0x0081e80000100a00 */
[----:B------:R-:W3:Y:S04]  /*13a90*/  LDL.LU R10, [R1+0x68] ;  /* 0x00006800010a7983 */ /* 0x000ee80000300800 */
[----:B---3--:R1:W-:Y:S04]  /*13aa0*/  STL.64 [R1+0xd50], R10 ;  /* 0x000d500a01007387 */ /* 0x0083e80000100a00 */
[----:B0-----:R-:W3:Y:S04]  /*13ab0*/  LDL.LU R16, [R1+0x1b0] ;  /* 0x0001b00001107983 */ /* 0x001ee80000300800 */
[----:B------:R-:W3:Y:S04]  /*13ac0*/  LDL.LU R17, [R1+0x1b4] ;  /* 0x0001b40001117983 */ /* 0x000ee80000300800 */
[----:B------:R-:W4:Y:S04]  /*13ad0*/  LDL.LU R18, [R1+0x1b8] ;  /* 0x0001b80001127983 */ /* 0x000f280000300800 */
[----:B------:R-:W4:Y:S01]  /*13ae0*/  LDL.LU R19, [R1+0x1bc] ;  /* 0x0001bc0001137983 */ /* 0x000f220000300800 */
[----:B-1----:R-:W-:-:S02]  /*13af0*/  IMAD.MOV.U32 R10, RZ, RZ, R0 ;  /* 0x000000ffff0a7224 */ /* 0x002fc400078e0000 */
[----:B------:R-:W-:Y:S01]  /*13b00*/  IMAD.MOV.U32 R11, RZ, RZ, R2 ;  /* 0x000000ffff0b7224 */ /* 0x000fe200078e0002 */
[----:B----4-:R-:W-:Y:S04]  /*13b10*/  STL.64 [R1+0xd60], R18 ;  /* 0x000d601201007387 */ /* 0x010fe80000100a00 */
[----:B---3--:R-:W-:Y:S04]  /*13b20*/  STL.64 [R1+0xd58], R16 ;  /* 0x000d581001007387 */ /* 0x008fe80000100a00 */
[----:B------:R-:W3:Y:S04]  /*13b30*/  LDL.LU R0, [R1+0xdcc] ;  /* 0x000dcc0001007983 */ /* 0x000ee80000300800 */
[----:B------:R-:W4:Y:S04]  /*13b40*/  LDL.LU R2, [R1+0xdc8] ;  /* 0x000dc80001027983 */ /* 0x000f280000300800 */
[----:B------:R0:W-:Y:S02]  /*13b50*/  STL.64 [R1+0xd68], R10 ;  /* 0x000d680a01007387 */ /* 0x0001e40000100a00 */
[----:B0-----:R-:W-:-:S02]  /*13b60*/  IMAD.MOV.U32 R10, RZ, RZ, R5 ;  /* 0x000000ffff0a7224 */ /* 0x001fc400078e0005 */
[----:B------:R-:W-:Y:S01]  /*13b70*/  IMAD.MOV.U32 R11, RZ, RZ, R4 ;  /* 0x000000ffff0b7224 */ /* 0x000fe200078e0004 */
[----:B------:R-:W2:Y:S04]  /*13b80*/  LDL.LU R5, [R1+0xdc4] ;  /* 0x000dc40001057983 */ /* 0x000ea80000300800 */
[----:B------:R-:W2:Y:S04]  /*13b90*/  LDL.LU R4, [R1+0xdc0] ;  /* 0x000dc00001047983 */ /* 0x000ea80000300800 */
[----:B------:R0:W-:Y:S04]  /*13ba0*/  STL.64 [R1+0xd80], R10 ;  /* 0x000d800a01007387 */ /* 0x0001e80000100a00 */
[----:B0-----:R-:W2:Y:S01]  /*13bb0*/  LDL.LU R10, [R1+0x98] ;  /* 0x00009800010a7983 */ /* 0x001ea20000300800 */
[----:B---3--:R-:W-:-:S03]  /*13bc0*/  IMAD.MOV.U32 R11, RZ, RZ, R0 ;  /* 0x000000ffff0b7224 */ /* 0x008fc600078e0000 */
[----:B------:R-:W3:Y:S04]  /*13bd0*/  LDL.LU R0, [R1+0xdbc] ;  /* 0x000dbc0001007983 */ /* 0x000ee80000300800 */
[----:B--2---:R0:W-:Y:S04]  /*13be0*/  STL.64 [R1+0xd98], R10 ;  /* 0x000d980a01007387 */ /* 0x0041e80000100a00 */
[----:B------:R-:W2:Y:S04]  /*13bf0*/  LDL.LU R16, [R1+0x150] ;  /* 0x0001500001107983 */ /* 0x000ea80000300800 */
[----:B------:R-:W2:Y:S04]  /*13c00*/  LDL.LU R17, [R1+0x154] ;  /* 0x0001540001117983 */ /* 0x000ea80000300800 */
[----:B------:R-:W2:Y:S04]  /*13c10*/  LDL.LU R18, [R1+0x158] ;  /* 0x0001580001127983 */ /* 0x000ea80000300800 */
[----:B------:R-:W2:Y:S01]  /*13c20*/  LDL.LU R19, [R1+0x15c] ;  /* 0x00015c0001137983 */ /* 0x000ea20000300800 */
[----:B0-----:R-:W-:-:S02]  /*13c30*/  IMAD.MOV.U32 R10, RZ, RZ, R4 ;  /* 0x000000ffff0a7224 */ /* 0x001fc400078e0004 */
[----:B------:R-:W-:Y:S01]  /*13c40*/  IMAD.MOV.U32 R11, RZ, RZ, R5 ;  /* 0x000000ffff0b7224 */ /* 0x000fe200078e0005 */
[----:B------:R-:W3:Y:S04]  /*13c50*/  LDL.LU R4, [R1+0xdb8] ;  /* 0x000db80001047983 */ /* 0x000ee80000300800 */
[----:B------:R-:W3:Y:S04]  /*13c60*/  LDL.LU R5, [R1+0xdb4] ;  /* 0x000db40001057983 */ /* 0x000ee80000300800 */
[----:B--2---:R-:W-:Y:S04]  /*13c70*/  STL.64 [R1+0xd78], R18 ;  /* 0x000d781201007387 */ /* 0x004fe80000100a00 */
[----:B------:R0:W-:Y:S04]  /*13c80*/  STL.64 [R1+0xd70], R16 ;  /* 0x000d701001007387 */ /* 0x0001e80000100a00 */
[----:B0-----:R-:W2:Y:S04]  /*13c90*/  LDL.LU R16, [R1+0x120] ;  /* 0x0001200001107983 */ /* 0x001ea80000300800 */
[----:B------:R-:W2:Y:S04]  /*13ca0*/  LDL.LU R17, [R1+0x124] ;  /* 0x0001240001117983 */ /* 0x000ea80000300800 */
[----:B------:R-:W2:Y:S04]  /*13cb0*/  LDL.LU R18, [R1+0x128] ;  /* 0x0001280001127983 */ /* 0x000ea80000300800 */
[----:B------:R-:W2:Y:S04]  /*13cc0*/  LDL.LU R19, [R1+0x12c] ;  /* 0x00012c0001137983 */ /* 0x000ea80000300800 */
        /* <DEDUP_REMOVED lines=12> */
[----:B------:R-:W-:Y:S04]  /*13d90*/  STL [R1+0xbbc], R27 ;  /* 0x000bbc1b01007387 */ /* 0x000fe80000100800 */
[----:B------:R-:W-:Y:S04]  /*13da0*/  STL.64 [R1], R12 ;  /* 0x0000000c01007387 */ /* 0x000fe80000100a00 */
[----:B------:R-:W-:Y:S04]  /*13db0*/  STL.64 [R1+0x8], R14 ;  /* 0x0000080e01007387 */ /* 0x000fe80000100a00 */
[----:B------:R4:W-:Y:S02]  /*13dc0*/  STL.64 [R1+0xce0], R12 ;  /* 0x000ce00c01007387 */ /* 0x0009e40000100a00 */
[----:B----4-:R-:W-:-:S02]  /*13dd0*/  IMAD.MOV.U32 R12, RZ, RZ, R2 ;  /* 0x000000ffff0c7224 */ /* 0x010fc400078e0002 */
[----:B------:R-:W4:Y:S04]  /*13de0*/  LDL.LU R2, [R1+0xdb0] ;  /* 0x000db00001027983 */ /* 0x000f280000300800 */
[----:B------:R-:W3:Y:S04]  /*13df0*/  LDL.LU R13, [R1+0xc4] ;  /* 0x0000c400010d7983 */ /* 0x000ee80000300800 */
[----:B------:R-:W3:Y:S04]  /*13e00*/  LDL.LU R14, [R1+0xc8] ;  /* 0x0000c800010e7983 */ /* 0x000ee80000300800 */
[----:B------:R-:W3:Y:S01]  /*13e10*/  LDL.LU R15, [R1+0xcc] ;  /* 0x0000cc00010f7983 */ /* 0x000ee20000300800 */
[----:B--2---:R-:W-:Y:S03]  /*13e20*/  HMMA.16816.F32.BF16 R8, R20, R10, R16 ;  /* 0x0000000a1408723c */ /* 0x004fe60000041810 */
[----:B---3--:R-:W-:Y:S04]  /*13e30*/  STL.64 [R1+0xd10], R14 ;  /* 0x000d100e01007387 */ /* 0x008fe80000100a00 */
[----:B------:R0:W-:Y:S02]  /*13e40*/  STL.64 [R1+0xd08], R12 ;  /* 0x000d080c01007387 */ /* 0x0001e40000100a00 */
[----:B0-----:R-:W-:-:S02]  /*13e50*/  IMAD.MOV.U32 R12, RZ, RZ, R5 ;  /* 0x000000ffff0c7224 */ /* 0x001fc400078e0005 */
[----:B------:R-:W-:Y:S02]  /*13e60*/  IMAD.MOV.U32 R13, RZ, RZ, R4 ;  /* 0x000000ffff0d7224 */ /* 0x000fe400078e0004 */
[----:B------:R-:W0:Y:S01]  /*13e70*/  LDSM.16.M88.4 R4, [R3+UR4+0xe000] ;  /* 0x00e000040304783b */ /* 0x000e220008000200 */
[----:B----4-:R-:W-:Y:S02]  /*13e80*/  IMAD.MOV.U32 R14, RZ, RZ, R2 ;  /* 0x000000ffff0e7224 */ /* 0x010fe400078e0002 */
[----:B------:R-:W-:-:S05]  /*13e90*/  IMAD.MOV.U32 R15, RZ, RZ, R0 ;  /* 0x000000ffff0f7224 */ /* 0x000fca00078e0000 */
[----:B------:R-:W-:Y:S04]  /*13ea0*/  STL.64 [R1+0xd28], R14 ;  /* 0x000d280e01007387 */ /* 0x000fe80000100a00 */
[----:B------:R1:W-:Y:S01]  /*13eb0*/  STL.64 [R1+0xd20], R12 ;  /* 0x000d200c01007387 */ /* 0x0003e20000100a00 */
[----:B------:R-:W-:-:S03]  /*13ec0*/  IMAD.MOV.U32 R2, RZ, RZ, R11 ;  /* 0x000000ffff027224 */ /* 0x000fc600078e000b */
[----:B-1----:R-:W2:Y:S04]  /*13ed0*/  LDL.LU.64 R12, [R1+0x50] ;  /* 0x00005000010c7983 */ /* 0x002ea80000300a00 */
[----:B0-----:R-:W-:Y:S04]  /*13ee0*/  STL [R1+0xc34], R6 ;  /* 0x000c340601007387 */ /* 0x001fe80000100800 */
[----:B------:R-:W-:Y:S04]  /*13ef0*/  STL [R1+0xc30], R7 ;  /* 0x000c300701007387 */ /* 0x000fe80000100800 */
[----:B------:R-:W3:Y:S04]  /*13f00*/  LDL.LU.64 R18, [R1+0xda8] ;  /* 0x000da80001127983 */ /* 0x000ee80000300a00 */
[----:B------:R-:W3:Y:S04]  /*13f10*/  LDL.LU.64 R16, [R1+0xda0] ;  /* 0x000da00001107983 */ /* 0x000ee80000300a00 */
[----:B------:R-:W-:Y:S04]  /*13f20*/  STL.64 [R1+0x180], R8 ;  /* 0x0001800801007387 */ /* 0x000fe80000100a00 */
[----:B------:R0:W-:Y:S04]  /*13f30*/  STL [R1+0x188], R10 ;  /* 0x0001880a01007387 */ /* 0x0001e80000100800 */
[----:B0-----:R-:W3:Y:S04]  /*13f40*/  LDL.LU.64 R10, [R1+0xd98] ;  /* 0x000d9800010a7983 */ /* 0x001ee80000300a00 */
[----:B------:R-:W-:Y:S01]  /*13f50*/  STL [R1+0xc98], R2 ;  /* 0x000c980201007387 */ /* 0x000fe20000100800 */
[----:B---3--:R-:W-:Y:S03]  /*13f60*/  HMMA.16816.F32.BF16 R8, R20, R10, R16 ;  /* 0x0000000a1408723c */ /* 0x008fe60000041810 */
[----:B------:R-:W3:Y:S04]  /*13f70*/  LDL.LU.64 R18, [R1+0xd90] ;  /* 0x000d900001127983 */ /* 0x000ee80000300a00 */
[----:B------:R-:W3:-:S12]  /*13f80*/  LDL.LU.64 R16, [R1+0xd88] ;  /* 0x000d880001107983 */ /* 0x000ed80000300a00 */
[----:B------:R-:W-:Y:S04]  /*13f90*/  STL.64 [R1+0x170], R8 ;  /* 0x0001700801007387 */ /* 0x000fe80000100a00 */
[----:B------:R0:W-:Y:S04]  /*13fa0*/  STL.64 [R1+0x178], R10 ;  /* 0x0001780a01007387 */ /* 0x0001e80000100a00 */
[----:B0-----:R-:W3:Y:S02]  /*13fb0*/  LDL.LU.64 R10, [R1+0xd80] ;  /* 0x000d8000010a7983 */ /* 0x001ee40000300a00 */
[----:B---3--:R-:W-:Y:S02]  /*13fc0*/  HMMA.16816.F32.BF16 R8, R20, R10, R16 ;  /* 0x0000000a1408723c */ /* 0x008fe40000041810 */
[----:B------:R-:W3:Y:S04]  /*13fd0*/  LDL.LU.64 R18, [R1+0xd78] ;  /* 0x000d780001127983 */ /* 0x000ee80000300a00 */
[----:B------:R-:W3:-:S13]  /*13fe0*/  LDL.LU.64 R16, [R1+0xd70] ;  /* 0x000d700001107983 */ /* 0x000eda0000300a00 */
[----:B------:R-:W-:Y:S01]  /*13ff0*/  IMAD.MOV.U32 R3, RZ, RZ, R10 ;  /* 0x000000ffff037224 */ /* 0x000fe200078e000a */
[----:B------:R3:W-:Y:S01]  /*14000*/  STL [R1+0x160], R8 ;  /* 0x0001600801007387 */ /* 0x0007e20000100800 */
[----:B------:R-:W-:-:S03]  /*14010*/  IMAD.MOV.U32 R0, RZ, RZ, R11 ;  /* 0x000000ffff007224 */ /* 0x000fc600078e000b */
[----:B------:R-:W3:Y:S01]  /*14020*/  LDL.LU.64 R10, [R1+0xd68] ;  /* 0x000d6800010a7983 */ /* 0x000ee20000300a00 */
[----:B------:R-:W-:-:S03]  /*14030*/  IMAD.MOV.U32 R28, RZ, RZ, R9 ;  /* 0x000000ffff1c7224 */ /* 0x000fc600078e0009 */
[----:B------:R-:W-:Y:S04]  /*14040*/  STL [R1+0xca8], R3 ;  /* 0x000ca80301007387 */ /* 0x000fe80000100800 */
        /* <DEDUP_REMOVED lines=9> */
[----:B------:R-:W3:Y:S04]  /*140e0*/  LDL.LU.64 R16, [R1+0xd40] ;  /* 0x000d400001107983 */ /* 0x000ee80000300a00 */
[----:B------:R-:W3:Y:S04]  /*140f0*/  LDL.LU.64 R10, [R1+0xd38] ;  /* 0x000d3800010a7983 */ /* 0x000ee80000300a00 */
[----:B------:R-:W3:Y:S01]  /*14100*/  LDL.LU.64 R8, [R1+0xd30] ;  /* 0x000d300001087983 */ /* 0x000ee20000300a00 */
[----:B--2---:R-:W-:Y:S01]  /*14110*/  IMAD.MOV.U32 R27, RZ, RZ, R12 ;  /* 0x000000ffff1b7224 */ /* 0x004fe200078e000c */
[----:B------:R-:W-:-:S03]  /*14120*/  MOV R26, R13 ;  /* 0x0000000d001a7202 */ /* 0x000fc60000000f00 */
[----:B------:R0:W-:Y:S04]  /*14130*/  STL.64 [R1+0xd0], R20 ;  /* 0x0000d01401007387 */ /* 0x0001e80000100a00 */
[----:B------:R-:W-:Y:S04]  /*14140*/  STL.64 [R1+0xd8], R22 ;  /* 0x0000d81601007387 */ /* 0x000fe80000100a00 */
[----:B0-----:R-:W2:Y:S04]  /*14150*/  LDL.LU R20, [R1+0x30] ;  /* 0x0000300001147983 */ /* 0x001ea80000300800 */
[----:B------:R-:W4:Y:S01]  /*14160*/  LDL.LU.64 R14, [R1+0xd28] ;  /* 0x000d2800010e7983 */ /* 0x000f220000300a00 */
[----:B---3--:R-:W-:Y:S03]  /*14170*/  HMMA.16816.F32.BF16 R16, R8, R12, R16 ;  /* 0x0000000c0810723c */ /* 0x008fe60000041810 */
[----:B------:R-:W4:-:S15]  /*14180*/  LDL.LU.64 R12, [R1+0xd20] ;  /* 0x000d2000010c7983 */ /* 0x000f1e0000300a00 */
[----:B------:R-:W-:Y:S01]  /*14190*/  NOP ;  /* 0x0000000000007918 */ /* 0x000fe20000000000 */
[----:B------:R0:W-:Y:S01]  /*141a0*/  STL [R1+0x140], R16 ;  /* 0x0001401001007387 */ /* 0x0001e20000100800 */
[----:B------:R-:W-:-:S03]  /*141b0*/  IMAD.MOV.U32 R6, RZ, RZ, R17 ;  /* 0x000000ffff067224 */ /* 0x000fc600078e0011 */
[----:B------:R-:W-:Y:S04]  /*141c0*/  STL [R1+0x14c], R19 ;  /* 0x00014c1301007387 */ /* 0x000fe80000100800 */
[----:B0-----:R-:W4:Y:S01]  /*141d0*/  LDL.LU.64 R16, [R1+0xd18] ;  /* 0x000d180001107983 */ /* 0x001f220000300a00 */
[----:B------:R-:W-:Y:S02]  /*141e0*/  IMAD.MOV.U32 R21, RZ, RZ, R29 ;  /* 0x000000ffff157224 */ /* 0x000fe400078e001d */
[----:B------:R-:W-:Y:S01]  /*141f0*/  IMAD.MOV.U32 R7, RZ, RZ, R18 ;  /* 0x000000ffff077224 */ /* 0x000fe200078e0012 */
[----:B----4-:R-:W-:Y:S01]  /*14200*/  HMMA.16816.F32.BF16 R12, R8, R16, R12 ;  /* 0x00000010080c723c */ /* 0x010fe2000004180c */
[----:B------:R-:W-:Y:S02]  /*14210*/  IMAD.MOV.U32 R3, RZ, RZ, R16 ;  /* 0x000000ffff037224 */ /* 0x000fe400078e0010 */
[----:B------:R-:W-:-:S15]  /*14220*/  IMAD.MOV.U32 R29, RZ, RZ, R17 ;  /* 0x000000ffff1d7224 */ /* 0x000fde00078e0011 */
[----:B------:R-:W-:Y:S01]  /*14230*/  NOP ;  /* 0x0000000000007918 */ /* 0x000fe20000000000 */
[----:B------:R-:W-:Y:S04]  /*14240*/  STL.64 [R1+0x130], R12 ;  /* 0x0001300c01007387 */ /* 0x000fe80000100a00 */
[----:B------:R0:W-:Y:S04]  /*14250*/  STL.64 [R1+0x138], R14 ;  /* 0x0001380e01007387 */ /* 0x0001e80000100a00 */
[----:B0-----:R-:W3:Y:S04]  /*14260*/  LDL.LU.64 R14, [R1+0xd10] ;  /* 0x000d1000010e7983 */ /* 0x001ee80000300a00 */
[----:B------:R-:W3:Y:S04]  /*14270*/  LDL.LU.64 R12, [R1+0xd08] ;  /* 0x000d0800010c7983 */ /* 0x000ee80000300a00 */
[----:B------:R-:W2:Y:S04]  /*14280*/  LDL.LU.64 R18, [R1+0xd00] ;  /* 0x000d000001127983 */ /* 0x000ea80000300a00 */
[----:B------:R-:W2:Y:S02]  /*14290*/  LDL.LU.64 R16, [R1+0xcf8] ;  /* 0x000cf80001107983 */ /* 0x000ea40000300a00 */
[----:B--2---:R-:W-:-:S15]  /*142a0*/  HMMA.16816.F32.BF16 R16, R8, R20, R16 ;  /* 0x000000140810723c */ /* 0x004fde0000041810 */
[----:B------:R-:W-:-:S04]  /*142b0*/  NOP ;  /* 0x0000000000007918 */ /* 0x000fc80000000000 */
[----:B------:R0:W-:Y:S04]  /*142c0*/  STL.64 [R1+0x120], R16 ;  /* 0x0001201001007387 */ /* 0x0001e80000100a00 */
[----:B------:R-:W-:Y:S04]  /*142d0*/  STL.64 [R1+0x128], R18 ;  /* 0x0001281201007387 */ /* 0x000fe80000100a00 */
[----:B0-----:R-:W2:Y:S04]  /*142e0*/  LDL.LU.64 R16, [R1+0xcf0] ;  /* 0x000cf00001107983 */ /* 0x001ea80000300a00 */
[----:B------:R0:W-:Y:S04]  /*142f0*/  STL.64 [R1+0xc70], R20 ;  /* 0x000c701401007387 */ /* 0x0001e80000100a00 */
[----:B0-----:R-:W2:Y:S04]  /*14300*/  LDL.LU R20, [R1+0xe0] ;  /* 0x0000e00001147983 */ /* 0x001ea80000300800 */
[----:B------:R-:W2:Y:S04]  /*14310*/  LDL.LU R21, [R1+0xe4] ;  /* 0x0000e40001157983 */ /* 0x000ea80000300800 */
[----:B------:R-:W2:Y:S04]  /*14320*/  LDL.LU R22, [R1+0xe8] ;  /* 0x0000e80001167983 */ /* 0x000ea80000300800 */
[----:B------:R-:W2:Y:S02]  /*14330*/  LDL.LU R23, [R1+0xec] ;  /* 0x0000ec0001177983 */ /* 0x000ea40000300800 */
[----:B--2---:R-:W-:-:S15]  /*14340*/  HMMA.16816.F32.BF16 R20, R8, R16, R20 ;  /* 0x000000100814723c */ /* 0x004fde0000041814 */
[----:B------:R-:W-:-:S04]  /*14350*/  NOP ;  /* 0x0000000000007918 */ /* 0x000fc80000000000 */
[----:B------:R-:W-:Y:S04]  /*14360*/  STL.64 [R1+0x110], R20 ;  /* 0x0001101401007387 */ /* 0x000fe80000100a00 */
[----:B------:R0:W-:Y:S02]  /*14370*/  STL.64 [R1+0x118], R22 ;  /* 0x0001181601007387 */ /* 0x0001e40000100a00 */
[----:B0-----:R-:W-:Y:S02]  /*14380*/  IMAD.MOV.U32 R23, RZ, RZ, R16 ;  /* 0x000000ffff177224 */ /* 0x001fe400078e0010 */
[----:B------:R-:W-:Y:S02]  /*14390*/  IMAD.MOV.U32 R22, RZ, RZ, R17 ;  /* 0x000000ffff167224 */ /* 0x000fe400078e0011 */
[----:B------:R-:W3:Y:S02]  /*143a0*/  LDL.LU.64 R16, [R1+0xce8] ;  /* 0x000ce80001107983 */ /* 0x000ee40000300a00 */
[----:B---3--:R-:W-:Y:S01]  /*143b0*/  HMMA.16816.F32.BF16 R12, R8, R16, R12 ;  /* 0x00000010080c723c */ /* 0x008fe2000004180c */
[----:B------:R-:W-:-:S02]  /*143c0*/  IMAD.MOV.U32 R28, RZ, RZ, R16 ;  /* 0x000000ffff1c7224 */ /* 0x000fc400078e0010 */
[----:B------:R-:W-:-:S15]  /*143d0*/  IMAD.MOV.U32 R2, RZ, RZ, R17 ;  /* 0x000000ffff027224 */ /* 0x000fde00078e0011 */
[----:B------:R-:W-:Y:S01]  /*143e0*/  NOP ;  /* 0x0000000000007918 */ /* 0x000fe20000000000 */
[----:B------:R0:W-:Y:S04]  /*143f0*/  STL.64 [R1+0x100], R12 ;  /* 0x0001000c01007387 */ /* 0x0001e80000100a00 */
[----:B------:R1:W-:Y:S04]  /*14400*/  STL.64 [R1+0x108], R14 ;  /* 0x0001080e01007387 */ /* 0x0003e80000100a00 */
[----:B0-----:R-:W1:Y:S04]  /*14410*/  LDL.LU.64 R12, [R1+0xce0] ;  /* 0x000ce000010c7983 */ /* 0x001e680000300a00 */
[----:B------:R-:W1:Y:S04]  /*14420*/  LDL.LU.64 R18, [R1+0xcd8] ;  /* 0x000cd80001127983 */ /* 0x000e680000300a00 */
[----:B------:R-:W1:Y:S02]  /*14430*/  LDL.LU.64 R16, [R1+0xcd0] ;  /* 0x000cd00001107983 */ /* 0x000e640000300a00 */
[----:B-1----:R-:W-:Y:S02]  /*14440*/  HMMA.16816.F32.BF16 R12, R8, R12, R16 ;  /* 0x0000000c080c723c */ /* 0x002fe40000041810 */
[----:B------:R-:W2:Y:S04]  /*14450*/  LDL.LU.64 R18, [R1+0xcc8] ;  /* 0x000cc80001127983 */ /* 0x000ea80000300a00 */
[----:B------:R-:W2:-:S13]  /*14460*/  LDL.LU.64 R16, [R1+0xcc0] ;  /* 0x000cc00001107983 */ /* 0x000e9a0000300a00 */
[----:B------:R-:W-:Y:S04]  /*14470*/  STL.64 [R1+0xf0], R12 ;  /* 0x0000f00c01007387 */ /* 0x000fe80000100a00 */
[----:B------:R0:W-:Y:S04]  /*14480*/  STL.64 [R1+0xf8], R14 ;  /* 0x0000f80e01007387 */ /* 0x0001e80000100a00 */
[----:B0-----:R-:W3:Y:S04]  /*14490*/  LDL.LU.64 R14, [R1+0xcb8] ;  /* 0x000cb800010e7983 */ /* 0x001ee80000300a00 */
[----:B------:R-:W3:Y:S01]  /*144a0*/  LDL.LU.64 R12, [R1+0xcb0] ;  /* 0x000cb000010c7983 */ /* 0x000ee20000300a00 */
[----:B------:R-:W-:-:S02]  /*144b0*/  IMAD.MOV.U32 R20, RZ, RZ, R3 ;  /* 0x000000ffff147224 */ /* 0x000fc400078e0003 */
[----:B------:R-:W-:Y:S01]  /*144c0*/  IMAD.MOV.U32 R21, RZ, RZ, R29 ;  /* 0x000000ffff157224 */ /* 0x000fe200078e001d */
[C---:B---3--:R-:W-:Y:S08]  /*144d0*/  HMMA.16816.F32.BF16 R12, R8.reuse, R24, R12 ;  /* 0x00000018080c723c */ /* 0x048ff0000004180c */
[----:B--2---:R-:W-:Y:S11]  /*144e0*/  HMMA.16816.F32.BF16 R8, R8, R4, R16 ;  /* 0x000000040808723c */ /* 0x004ff60000041810 */
[----:B------:R-:W-:Y:S04]  /*144f0*/  STL.64 [R1+0xe0], R12 ;  /* 0x0000e00c01007387 */ /* 0x000fe80000100a00 */
[----:B------:R0:W-:Y:S04]  /*14500*/  STL.64 [R1+0xe8], R14 ;  /* 0x0000e80e01007387 */ /* 0x0001e80000100a00 */
[----:B0-----:R-:W2:Y:S04]  /*14510*/  LDL.LU R15, [R1+0x1d0] ;  /* 0x0001d000010f7983 */ /* 0x001ea80000300800 */
[----:B------:R0:W-:Y:S04]  /*14520*/  STL.64 [R1+0xc78], R24 ;  /* 0x000c781801007387 */ /* 0x0001e80000100a00 */
[----:B------:R-:W3:Y:S04]  /*14530*/  LDL.LU R3, [R1+0xca8] ;  /* 0x000ca80001037983 */ /* 0x000ee80000300800 */
[----:B------:R-:W-:Y:S04]  /*14540*/  STL.64 [R1+0xc0], R8 ;  /* 0x0000c00801007387 */ /* 0x000fe80000100a00 */
[----:B------:R-:W-:Y:S04]  /*14550*/  STL.64 [R1+0xc8], R10 ;  /* 0x0000c80a01007387 */ /* 0x000fe80000100a00 */
[----:B------:R-:W4:Y:S04]  /*14560*/  LDL.LU R29, [R1+0xca4] ;  /* 0x000ca400011d7983 */ /* 0x000f280000300800 */
[----:B------:R1:W-:Y:S04]  /*14570*/  STL.64 [R1+0xc80], R20 ;  /* 0x000c801401007387 */ /* 0x0003e80000100a00 */
[----:B0-----:R-:W3:Y:S04]  /*14580*/  LDL.LU R24, [R1+0x1a0] ;  /* 0x0001a00001187983 */ /* 0x001ee80000300800 */
[----:B------:R-:W3:Y:S01]  /*14590*/  LDL.LU R25, [R1+0x1a4] ;  /* 0x0001a40001197983 */ /* 0x000ee20000300800 */
[----:B-1----:R-:W-:-:S02]  /*145a0*/  IMAD.MOV.U32 R21, RZ, RZ, R26 ;  /* 0x000000ffff157224 */ /* 0x002fc400078e001a */
[----:B------:R-:W-:Y:S01]  /*145b0*/  IMAD.MOV.U32 R20, RZ, RZ, R27 ;  /* 0x000000ffff147224 */ /* 0x000fe200078e001b */
[----:B------:R-:W3:Y:S04]  /*145c0*/  LDL.LU R26, [R1+0x1a8] ;  /* 0x0001a800011a7983 */ /* 0x000ee80000300800 */
[----:B------:R-:W3:Y:S04]  /*145d0*/  LDL.LU R27, [R1+0x1ac] ;  /* 0x0001ac00011b7983 */ /* 0x000ee80000300800 */
[----:B--2---:R-:W0:Y:S04]  /*145e0*/  LDSM.16.MT88.4 R12, [R15+UR4+0x10c00] ;  /* 0x010c00040f0c783b */ /* 0x004e280008004200 */
[----:B---3--:R4:W-:Y:S04]  /*145f0*/  STL.64 [R1+0xc90], R26 ;  /* 0x000c901a01007387 */ /* 0x0089e80000100a00 */
[----:B------:R1:W-:Y:S01]  /*14600*/  STL.64 [R1+0xc88], R24 ;  /* 0x000c881801007387 */ /* 0x0003e20000100a00 */
[----:B----4-:R-:W-:-:S03]  /*14610*/  IMAD.MOV.U32 R27, RZ, RZ, R29 ;  /* 0x000000ffff1b7224 */ /* 0x010fc600078e001d */
[----:B-1----:R-:W2:Y:S04]  /*14620*/  LDL.LU R24, [R1+0x1c0] ;  /* 0x0001c00001187983 */ /* 0x002ea80000300800 */
[----:B------:R-:W2:Y:S04]  /*14630*/  LDL.LU R25, [R1+0x1c4] ;  /* 0x0001c40001197983 */ /* 0x000ea80000300800 */
[----:B------:R-:W2:Y:S04]  /*14640*/  LDL.LU R26, [R1+0x1c8] ;  /* 0x0001c800011a7983 */ /* 0x000ea80000300800 */
[----:B------:R-:W3:Y:S04]  /*14650*/  LDL.LU R29, [R1+0xca0] ;  /* 0x000ca000011d7983 */ /* 0x000ee80000300800 */
[----:B------:R-:W-:Y:S04]  /*14660*/  STL.64 [R1+0xc40], R6 ;  /* 0x000c400601007387 */ /* 0x000fe80000100a00 */
[----:B------:R1:W-:Y:S04]  /*14670*/  STL.64 [R1+0xc38], R4 ;  /* 0x000c380401007387 */ /* 0x0003e80000100a00 */
[----:B-1----:R-:W4:Y:S04]  /*14680*/  LDL.LU R4, [R1+0x190] ;  /* 0x0001900001047983 */ /* 0x002f280000300800 */
[----:B------:R-:W4:Y:S04]  /*14690*/  LDL.LU R5, [R1+0x194] ;  /* 0x0001940001057983 */ /* 0x000f280000300800 */
[----:B------:R-:W4:Y:S04]  /*146a0*/  LDL.LU R6, [R1+0x198] ;  /* 0x0001980001067983 */ /* 0x000f280000300800 */
[----:B------:R-:W4:Y:S04]  /*146b0*/  LDL.LU R7, [R1+0x19c] ;  /* 0x00019c0001077983 */ /* 0x000f280000300800 */
[----:B0-----:R-:W-:Y:S04]  /*146c0*/  STL.64 [R1+0xc28], R14 ;  /* 0x000c280e01007387 */ /* 0x001fe80000100a00 */
[----:B------:R0:W-:Y:S02]  /*146d0*/  STL.64 [R1+0xc20], R12 ;  /* 0x000c200c01007387 */ /* 0x0001e40000100a00 */
[----:B0-----:R-:W-:-:S02]  /*146e0*/  IMAD.MOV.U32 R12, RZ, RZ, R28 ;  /* 0x000000ffff0c7224 */ /* 0x001fc400078e001c */
[----:B------:R-:W-:Y:S01]  /*146f0*/  IMAD.MOV.U32 R13, RZ, RZ, R2 ;  /* 0x000000ffff0d7224 */ /* 0x000fe200078e0002 */
[----:B------:R-:W2:Y:S04]  /*14700*/  LDL.LU R28, [R1+0xc9c] ;  /* 0x000c9c00011c7983 */ /* 0x000ea80000300800 */
[----:B------:R-:W2:Y:S04]  /*14710*/  LDL.LU R2, [R1+0xc98] ;  /* 0x000c980001027983 */ /* 0x000ea80000300800 */
[----:B------:R-:W-:Y:S04]  /*14720*/  STL.64 [R1+0xc58], R12 ;  /* 0x000c580c01007387 */ /* 0x000fe80000100a00 */
[----:B---3--:R-:W0:Y:S04]  /*14730*/  LDSM.16.MT88.4 R16, [R29+UR4+0x10c00] ;  /* 0x010c00041d10783b */ /* 0x008e280008004200 */
[----:B------:R-:W2:Y:S04]  /*14740*/  LDSM.16.MT88.4 R8, [R29+UR4+0x10800] ;  /* 0x010800041d08783b */ /* 0x000ea80008004200 */
[----:B0-----:R-:W-:Y:S04]  /*14750*/  STL.64 [R1+0xba0], R18 ;  /* 0x000ba01201007387 */ /* 0x001fe80000100a00 */
[----:B------:R0:W-:Y:S04]  /*14760*/  STL.64 [R1+0xb98], R16 ;  /* 0x000b981001007387 */ /* 0x0001e80000100a00 */
[----:B0-----:R-:W3:Y:S04]  /*14770*/  LDL.LU R16, [R1+0x170] ;  /* 0x0001700001107983 */ /* 0x001ee80000300800 */
[----:B------:R-:W3:Y:S04]  /*14780*/  LDL.LU R17, [R1+0x174] ;  /* 0x0001740001117983 */ /* 0x000ee80000300800 */
[----:B------:R-:W3:Y:S04]  /*14790*/  LDL.LU R18, [R1+0x178] ;  /* 0x0001780001127983 */ /* 0x000ee80000300800 */
[----:B------:R-:W3:Y:S01]  /*147a0*/  LDL.LU R19, [R1+0x17c] ;  /* 0x00017c0001137983 */ /* 0x000ee20000300800 */
[----:B------:R-:W-:-:S02]  /*147b0*/  IMAD.MOV.U32 R12, RZ, RZ, R23 ;  /* 0x000000ffff0c7224 */ /* 0x000fc400078e0017 */
[----:B------:R-:W-:Y:S02]  /*147c0*/  IMAD.MOV.U32 R13, RZ, RZ, R22 ;  /* 0x000000ffff0d7224 */ /* 0x000fe400078e0016 */
[----:B--2---:R-:W-:Y:S01]  /*147d0*/  HMMA.16816.F32.BF16 R20, R8, R20, R24 ;  /* 0x000000140814723c */ /* 0x004fe20000041818 */
[----:B---3--:R-:W-:Y:S04]  /*147e0*/  STL.64 [R1+0xc68], R18 ;  /* 0x000c681201007387 */ /* 0x008fe80000100a00 */
[----:B------:R0:W-:Y:S04]  /*147f0*/  STL.64 [R1+0xc60], R16 ;  /* 0x000c601001007387 */ /* 0x0001e80000100a00 */
[----:B0-----:R-:W2:Y:S04]  /*14800*/  LDL.LU R16, [R1+0x180] ;  /* 0x0001800001107983 */ /* 0x001ea80000300800 */
[----:B------:R-:W2:Y:S04]  /*14810*/  LDL.LU R17, [R1+0x184] ;  /* 0x0001840001117983 */ /* 0x000ea80000300800 */
[----:B------:R-:W2:Y:S04]  /*14820*/  LDL.LU R18, [R1+0x188] ;  /* 0x0001880001127983 */ /* 0x000ea80000300800 */
[----:B------:R-:W3:Y:S04]  /*14830*/  LDL.LU.64 R26, [R1+0xc90] ;  /* 0x000c9000011a7983 */ /* 0x000ee80000300a00 */
[----:B------:R-:W3:Y:S04]  /*14840*/  LDL.LU.64 R24, [R1+0xc88] ;  /* 0x000c880001187983 */ /* 0x000ee80000300a00 */
[----:B------:R0:W-:Y:S04]  /*14850*/  STL.64 [R1+0xb0], R20 ;  /* 0x0000b01401007387 */ /* 0x0001e80000100a00 */
[----:B------:R3:W-:Y:S04]  /*14860*/  STL [R1+0xb8], R22 ;  /* 0x0000b81601007387 */ /* 0x0007e80000100800 */
[----:B0-----:R-:W3:Y:S01]  /*14870*/  LDL.LU.64 R20, [R1+0xc80] ;  /* 0x000c800001147983 */ /* 0x001ee20000300a00 */
[----:B------:R-:W-:-:S02]  /*14880*/  IMAD.MOV.U32 R19, RZ, RZ, R2 ;  /* 0x000000ffff137224 */ /* 0x000fc400078e0002 */
[----:B------:R-:W-:-:S05]  /*14890*/  IMAD.MOV.U32 R2, RZ, RZ, R23 ;  /* 0x000000ffff027224 */ /* 0x000fca00078e0017 */
[----:B------:R-:W-:Y:S01]  /*148a0*/  STL [R1+0xbc4], R2 ;  /* 0x000bc40201007387 */ /* 0x000fe20000100800 */
[----:B---3--:R-:W-:Y:S03]  /*148b0*/  HMMA.16816.F32.BF16 R20, R8, R20, R24 ;  /* 0x000000140814723c */ /* 0x008fe60000041818 */
[----:B------:R-:W3:-:S15]  /*148c0*/  LDL.LU.64 R24, [R1+0xc78] ;  /* 0x000c780001187983 */ /* 0x000ede0000300a00 */
[----:B------:R-:W-:Y:S01]  /*148d0*/  NOP ;  /* 0x0000000000007918 */ /* 0x000fe20000000000 */
[----:B------:R0:W-:Y:S04]  /*148e0*/  STL.64 [R1+0xa0], R20 ;  /* 0x0000a01401007387 */ /* 0x0001e80000100a00 */
[----:B0-----:R-:W4:Y:S01]  /*148f0*/  LDL.LU.64 R20, [R1+0xc70] ;  /* 0x000c700001147983 */ /* 0x001f220000300a00 */
[----:B------:R-:W-:Y:S02]  /*14900*/  IMAD.MOV.U32 R26, RZ, RZ, R22 ;  /* 0x000000ffff1a7224 */ /* 0x000fe400078e0016 */
[----:B------:R-:W-:-:S03]  /*14910*/  IMAD.MOV.U32 R27, RZ, RZ, R23 ;  /* 0x000000ffff1b7224 */ /* 0x000fc600078e0017 */
[----:B------:R0:W-:Y:S04]  /*14920*/  STL [R1+0xbcc], R26 ;  /* 0x000bcc1a01007387 */ /* 0x0001e80000100800 */
[----:B------:R-:W-:Y:S01]  /*14930*/  STL [R1+0xbc8], R27 ;  /* 0x000bc81b01007387 */ /* 0x000fe20000100800 */
[----:B----4-:R-:W-:Y:S03]  /*14940*/  HMMA.16816.F32.BF16 R4, R8, R20, R4 ;  /* 0x000000140804723c */ /* 0x010fe60000041804 */
[----:B------:R-:W4:-:S15]  /*14950*/  LDL.LU R20, [R1+0x150] ;  /* 0x0001500001147983 */ /* 0x000f1e0000300800 */
[----:B------:R-:W-:Y:S01]  /*14960*/  NOP ;  /* 0x0000000000007918 */ /* 0x000fe20000000000 */
[----:B------:R1:W-:Y:S04]  /*14970*/  STL.64 [R1+0x90], R4 ;  /* 0x0000900401007387 */ /* 0x0003e80000100a00 */
[----:B------:R-:W-:Y:S04]  /*14980*/  STL.64 [R1+0x98], R6 ;  /* 0x0000980601007387 */ /* 0x000fe80000100a00 */
[----:B------:R-:W4:Y:S04]  /*14990*/  LDL.LU R21, [R1+0x154] ;  /* 0x0001540001157983 */ /* 0x000f280000300800 */
[----:B------:R-:W3:Y:S04]  /*149a0*/  LDL.LU R22, [R1+0x158] ;  /* 0x0001580001167983 */ /* 0x000ee80000300800 */
[----:B------:R-:W3:Y:S01]  /*149b0*/  LDL.LU R23, [R1+0x15c] ;  /* 0x00015c0001177983 */ /* 0x000ee20000300800 */
[----:B--2---:R-:W-:-:S15]  /*149c0*/  HMMA.16816.F32.BF16 R12, R8, R12, R16 ;  /* 0x0000000c080c723c */ /* 0x004fde0000041810 */
[----:B------:R-:W-:-:S04]  /*149d0*/  NOP ;  /* 0x0000000000007918 */ /* 0x000fc80000000000 */
[----:B0-----:R-:W-:Y:S01]  /*149e0*/  IMAD.MOV.U32 R26, RZ, RZ, R13 ;  /* 0x000000ffff1a7224 */ /* 0x001fe200078e000d */
[----:B---3--:R-:W-:Y:S04]  /*149f0*/  STL.64 [R1+0xc50], R22 ;  /* 0x000c501601007387 */ /* 0x008fe80000100a00 */
[----:B----4-:R0:W-:Y:S04]  /*14a00*/  STL.64 [R1+0xc48], R20 ;  /* 0x000c481401007387 */ /* 0x0101e80000100a00 */
[----:B-1----:R-:W2:Y:S04]  /*14a10*/  LDL.LU R4, [R1] ;  /* 0x0000000001047983 */ /* 0x002ea80000300800 */
[----:B------:R-:W2:Y:S04]  /*14a20*/  LDL.LU R5, [R1+0x4] ;  /* 0x0000040001057983 */ /* 0x000ea80000300800 */
[----:B0-----:R-:W2:Y:S04]  /*14a30*/  LDL.LU R20, [R1+0x160] ;  /* 0x0001600001147983 */ /* 0x001ea80000300800 */
[----:B------:R-:W3:Y:S04]  /*14a40*/  LDL.LU.64 R18, [R1+0xc68] ;  /* 0x000c680001127983 */ /* 0x000ee80000300a00 */
[----:B------:R-:W3:Y:S04]  /*14a50*/  LDL.LU.64 R16, [R1+0xc60] ;  /* 0x000c600001107983 */ /* 0x000ee80000300a00 */
[----:B------:R0:W-:Y:S04]  /*14a60*/  STL [R1+0x80], R12 ;  /* 0x0000800c01007387 */ /* 0x0001e80000100800 */
[----:B0-----:R-:W3:Y:S01]  /*14a70*/  LDL.LU.64 R12, [R1+0xc58] ;  /* 0x000c5800010c7983 */ /* 0x001ee20000300a00 */
[----:B------:R-:W-:-:S02]  /*14a80*/  IMAD.MOV.U32 R27, RZ, RZ, R14 ;  /* 0x000000ffff1b7224 */ /* 0x000fc400078e000e */
[----:B------:R-:W-:Y:S02]  /*14a90*/  IMAD.MOV.U32 R2, RZ, RZ, R15 ;  /* 0x000000ffff027224 */ /* 0x000fe400078e000f */
[----:B------:R-:W-:Y:S01]  /*14aa0*/  IMAD.MOV.U32 R21, RZ, RZ, R28 ;  /* 0x000000ffff157224 */ /* 0x000fe200078e001c */
[----:B------:R-:W-:Y:S01]  /*14ab0*/  MOV R23, R0 ;  /* 0x0000000000177202 */ /* 0x000fe20000000f00 */
[----:B------:R-:W-:Y:S01]  /*14ac0*/  IMAD.MOV.U32 R22, RZ, RZ, R3 ;  /* 0x000000ffff167224 */ /* 0x000fe200078e0003 */
[----:B------:R-:W-:Y:S01]  /*14ad0*/  STL [R1+0xbd8], R2 ;  /* 0x000bd80201007387 */ /* 0x000fe20000100800 */
[----:B---3--:R-:W-:-:S15]  /*14ae0*/  HMMA.16816.F32.BF16 R12, R8, R12, R16 ;  /* 0x0000000c080c723c */ /* 0x008fde0000041810 */
[----:B------:R-:W-:-:S04]  /*14af0*/  NOP ;  /* 0x0000000000007918 */ /* 0x000fc80000000000 */
[----:B------:R-:W-:Y:S02]  /*14b00*/  IMAD.MOV.U32 R29, RZ, RZ, R12 ;  /* 0x000000ffff1d7224 */ /* 0x000fe400078e000c */
[----:B------:R-:W-:Y:S01]  /*14b10*/  IMAD.MOV.U32 R28, RZ, RZ, R13 ;  /* 0x000000ffff1c7224 */ /* 0x000fe200078e000d */
[----:B------:R-:W3:Y:S01]  /*14b20*/  LDL.LU R12, [R1+0xd0] ;  /* 0x0000d000010c7983 */ /* 0x000ee20000300800 */
[----:B------:R-:W-:Y:S02]  /*14b30*/  IMAD.MOV.U32 R3, RZ, RZ, R14 ;  /* 0x000000ffff037224 */ /* 0x000fe400078e000e */
[----:B------:R-:W-:Y:S01]  /*14b40*/  IMAD.MOV.U32 R0, RZ, RZ, R15 ;  /* 0x000000ffff007224 */ /* 0x000fe200078e000f */
[----:B------:R-:W3:Y:S04]  /*14b50*/  LDL.LU R13, [R1+0xd4] ;  /* 0x0000d400010d7983 */ /* 0x000ee80000300800 */
[----:B------:R-:W3:Y:S04]  /*14b60*/  LDL.LU R14, [R1+0xd8] ;  /* 0x0000d800010e7983 */ /* 0x000ee80000300800 */
[----:B------:R-:W3:Y:S04]  /*14b70*/  LDL.LU R15, [R1+0xdc] ;  /* 0x0000dc00010f7983 */ /* 0x000ee80000300800 */
[----:B------:R-:W4:Y:S04]  /*14b80*/  LDL.LU R16, [R1+0x100] ;  /* 0x0001000001107983 */ /* 0x000f280000300800 */
[----:B------:R-:W4:Y:S04]  /*14b90*/  LDL.LU R17, [R1+0x104] ;  /* 0x0001040001117983 */ /* 0x000f280000300800 */
[----:B------:R-:W2:Y:S04]  /*14ba0*/  LDL.LU R18, [R1+0x108] ;  /* 0x0001080001127983 */ /* 0x000ea80000300800 */
[----:B------:R-:W2:Y:S04]  /*14bb0*/  LDL.LU R19, [R1+0x10c] ;  /* 0x00010c0001137983 */ /* 0x000ea80000300800 */
[----:B--2---:R0:W-:Y:S04]  /*14bc0*/  STL.64 [R1+0xbe8], R18 ;  /* 0x000be81201007387 */ /* 0x0041e80000100a00 */
[----:B----4-:R-:W-:Y:S04]  /*14bd0*/  STL.64 [R1+0xbe0], R16 ;  /* 0x000be01001007387 */ /* 0x010fe80000100a00 */
[----:B0-----:R-:W2:Y:S04]  /*14be0*/  LDL.LU.64 R18, [R1+0x28] ;  /* 0x0000280001127983 */ /* 0x001ea80000300a00 */
[----:B--2---:R0:W-:Y:S04]  /*14bf0*/  STL.64 [R1+0xbf0], R18 ;  /* 0x000bf01201007387 */ /* 0x0041e80000100a00 */
[----:B0-----:R-:W2:Y:S01]  /*14c00*/  LDL.LU.64 R18, [R1+0x38] ;  /* 0x0000380001127983 */ /* 0x001ea20000300a00 */
[C---:B------:R-:W-:Y:S03]  /*14c10*/  HMMA.16816.F32.BF16 R4, R8.reuse, R4, R20 ;  /* 0x000000040804723c */ /* 0x040fe60000041814 */
[----:B--2---:R0:W-:Y:S04]  /*14c20*/  STL.64 [R1+0xc00], R18 ;  /* 0x000c001201007387 */ /* 0x0041e80000100a00 */
[----:B------:R-:W2:Y:S04]  /*14c30*/  LDL.LU R16, [R1+0x130] ;  /* 0x0001300001107983 */ /* 0x000ea80000300800 */
[----:B------:R-:W2:Y:S04]  /*14c40*/  LDL.LU R17, [R1+0x134] ;  /* 0x0001340001117983 */ /* 0x000ea80000300800 */
[----:B0-----:R-:W4:Y:S04]  /*14c50*/  LDL.LU R18, [R1+0x138] ;  /* 0x0001380001127983 */ /* 0x001f280000300800 */
[----:B------:R-:W4:Y:S04]  /*14c60*/  LDL.LU R19, [R1+0x13c] ;  /* 0x00013c0001137983 */ /* 0x000f280000300800 */
[----:B----4-:R0:W-:Y:S04]  /*14c70*/  STL.64 [R1+0xc10], R18 ;  /* 0x000c101201007387 */ /* 0x0101e80000100a00 */
[----:B--2---:R-:W-:Y:S04]  /*14c80*/  STL.64 [R1+0xc08], R16 ;  /* 0x000c081001007387 */ /* 0x004fe80000100a00 */
[----:B0-----:R-:W2:Y:S04]  /*14c90*/  LDL.LU.64 R18, [R1+0x58] ;  /* 0x0000580001127983 */ /* 0x001ea80000300a00 */
[----:B------:R-:W-:Y:S04]  /*14ca0*/  STL [R1+0xbdc], R29 ;  /* 0x000bdc1d01007387 */ /* 0x000fe80000100800 */
[----:B------:R-:W4:Y:S04]  /*14cb0*/  LDL.LU.64 R22, [R1+0xc50] ;  /* 0x000c500001167983 */ /* 0x000f280000300a00 */
[----:B------:R-:W4:Y:S04]  /*14cc0*/  LDL.LU.64 R20, [R1+0xc48] ;  /* 0x000c480001147983 */ /* 0x000f280000300a00 */
[----:B------:R-:W-:Y:S04]  /*14cd0*/  STL.64 [R1+0x60], R4 ;  /* 0x0000600401007387 */ /* 0x000fe80000100a00 */
[----:B------:R0:W-:Y:S04]  /*14ce0*/  STL.64 [R1+0x68], R6 ;  /* 0x0000680601007387 */ /* 0x0001e80000100a00 */
[----:B0-----:R-:W2:Y:S04]  /*14cf0*/  LDL.LU.64 R6, [R1+0xc40] ;  /* 0x000c400001067983 */ /* 0x001ea80000300a00 */
[----:B------:R-:W3:Y:S04]  /*14d00*/  LDL.LU.64 R4, [R1+0xc38] ;  /* 0x000c380001047983 */ /* 0x000ee80000300a00 */
[----:B------:R0:W-:Y:S04]  /*14d10*/  STL.64 [R1+0xbd0], R26 ;  /* 0x000bd01a01007387 */ /* 0x0001e80000100a00 */
[----:B0-----:R-:W3:Y:S01]  /*14d20*/  LDL.LU.64 R26, [R1+0x48] ;  /* 0x00004800011a7983 */ /* 0x001ee20000300a00 */
[----:B----4-:R-:W-:Y:S01]  /*14d30*/  HMMA.16816.F32.BF16 R20, R8, R24, R20 ;  /* 0x000000180814723c */ /* 0x010fe20000041814 */
[----:B--2---:R-:W-:-:S07]  /*14d40*/  IMAD.MOV.U32 R25, RZ, RZ, R6 ;  /* 0x000000ffff197224 */ /* 0x004fce00078e0006 */
[----:B---3--:R-:W-:Y:S01]  /*14d50*/  HMMA.16816.F32.BF16 R8, R8, R4, R12 ;  /* 0x000000040808723c */ /* 0x008fe2000004180c */
[----:B------:R0:W-:Y:S04]  /*14d60*/  STL.64 [R1+0xc18], R26 ;  /* 0x000c181a01007387 */ /* 0x0001e80000100a00 */
[----:B------:R-:W2:Y:S04]  /*14d70*/  LDL.LU R24, [R1+0x140] ;  /* 0x0001400001187983 */ /* 0x000ea80000300800 */
[----:B------:R-:W3:Y:S01]  /*14d80*/  LDL.LU R6, [R1+0xc34] ;  /* 0x000c340001067983 */ /* 0x000ee20000300800 */
[----:B0-----:R-:W-:-:S03]  /*14d90*/  IMAD.MOV.U32 R26, RZ, RZ, R7 ;  /* 0x000000ffff1a7224 */ /* 0x001fc600078e0007 */
[----:B------:R-:W3:Y:S04]  /*14da0*/  LDL.LU R7, [R1+0xc30] ;  /* 0x000c300001077983 */ /* 0x000ee80000300800 */
[----:B------:R-:W2:Y:S04]  /*14db0*/  LDL.LU R27, [R1+0x14c] ;  /* 0x00014c00011b7983 */ /* 0x000ea80000300800 */
[----:B------:R0:W-:Y:S04]  /*14dc0*/  STL.64 [R1+0xb30], R22 ;  /* 0x000b301601007387 */ /* 0x0001e80000100a00 */
[----:B------:R1:W-:Y:S04]  /*14dd0*/  STL.64 [R1+0xb28], R20 ;  /* 0x000b281401007387 */ /* 0x0003e80000100a00 */
[----:B0-----:R-:W4:Y:S04]  /*14de0*/  LDL.LU R22, [R1+0x8] ;  /* 0x0000080001167983 */ /* 0x001f280000300800 */
[----:B------:R-:W4:Y:S04]  /*14df0*/  LDL.LU R23, [R1+0xc] ;  /* 0x00000c0001177983 */ /* 0x000f280000300800 */
[----:B------:R-:W2:Y:S04]  /*14e00*/  LDL.LU.64 R14, [R1+0xc28] ;  /* 0x000c2800010e7983 */ /* 0x000ea80000300a00 */
[----:B------:R-:W2:Y:S01]  /*14e10*/  LDL.LU.64 R12, [R1+0xc20] ;  /* 0x000c2000010c7983 */ /* 0x000ea20000300a00 */
[----:B-1----:R-:W-:-:S02]  /*14e20*/  IMAD.MOV.U32 R21, RZ, RZ, R18 ;  /* 0x000000ffff157224 */ /* 0x002fc400078e0012 */
[----:B------:R-:W-:Y:S01]  /*14e30*/  IMAD.MOV.U32 R20, RZ, RZ, R19 ;  /* 0x000000ffff147224 */ /* 0x000fe200078e0013 */
[----:B---3--:R0:W-:Y:S04]  /*14e40*/  STL.64 [R1+0xbf8], R6 ;  /* 0x000bf80601007387 */ /* 0x0081e80000100a00 */
[----:B------:R-:W3:Y:S04]  /*14e50*/  LDL.LU R4, [R1+0x120] ;  /* 0x0001200001047983 */ /* 0x000ee80000300800 */
[----:B------:R-:W3:Y:S04]  /*14e60*/  LDL.LU R5, [R1+0x124] ;  /* 0x0001240001057983 */ /* 0x000ee80000300800 */
[----:B0-----:R-:W3:Y:S04]  /*14e70*/  LDL.LU R6, [R1+0x128] ;  /* 0x0001280001067983 */ /* 0x001ee80000300800 */
[----:B------:R-:W3:Y:S01]  /*14e80*/  LDL.LU R7, [R1+0x12c] ;  /* 0x00012c0001077983 */ /* 0x000ee20000300800 */
[C---:B--2---:R-:W-:Y:S03]  /*14e90*/  HMMA.16816.F32.BF16 R24, R12.reuse, R18, R24 ;  /* 0x000000120c18723c */ /* 0x044fe60000041818 */
[----:B------:R0:W-:Y:S04]  /*14ea0*/  STL.64 [R1+0xb40], R10 ;  /* 0x000b400a01007387 */ /* 0x0001e80000100a00 */
[----:B------:R-:W-:Y:S04]  /*14eb0*/  STL.64 [R1+0xb38], R8 ;  /* 0x000b380801007387 */ /* 0x000fe80000100a00 */
[----:B0-----:R-:W2:Y:S04]  /*14ec0*/  LDL.LU R10, [R1+0x18] ;  /* 0x00001800010a7983 */ /* 0x001ea80000300800 */
[----:B------:R-:W2:Y:S04]  /*14ed0*/  LDL.LU R11, [R1+0x1c] ;  /* 0x00001c00010b7983 */ /* 0x000ea80000300800 */
[----:B------:R-:W-:Y:S04]  /*14ee0*/  STL.64 [R1+0x670], R24 ;  /* 0x0006701801007387 */ /* 0x000fe80000100a00 */
[----:B------:R0:W-:Y:S04]  /*14ef0*/  STL.64 [R1+0x678], R26 ;  /* 0x0006781a01007387 */ /* 0x0001e80000100a00 */
[----:B0-----:R-:W2:Y:S04]  /*14f00*/  LDL.LU.64 R26, [R1+0xc18] ;  /* 0x000c1800011a7983 */ /* 0x001ea80000300a00 */
[----:B------:R-:W2:Y:S04]  /*14f10*/  LDL.LU.64 R18, [R1+0xc10] ;  /* 0x000c100001127983 */ /* 0x000ea80000300a00 */
[----:B------:R-:W2:Y:S02]  /*14f20*/  LDL.LU.64 R16, [R1+0xc08] ;  /* 0x000c080001107983 */ /* 0x000ea40000300a00 */
[----:B--2---:R-:W-:-:S15]  /*14f30*/  HMMA.16816.F32.BF16 R16, R12, R26, R16 ;  /* 0x0000001a0c10723c */ /* 0x004fde0000041810 */
[----:B------:R-:W-:-:S04]  /*14f40*/  NOP ;  /* 0x0000000000007918 */ /* 0x000fc80000000000 */
[----:B------:R-:W-:Y:S04]  /*14f50*/  STL.64 [R1+0x660], R16 ;  /* 0x0006601001007387 */ /* 0x000fe80000100a00 */
[----:B------:R0:W-:Y:S04]  /*14f60*/  STL.64 [R1+0x668], R18 ;  /* 0x0006681201007387 */ /* 0x0001e80000100a00 */
[----:B0-----:R-:W3:Y:S01]  /*14f70*/  LDL.LU.64 R18, [R1+0xc00] ;  /* 0x000c000001127983 */ /* 0x001ee20000300a00 */
[----:B------:R-:W-:-:S03]  /*14f80*/  IMAD.MOV.U32 R29, RZ, RZ, R26 ;  /* 0x000000ffff1d7224 */ /* 0x000fc600078e001a */
[----:B------:R-:W4:Y:S01]  /*14f90*/  LDL.LU R24, [R1+0xf0] ;  /* 0x0000f00001187983 */ /* 0x000f220000300800 */
[----:B------:R-:W-:-:S03]  /*14fa0*/  IMAD.MOV.U32 R2, RZ, RZ, R27 ;  /* 0x000000ffff027224 */ /* 0x000fc600078e001b */
[----:B------:R-:W4:Y:S04]  /*14fb0*/  LDL.LU R25, [R1+0xf4] ;  /* 0x0000f40001197983 */ /* 0x000f280000300800 */
[----:B------:R-:W4:Y:S04]  /*14fc0*/  LDL.LU R26, [R1+0xf8] ;  /* 0x0000f800011a7983 */ /* 0x000f280000300800 */
[----:B------:R-:W4:Y:S01]  /*14fd0*/  LDL.LU R27, [R1+0xfc] ;  /* 0x0000fc00011b7983 */ /* 0x000f220000300800 */
[----:B---3--:R-:W-:-:S15]  /*14fe0*/  HMMA.16816.F32.BF16 R4, R12, R18, R4 ;  /* 0x000000120c04723c */ /* 0x008fde0000041804 */
[----:B------:R-:W-:-:S04]  /*14ff0*/  NOP ;  /* 0x0000000000007918 */ /* 0x000fc80000000000 */
[----:B------:R-:W-:Y:S04]  /*15000*/  STL.64 [R1+0x650], R4 ;  /* 0x0006500401007387 */ /* 0x000fe80000100a00 */
[----:B------:R0:W-:Y:S04]  /*15010*/  STL.64 [R1+0x658], R6 ;  /* 0x0006580601007387 */ /* 0x0001e80000100a00 */
[----:B0-----:R-:W2:Y:S01]  /*15020*/  LDL.LU.64 R6, [R1+0xbf8] ;  /* 0x000bf80001067983 */ /* 0x001ea20000300a00 */
[----:B------:R-:W-:Y:S02]  /*15030*/  IMAD.MOV.U32 R5, RZ, RZ, R18 ;  /* 0x000000ffff057224 */ /* 0x000fe400078e0012 */
[----:B------:R-:W-:-:S02]  /*15040*/  IMAD.MOV.U32 R4, RZ, RZ, R19 ;  /* 0x000000ffff047224 */ /* 0x000fc400078e0013 */
[----:B------:R-:W3:Y:S04]  /*15050*/  LDL.LU.64 R18, [R1+0xbf0] ;  /* 0x000bf00001127983 */ /* 0x000ee80000300a00 */
[----:B--2---:R-:W-:Y:S04]  /*15060*/  STL.64 [R1+0xbb0], R6 ;  /* 0x000bb00601007387 */ /* 0x004fe80000100a00 */
[----:B------:R0:W-:Y:S04]  /*15070*/  STL.64 [R1+0xba8], R4 ;  /* 0x000ba80401007387 */ /* 0x0001e80000100a00 */
[----:B0-----:R-:W3:Y:S04]  /*15080*/  LDL.LU R4, [R1+0x110] ;  /* 0x0001100001047983 */ /* 0x001ee80000300800 */
[----:B------:R-:W3:Y:S04]  /*15090*/  LDL.LU R5, [R1+0x114] ;  /* 0x0001140001057983 */ /* 0x000ee80000300800 */
[----:B------:R-:W3:Y:S04]  /*150a0*/  LDL.LU R6, [R1+0x118] ;  /* 0x0001180001067983 */ /* 0x000ee80000300800 */
[----:B------:R-:W3:Y:S02]  /*150b0*/  LDL.LU R7, [R1+0x11c] ;  /* 0x00011c0001077983 */ /* 0x000ee40000300800 */
[----:B---3--:R-:W-:-:S15]  /*150c0*/  HMMA.16816.F32.BF16 R4, R12, R18, R4 ;  /* 0x000000120c04723c */ /* 0x008fde0000041804 */
[----:B------:R-:W-:-:S04]  /*150d0*/  NOP ;  /* 0x0000000000007918 */ /* 0x000fc80000000000 */
[----:B------:R0:W-:Y:S04]  /*150e0*/  STL.64 [R1+0x640], R4 ;  /* 0x0006400401007387 */ /* 0x0001e80000100a00 */
[----:B------:R-:W-:Y:S01]  /*150f0*/  STL.64 [R1+0x648], R6 ;  /* 0x0006480601007387 */ /* 0x000fe20000100a00 */
[----:B0-----:R-:W-:Y:S02]  /*15100*/  IMAD.MOV.U32 R5, RZ, RZ, R18 ;  /* 0x000000ffff057224 */ /* 0x001fe400078e0012 */
[----:B------:R-:W-:Y:S02]  /*15110*/  IMAD.MOV.U32 R4, RZ, RZ, R19 ;  /* 0x000000ffff047224 */ /* 0x000fe400078e0013 */
[----:B------:R-:W2:Y:S04]  /*15120*/  LDL.LU.64 R18, [R1+0xbe8] ;  /* 0x000be80001127983 */ /* 0x000ea80000300a00 */
[----:B------:R-:W2:Y:S04]  /*15130*/  LDL.LU.64 R16, [R1+0xbe0] ;  /* 0x000be00001107983 */ /* 0x000ea80000300a00 */
[----:B------:R0:W-:Y:S01]  /*15140*/  STL.64 [R1+0xb48], R10 ;  /* 0x000b480a01007387 */ /* 0x0001e20000100a00 */
[----:B--2---:R-:W-:Y:S01]  /*15150*/  HMMA.16816.F32.BF16 R16, R12, R10, R16 ;  /* 0x0000000a0c10723c */ /* 0x004fe20000041810 */
[----:B0-----:R-:W-:-:S02]  /*15160*/  IMAD.MOV.U32 R10, RZ, RZ, R5 ;  /* 0x000000ffff0a7224 */ /* 0x001fc400078e0005 */
[----:B------:R-:W-:-:S15]  /*15170*/  IMAD.MOV.U32 R11, RZ, RZ, R4 ;  /* 0x000000ffff0b7224 */ /* 0x000fde00078e0004 */
[----:B------:R-:W-:Y:S01]  /*15180*/  NOP ;  /* 0x0000000000007918 */ /* 0x000fe20000000000 */
[----:B------:R0:W-:Y:S04]  /*15190*/  STL.64 [R1+0x630], R16 ;  /* 0x0006301001007387 */ /* 0x0001e80000100a00 */
[----:B------:R1:W-:Y:S04]  /*151a0*/  STL.64 [R1+0x638], R18 ;  /* 0x0006381201007387 */ /* 0x0003e80000100a00 */
[----:B0-----:R-:W2:Y:S04]  /*151b0*/  LDL.LU R16, [R1+0xc0] ;  /* 0x0000c00001107983 */ /* 0x001ea80000300800 */
[----:B------:R-:W2:Y:S04]  /*151c0*/  LDL.LU R17, [R1+0xc4] ;  /* 0x0000c40001117983 */ /* 0x000ea80000300800 */
[----:B-1----:R-:W2:Y:S04]  /*151d0*/  LDL.LU R18, [R1+0xc8] ;  /* 0x0000c80001127983 */ /* 0x002ea80000300800 */
[----:B------:R-:W2:Y:S04]  /*151e0*/  LDL.LU R19, [R1+0xcc] ;  /* 0x0000cc0001137983 */ /* 0x000ea80000300800 */
[----:B------:R-:W3:Y:S04]  /*151f0*/  LDL.LU R4, [R1+0xe0] ;  /* 0x0000e00001047983 */ /* 0x000ee80000300800 */
[----:B------:R-:W3:Y:S04]  /*15200*/  LDL.LU R5, [R1+0xe4] ;  /* 0x0000e40001057983 */ /* 0x000ee80000300800 */
[----:B------:R-:W3:Y:S04]  /*15210*/  LDL.LU R6, [R1+0xe8] ;  /* 0x0000e80001067983 */ /* 0x000ee80000300800 */
[----:B------:R-:W3:Y:S04]  /*15220*/  LDL.LU R7, [R1+0xec] ;  /* 0x0000ec0001077983 */ /* 0x000ee80000300800 */
[----:B------:R0:W-:Y:S04]  /*15230*/  STL.64 [R1+0xb58], R10 ;  /* 0x000b580a01007387 */ /* 0x0001e80000100a00 */
[----:B------:R-:W2:Y:S04]  /*15240*/  LDL.LU R8, [R1+0x90] ;  /* 0x0000900001087983 */ /* 0x000ea80000300800 */
[----:B------:R-:W2:Y:S04]  /*15250*/  LDL.LU R9, [R1+0x94] ;  /* 0x0000940001097983 */ /* 0x000ea80000300800 */
[----:B0-----:R-:W2:Y:S04]  /*15260*/  LDL.LU R10, [R1+0x98] ;  /* 0x00009800010a7983 */ /* 0x001ea80000300800 */
[----:B------:R-:W2:Y:S01]  /*15270*/  LDL.LU R11, [R1+0x9c] ;  /* 0x00009c00010b7983 */ /* 0x000ea20000300800 */
[----:B----4-:R-:W-:Y:S03]  /*15280*/  HMMA.16816.F32.BF16 R24, R12, R22, R24 ;  /* 0x000000160c18723c */ /* 0x010fe60000041818 */
[----:B--2---:R0:W-:Y:S04]  /*15290*/  STL.64 [R1+0xb68], R10 ;  /* 0x000b680a01007387 */ /* 0x0041e80000100a00 */
[----:B------:R-:W-:Y:S01]  /*152a0*/  STL.64 [R1+0xb60], R8 ;  /* 0x000b600801007387 */ /* 0x000fe20000100a00 */
[----:B0-----:R-:W-:-:S02]  /*152b0*/  IMAD.MOV.U32 R10, RZ, RZ, R29 ;  /* 0x000000ffff0a7224 */ /* 0x001fc400078e001d */
[----:B------:R-:W-:Y:S01]  /*152c0*/  IMAD.MOV.U32 R11, RZ, RZ, R2 ;  /* 0x000000ffff0b7224 */ /* 0x000fe200078e0002 */
[----:B------:R-:W2:Y:S04]  /*152d0*/  LDL.LU R29, [R1+0xbdc] ;  /* 0x000bdc00011d7983 */ /* 0x000ea80000300800 */
[----:B------:R-:W4:Y:S04]  /*152e0*/  LDL.LU R2, [R1+0xbd8] ;  /* 0x000bd80001027983 */ /* 0x000f280000300800 */
[----:B------:R-:W-:Y:S04]  /*152f0*/  STL.64 [R1+0xb80], R10 ;  /* 0x000b800a01007387 */ /* 0x000fe80000100a00 */
[----:B------:R-:W-:Y:S04]  /*15300*/  STL.64 [R1+0x620], R24 ;  /* 0x0006201801007387 */ /* 0x000fe80000100a00 */
[----:B------:R0:W-:Y:S04]  /*15310*/  STL.64 [R1+0x628], R26 ;  /* 0x0006281a01007387 */ /* 0x0001e80000100a00 */
[----:B0-----:R-:W2:Y:S01]  /*15320*/  LDL.LU.64 R26, [R1+0xbd0] ;  /* 0x000bd000011a7983 */ /* 0x001ea20000300a00 */
[----:B------:R-:W-:-:S02]  /*15330*/  IMAD.MOV.U32 R11, RZ, RZ, R20 ;  /* 0x000000ffff0b7224 */ /* 0x000fc400078e0014 */
[----:B------:R-:W-:Y:S01]  /*15340*/  IMAD.MOV.U32 R10, RZ, RZ, R21 ;  /* 0x000000ffff0a7224 */ /* 0x000fe200078e0015 */
[----:B------:R0:W-:Y:S04]  /*15350*/  STL.64 [R1+0xb50], R22 ;  /* 0x000b501601007387 */ /* 0x0001e80000100a00 */
[----:B------:R-:W3:Y:S01]  /*15360*/  LDL.LU R20, [R1+0x80] ;  /* 0x0000800001147983 */ /* 0x000ee20000300800 */
[----:B--2---:R-:W-:Y:S01]  /*15370*/  MOV R21, R26 ;  /* 0x0000001a00157202 */ /* 0x004fe20000000f00 */
[----:B0-----:R-:W-:Y:S02]  /*15380*/  IMAD.MOV.U32 R22, RZ, RZ, R27 ;  /* 0x000000ffff167224 */ /* 0x001fe400078e001b */
[----:B------:R-:W2:Y:S04]  /*15390*/  LDL.LU R26, [R1+0xbcc] ;  /* 0x000bcc00011a7983 */ /* 0x000ea80000300800 */
[----:B------:R-:W2:Y:S01]  /*153a0*/  LDL.LU R27, [R1+0xbc8] ;  /* 0x000bc800011b7983 */ /* 0x000ea20000300800 */
[----:B----4-:R-:W-:-:S03]  /*153b0*/  IMAD.MOV.U32 R23, RZ, RZ, R2 ;  /* 0x000000ffff177224 */ /* 0x010fc600078e0002 */
[----:B------:R-:W4:Y:S04]  /*153c0*/  LDL.LU R2, [R1+0xbc4] ;  /* 0x000bc40001027983 */ /* 0x000f280000300800 */
[----:B------:R-:W-:Y:S04]  /*153d0*/  STL.64 [R1+0xb78], R22 ;  /* 0x000b781601007387 */ /* 0x000fe80000100a00 */
[----:B---3--:R0:W-:Y:S04]  /*153e0*/  STL.64 [R1+0xb70], R20 ;  /* 0x000b701401007387 */ /* 0x0081e80000100a00 */
[----:B0-----:R-:W3:Y:S04]  /*153f0*/  LDL.LU R20, [R1+0xa0] ;  /* 0x0000a00001147983 */ /* 0x001ee80000300800 */
[----:B------:R-:W3:Y:S01]  /*15400*/  LDL.LU R21, [R1+0xa4] ;  /* 0x0000a40001157983 */ /* 0x000ee20000300800 */
[----:B--2---:R-:W-:-:S03]  /*15410*/  IMAD.MOV.U32 R22, RZ, RZ, R26 ;  /* 0x000000ffff167224 */ /* 0x004fc600078e001a */
[----:B------:R-:W2:Y:S01]  /*15420*/  LDL.LU R26, [R1+0xbc0] ;  /* 0x000bc000011a7983 */ /* 0x000ea20000300800 */
[----:B------:R-:W-:-:S03]  /*15430*/  IMAD.MOV.U32 R23, RZ, RZ, R27 ;  /* 0x000000ffff177224 */ /* 0x000fc600078e001b */
[----:B------:R-:W2:Y:S04]  /*15440*/  LDL.LU R27, [R1+0xbbc] ;  /* 0x000bbc00011b7983 */ /* 0x000ea80000300800 */
[----:B------:R4:W-:Y:S02]  /*15450*/  STL.64 [R1+0xb90], R22 ;  /* 0x000b901601007387 */ /* 0x0009e40000100a00 */
[----:B----4-:R-:W-:Y:S02]  /*15460*/  IMAD.MOV.U32 R23, RZ, RZ, R2 ;  /* 0x000000ffff177224 */ /* 0x010fe400078e0002 */
[----:B---3--:R0:W-:Y:S04]  /*15470*/  STL.64 [R1+0xb88], R20 ;  /* 0x000b881401007387 */ /* 0x0081e80000100a00 */
[----:B0-----:R-:W3:Y:S04]  /*15480*/  LDL.LU R20, [R1+0xb0] ;  /* 0x0000b00001147983 */ /* 0x001ee80000300800 */
[----:B------:R-:W3:Y:S04]  /*15490*/  LDL.LU R21, [R1+0xb4] ;  /* 0x0000b40001157983 */ /* 0x000ee80000300800 */
[----:B------:R-:W3:Y:S04]  /*154a0*/  LDL.LU R22, [R1+0xb8] ;  /* 0x0000b80001167983 */ /* 0x000ee80000300800 */
[----:B------:R-:W4:Y:S01]  /*154b0*/  LDL.LU R2, [R1+0xbb8] ;  /* 0x000bb80001027983 */ /* 0x000f220000300800 */
[----:B--2---:R-:W-:-:S15]  /*154c0*/  HMMA.16816.F32.BF16 R4, R12, R26, R4 ;  /* 0x0000001a0c04723c */ /* 0x004fde0000041804 */
[----:B------:R-:W-:-:S04]  /*154d0*/  NOP ;  /* 0x0000000000007918 */ /* 0x000fc80000000000 */
[----:B------:R-:W-:Y:S04]  /*154e0*/  STL.64 [R1+0x610], R4 ;  /* 0x0006100401007387 */ /* 0x000fe80000100a00 */
[----:B------:R0:W-:Y:S04]  /*154f0*/  STL.64 [R1+0x618], R6 ;  /* 0x0006180601007387 */ /* 0x0001e80000100a00 */
[----:B0-----:R-:W2:Y:S04]  /*15500*/  LDL.LU.64 R6, [R1+0xbb0] ;  /* 0x000bb00001067983 */ /* 0x001ea80000300a00 */
[----:B------:R-:W3:Y:S01]  /*15510*/  LDL.LU.64 R4, [R1+0xba8] ;  /* 0x000ba80001047983 */ /* 0x000ee20000300a00 */
[----:B--2---:R-:W-:Y:S03]  /*15520*/  HMMA.16816.F32.BF16 R12, R12, R6, R16 ;  /* 0x000000060c0c723c */ /* 0x004fe60000041810 */
[----:B------:R-:W3:Y:S04]  /*15530*/  LDL.LU.64 R18, [R1+0xba0] ;  /* 0x000ba00001127983 */ /* 0x000ee80000300a00 */
[----:B------:R-:W3:-:S12]  /*15540*/  LDL.LU.64 R16, [R1+0xb98] ;  /* 0x000b980001107983 */ /* 0x000ed80000300a00 */
[----:B------:R-:W-:Y:S04]  /*15550*/  STL.64 [R1+0x600], R12 ;  /* 0x0006000c01007387 */ /* 0x000fe80000100a00 */
[----:B------:R-:W-:Y:S01]  /*15560*/  STL.64 [R1+0x608], R14 ;  /* 0x0006080e01007387 */ /* 0x000fe20000100a00 */
[----:B---3--:R-:W-:Y:S03]  /*15570*/  HMMA.16816.F32.BF16 R8, R16, R10, R20 ;  /* 0x0000000a1008723c */ /* 0x008fe60000041814 */
[----:B------:R-:W2:Y:S04]  /*15580*/  LDL.LU.64 R22, [R1+0xb90] ;  /* 0x000b900001167983 */ /* 0x000ea80000300a00 */
[----:B------:R-:W2:-:S12]  /*15590*/  LDL.LU.64 R20, [R1+0xb88] ;  /* 0x000b880001147983 */ /* 0x000e980000300a00 */
[----:B------:R-:W-:Y:S04]  /*155a0*/  STL.64 [R1+0x5f0], R8 ;  /* 0x0005f00801007387 */ /* 0x000fe80000100a00 */
[----:B------:R0:W-:Y:S04]  /*155b0*/  STL.64 [R1+0x5f8], R10 ;  /* 0x0005f80a01007387 */ /* 0x0001e80000100a00 */
[----:B0-----:R-:W2:Y:S02]  /*155c0*/  LDL.LU.64 R10, [R1+0xb80] ;  /* 0x000b8000010a7983 */ /* 0x001ea40000300a00 */
[----:B--2---:R-:W-:Y:S02]  /*155d0*/  HMMA.16816.F32.BF16 R8, R16, R10, R20 ;  /* 0x0000000a1008723c */ /* 0x004fe40000041814 */
[----:B------:R-:W2:Y:S04]  /*155e0*/  LDL.LU.64 R22, [R1+0xb78] ;  /* 0x000b780001167983 */ /* 0x000ea80000300a00 */
[----:B------:R-:W2:-:S13]  /*155f0*/  LDL.LU.64 R20, [R1+0xb70] ;  /* 0x000b700001147983 */ /* 0x000e9a0000300a00 */
[----:B------:R-:W-:Y:S04]  /*15600*/  STL.64 [R1+0x5e0], R8 ;  /* 0x0005e00801007387 */ /* 0x000fe80000100a00 */
[----:B------:R0:W-:Y:S04]  /*15610*/  STL.64 [R1+0x5e8], R10 ;  /* 0x0005e80a01007387 */ /* 0x0001e80000100a00 */
[----:B0-----:R-:W3:Y:S04]  /*15620*/  LDL.LU.64 R10, [R1+0xb68] ;  /* 0x000b6800010a7983 */ /* 0x001ee80000300a00 */
[----:B------:R-:W3:Y:S01]  /*15630*/  LDL.LU.64 R8, [R1+0xb60] ;  /* 0x000b600001087983 */ /* 0x000ee20000300a00 */
[----:B------:R-:W-:-:S02]  /*15640*/  IMAD.MOV.U32 R14, RZ, RZ, R5 ;  /* 0x000000ffff0e7224 */ /* 0x000fc400078e0005 */
[----:B------:R-:W-:-:S07]  /*15650*/  IMAD.MOV.U32 R15, RZ, RZ, R4 ;  /* 0x000000ffff0f7224 */ /* 0x000fce00078e0004 */
[----:B---3--:R-:W-:Y:S01]  /*15660*/  HMMA.16816.F32.BF16 R12, R16, R14, R8 ;  /* 0x0000000e100c723c */ /* 0x008fe20000041808 */
[----:B------:R-:W2:-:S15]  /*15670*/  LDL.LU.64 R10, [R1+0xb58] ;  /* 0x000b5800010a7983 */ /* 0x000e9e0000300a00 */
[----:B------:R-:W-:-:S03]  /*15680*/  NOP ;  /* 0x0000000000007918 */ /* 0x000fc60000000000 */
[----:B------:R0:W-:Y:S04]  /*15690*/  STL.64 [R1+0x5d0], R12 ;  /* 0x0005d00c01007387 */ /* 0x0001e80000100a00 */
[----:B------:R1:W-:Y:S04]  /*156a0*/  STL.64 [R1+0x5d8], R14 ;  /* 0x0005d80e01007387 */ /* 0x0003e80000100a00 */
[----:B0-----:R-:W3:Y:S04]  /*156b0*/  LDL.LU R12, [R1+0x2fc] ;  /* 0x0002fc00010c7983 */ /* 0x001ee80000300800 */
[----:B------:R-:W3:Y:S04]  /*156c0*/  LDL.LU R13, [R1+0x2f8] ;  /* 0x0002f800010d7983 */ /* 0x000ee80000300800 */
[----:B---3--:R0:W-:Y:S04]  /*156d0*/  STL.64 [R1+0xac8], R12 ;  /* 0x000ac80c01007387 */ /* 0x0081e80000100a00 */
[----:B-1----:R-:W3:Y:S04]  /*156e0*/  LDL.LU R14, [R1+0x2f4] ;  /* 0x0002f400010e7983 */ /* 0x002ee80000300800 */
[----:B------:R-:W3:Y:S04]  /*156f0*/  LDL.LU R15, [R1+0x2f0] ;  /* 0x0002f000010f7983 */ /* 0x000ee80000300800 */
[----:B---3--:R1:W-:Y:S04]  /*15700*/  STL.64 [R1+0xad0], R14 ;  /* 0x000ad00e01007387 */ /* 0x0083e80000100a00 */
[----:B------:R-:W3:Y:S04]  /*15710*/  LDL.LU R4, [R1+0x2ec] ;  /* 0x0002ec0001047983 */ /* 0x000ee80000300800 */
[----:B------:R-:W3:Y:S04]  /*15720*/  LDL.LU R5, [R1+0x2e8] ;  /* 0x0002e80001057983 */ /* 0x000ee80000300800 */
[----:B---3--:R-:W-:Y:S04]  /*15730*/  STL.64 [R1+0xad8], R4 ;  /* 0x000ad80401007387 */ /* 0x008fe80000100a00 */
[----:B------:R-:W3:Y:S04]  /*15740*/  LDL.LU R24, [R1+0x2e4] ;  /* 0x0002e40001187983 */ /* 0x000ee80000300800 */
[----:B------:R-:W3:Y:S01]  /*15750*/  LDL.LU R25, [R1+0x2e0] ;  /* 0x0002e00001197983 */ /* 0x000ee20000300800 */
[----:B0-----:R-:W-:-:S02]  /*15760*/  IMAD.MOV.U32 R12, RZ, RZ, R29 ;  /* 0x000000ffff0c7224 */ /* 0x001fc400078e001d */
[----:B-1----:R-:W-:Y:S01]  /*15770*/  IMAD.MOV.U32 R14, RZ, RZ, R3 ;  /* 0x000000ffff0e7224 */ /* 0x002fe200078e0003 */
[----:B---3--:R-:W-:Y:S04]  /*15780*/  STL.64 [R1+0xae0], R24 ;  /* 0x000ae01801007387 */ /* 0x008fe80000100a00 */
[----:B------:R-:W3:Y:S04]  /*15790*/  LDL.LU R29, [R1+0x2dc] ;  /* 0x0002dc00011d7983 */ /* 0x000ee80000300800 */
[----:B------:R-:W4:Y:S01]  /*157a0*/  LDL.LU R3, [R1+0x2d8] ;  /* 0x0002d80001037983 */ /* 0x000f220000300800 */
[----:B------:R-:W-:Y:S01]  /*157b0*/  IMAD.MOV.U32 R13, RZ, RZ, R28 ;  /* 0x000000ffff0d7224 */ /* 0x000fe200078e001c */
[----:B--2---:R-:W-:Y:S02]  /*157c0*/  HMMA.16816.F32.BF16 R8, R16, R10, R20 ;  /* 0x0000000a1008723c */ /* 0x004fe40000041814 */
[----:B----4-:R-:W-:Y:S04]  /*157d0*/  STL.64 [R1+0xae8], R2 ;  /* 0x000ae80201007387 */ /* 0x010fe80000100a00 */
[----:B------:R-:W3:Y:S01]  /*157e0*/  LDL.LU R28, [R1+0x2d4] ;  /* 0x0002d400011c7983 */ /* 0x000ee20000300800 */
[----:B------:R-:W-:-:S03]  /*157f0*/  IMAD.MOV.U32 R15, RZ, RZ, R0 ;  /* 0x000000ffff0f7224 */ /* 0x000fc600078e0000 */
[----:B---3--:R-:W-:Y:S04]  /*15800*/  STL.64 [R1+0xaf0], R28 ;  /* 0x000af01c01007387 */ /* 0x008fe80000100a00 */
[----:B------:R-:W2:Y:S04]  /*15810*/  LDL.LU R0, [R1+0x2d0] ;  /* 0x0002d00001007983 */ /* 0x000ea80000300800 */
[----:B------:R-:W3:Y:S04]  /*15820*/  LDL.LU.64 R22, [R1+0xb50] ;  /* 0x000b500001167983 */ /* 0x000ee80000300a00 */
[----:B------:R-:W-:Y:S04]  /*15830*/  STL.64 [R1+0x5c0], R8 ;  /* 0x0005c00801007387 */ /* 0x000fe80000100a00 */
[----:B------:R0:W-:Y:S04]  /*15840*/  STL.64 [R1+0x5c8], R10 ;  /* 0x0005c80a01007387 */ /* 0x0001e80000100a00 */
[----:B0-----:R-:W4:Y:S04]  /*15850*/  LDL.LU.64 R10, [R1+0xb48] ;  /* 0x000b4800010a7983 */ /* 0x001f280000300a00 */
[----:B------:R-:W3:Y:S01]  /*15860*/  LDL.LU R8, [R1+0x60] ;  /* 0x0000600001087983 */ /* 0x000ee20000300800 */
[----:B----4-:R-:W-:-:S15]  /*15870*/  HMMA.16816.F32.BF16 R12, R16, R10, R12 ;  /* 0x0000000a100c723c */ /* 0x010fde000004180c */
[----:B------:R-:W-:-:S04]  /*15880*/  NOP ;  /* 0x0000000000007918 */ /* 0x000fc80000000000 */
[----:B------:R-:W-:Y:S04]  /*15890*/  STL.64 [R1+0x5b0], R12 ;  /* 0x0005b00c01007387 */ /* 0x000fe80000100a00 */
[----:B------:R-:W-:Y:S04]  /*158a0*/  STL.64 [R1+0x5b8], R14 ;  /* 0x0005b80e01007387 */ /* 0x000fe80000100a00 */
[----:B------:R-:W3:Y:S04]  /*158b0*/  LDL.LU R9, [R1+0x64] ;  /* 0x0000640001097983 */ /* 0x000ee80000300800 */
[----:B------:R-:W3:Y:S04]  /*158c0*/  LDL.LU R10, [R1+0x68] ;  /* 0x00006800010a7983 */ /* 0x000ee80000300800 */
[----:B------:R-:W3:Y:S04]  /*158d0*/  LDL.LU R11, [R1+0x6c] ;  /* 0x00006c00010b7983 */ /* 0x000ee80000300800 */
[----:B------:R-:W4:Y:S04]  /*158e0*/  LDL.LU R28, [R1+0x36c] ;  /* 0x00036c00011c7983 */ /* 0x000f280000300800 */
[----:B------:R-:W4:Y:S04]  /*158f0*/  LDL.LU R29, [R1+0x368] ;  /* 0x00036800011d7983 */ /* 0x000f280000300800 */
[----:B----4-:R0:W-:Y:S04]  /*15900*/  STL.64 [R1+0xaf8], R28 ;  /* 0x000af81c01007387 */ /* 0x0101e80000100a00 */
[----:B0-----:R-:W4:Y:S04]  /*15910*/  LDL.LU R28, [R1+0x374] ;  /* 0x00037400011c7983 */ /* 0x001f280000300800 */
        /* <DEDUP_REMOVED lines=9> */
[----:B------:R-:W4:Y:S01]  /*159b0*/  LDL.LU R29, [R1+0x388] ;  /* 0x00038800011d7983 */ /* 0x000f220000300800 */
[C---:B---3--:R-:W-:Y:S03]  /*159c0*/  HMMA.16816.F32.BF16 R20, R16.reuse, R22, R8 ;  /* 0x000000161014723c */ /* 0x048fe60000041808 */
[----:B----4-:R0:W-:Y:S04]  /*159d0*/  STL.64 [R1+0xb18], R28 ;  /* 0x000b181c01007387 */ /* 0x0101e80000100a00 */
[----:B0-----:R-:W3:Y:S04]  /*159e0*/  LDL.LU R28, [R1+0x6d0] ;  /* 0x0006d000011c7983 */ /* 0x001ee80000300800 */
[----:B------:R-:W3:Y:S04]  /*159f0*/  LDL.LU R29, [R1+0x390] ;  /* 0x00039000011d7983 */ /* 0x000ee80000300800 */
[----:B---3--:R0:W-:Y:S04]  /*15a00*/  STL.64 [R1+0xb20], R28 ;  /* 0x000b201c01007387 */ /* 0x0081e80000100a00 */
[----:B0-----:R-:W3:Y:S04]  /*15a10*/  LDL.LU R28, [R1+0x6d4] ;  /* 0x0006d400011c7983 */ /* 0x001ee80000300800 */
[----:B------:R-:W3:Y:S04]  /*15a20*/  LDL.LU R29, [R1+0x398] ;  /* 0x00039800011d7983 */ /* 0x000ee80000300800 */
[----:B------:R-:W4:Y:S04]  /*15a30*/  LDL.LU R2, [R1+0x364] ;  /* 0x0003640001027983 */ /* 0x000f280000300800 */
[----:B------:R-:W4:Y:S04]  /*15a40*/  LDL.LU R3, [R1+0x360] ;  /* 0x0003600001037983 */ /* 0x000f280000300800 */
        /* <DEDUP_REMOVED lines=8> */
[----:B------:R-:W2:Y:S04]  /*15ad0*/  LDL.LU.64 R10, [R1+0xb40] ;  /* 0x000b4000010a7983 */ /* 0x000ea80000300a00 */
[----:B------:R-:W2:Y:S04]  /*15ae0*/  LDL.LU.64 R8, [R1+0xb38] ;  /* 0x000b380001087983 */ /* 0x000ea80000300a00 */
[----:B------:R-:W-:Y:S04]  /*15af0*/  STL.64 [R1+0x5a0], R20 ;  /* 0x0005a01401007387 */ /* 0x000fe80000100a00 */
[----:B------:R0:W-:Y:S04]  /*15b00*/  STL.64 [R1+0x5a8], R22 ;  /* 0x0005a81601007387 */ /* 0x0001e80000100a00 */
[----:B0-----:R-:W3:Y:S04]  /*15b10*/  LDL.LU.64 R22, [R1+0xb30] ;  /* 0x000b300001167983 */ /* 0x001ee80000300a00 */
[----:B------:R-:W3:Y:S01]  /*15b20*/  LDL.LU.64 R20, [R1+0xb28] ;  /* 0x000b280001147983 */ /* 0x000ee20000300a00 */
[C---:B--2---:R-:W-:Y:S08]  /*15b30*/  HMMA.16816.F32.BF16 R8, R16.reuse, R6, R8 ;  /* 0x000000061008723c */ /* 0x044ff00000041808 */
[----:B---3--:R-:W-:Y:S01]  /*15b40*/  HMMA.16816.F32.BF16 R20, R16, R26, R20 ;  /* 0x0000001a1014723c */ /* 0x008fe20000041814 */
[----:B------:R-:W2:Y:S04]  /*15b50*/  LDL.LU R26, [R1+0x314] ;  /* 0x00031400011a7983 */ /* 0x000ea80000300800 */
[----:B------:R-:W3:Y:S01]  /*15b60*/  LDL.LU R27, [R1+0x310] ;  /* 0x00031000011b7983 */ /* 0x000ee20000300800 */
[----:B------:R-:W-:-:S04]  /*15b70*/  LOP3.LUT R29, R29, R28, RZ, 0x3c, !PT ;  /* 0x0000001c1d1d7212 */ /* 0x000fc800078e3cff */
[----:B------:R-:W-:-:S09]  /*15b80*/  LOP3.LUT R28, R29, R28, RZ, 0x3c, !PT ;  /* 0x0000001c1d1c7212 */ /* 0x000fd200078e3cff */
[----:B------:R0:W-:Y:S04]  /*15b90*/  STL.64 [R1+0x590], R20 ;  /* 0x0005901401007387 */ /* 0x0001e80000100a00 */
[----:B------:R1:W-:Y:S04]  /*15ba0*/  STL.64 [R1+0x598], R22 ;  /* 0x0005981601007387 */ /* 0x0003e80000100a00 */
[----:B0-----:R-:W2:Y:S04]  /*15bb0*/  LDL.LU R20, [R1+0x30c] ;  /* 0x00030c0001147983 */ /* 0x001ea80000300800 */
[----:B------:R-:W2:Y:S04]  /*15bc0*/  LDL.LU R21, [R1+0x308] ;  /* 0x0003080001157983 */ /* 0x000ea80000300800 */
[----:B-1----:R-:W2:Y:S04]  /*15bd0*/  LDL.LU R22, [R1+0x304] ;  /* 0x0003040001167983 */ /* 0x002ea80000300800 */
[----:B------:R-:W2:Y:S04]  /*15be0*/  LDL.LU R23, [R1+0x300] ;  /* 0x0003000001177983 */ /* 0x000ea80000300800 */
[----:B------:R-:W2:Y:S04]  /*15bf0*/  LDL.LU R16, [R1+0x33c] ;  /* 0x00033c0001107983 */ /* 0x000ea80000300800 */
[----:B------:R-:W2:Y:S04]  /*15c00*/  LDL.LU R17, [R1+0x338] ;  /* 0x0003380001117983 */ /* 0x000ea80000300800 */
[----:B------:R0:W-:Y:S04]  /*15c10*/  STL.64 [R1+0x580], R8 ;  /* 0x0005800801007387 */ /* 0x0001e80000100a00 */
[----:B------:R1:W-:Y:S04]  /*15c20*/  STL.64 [R1+0x588], R10 ;  /* 0x0005880a01007387 */ /* 0x0003e80000100a00 */
[----:B------:R-:W2:Y:S04]  /*15c30*/  LDL.LU R18, [R1+0x334] ;  /* 0x0003340001127983 */ /* 0x000ea80000300800 */
[----:B------:R-:W2:Y:S04]  /*15c40*/  LDL.LU R19, [R1+0x330] ;  /* 0x0003300001137983 */ /* 0x000ea80000300800 */
[----:B------:R-:W2:Y:S04]  /*15c50*/  LDL.LU R6, [R1+0x32c] ;  /* 0x00032c0001067983 */ /* 0x000ea80000300800 */
[----:B------:R-:W2:Y:S01]  /*15c60*/  LDL.LU R7, [R1+0x328] ;  /* 0x0003280001077983 */ /* 0x000ea20000300800 */
[----:B------:R-:W-:-:S03]  /*15c70*/  LOP3.LUT R29, R29, R28, RZ, 0x3c, !PT ;  /* 0x0000001c1d1d7212 */ /* 0x000fc600078e3cff */
[----:B0-----:R-:W2:Y:S04]  /*15c80*/  LDL.LU R8, [R1+0x324] ;  /* 0x0003240001087983 */ /* 0x001ea80000300800 */
[----:B------:R-:W2:Y:S04]  /*15c90*/  LDL.LU R9, [R1+0x320] ;  /* 0x0003200001097983 */ /* 0x000ea80000300800 */
[----:B-1----:R-:W2:Y:S04]  /*15ca0*/  LDL.LU R10, [R1+0x31c] ;  /* 0x00031c00010a7983 */ /* 0x002ea80000300800 */
[----:B------:R-:W2:Y:S04]  /*15cb0*/  LDL.LU R11, [R1+0x318] ;  /* 0x00031800010b7983 */ /* 0x000ea80000300800 */
[----:B------:R0:W-:Y:S04]  /*15cc0*/  STL.64 [R1+0x128], R28 ;  /* 0x0001281c01007387 */ /* 0x0001e80000100a00 */
[----:B0-----:R-:W2:Y:S02]  /*15cd0*/  LDL.LU.64 R28, [R1+0xb20] ;  /* 0x000b2000011c7983 */ /* 0x001ea40000300a00 */
[----:B--2---:R-:W-:-:S04]  /*15ce0*/  LOP3.LUT R29, R29, R28, RZ, 0x3c, !PT ;  /* 0x0000001c1d1d7212 */ /* 0x004fc800078e3cff */
[----:B------:R-:W-:-:S04]  /*15cf0*/  LOP3.LUT R28, R29, R28, RZ, 0x3c, !PT ;  /* 0x0000001c1d1c7212 */ /* 0x000fc800078e3cff */
[----:B------:R-:W-:-:S05]  /*15d00*/  LOP3.LUT R29, R29, R28, RZ, 0x3c, !PT ;  /* 0x0000001c1d1d7212 */ /* 0x000fca00078e3cff */
        /* <DEDUP_REMOVED lines=21> */
[----:B0-----:R-:W2:Y:S01]  /*15e60*/  LDL.LU.64 R28, [R1+0xaf8] ;  /* 0x000af800011c7983 */ /* 0x001ea20000300a00 */
[----:B----4-:R-:W-:Y:S02]  /*15e70*/  LOP3.LUT R3, R3, R2, RZ, 0x3c, !PT ;  /* 0x0000000203037212 */ /* 0x010fe400078e3cff */
[----:B------:R-:W-:Y:S02]  /*15e80*/  LOP3.LUT R25, R25, R24, RZ, 0x3c, !PT ;  /* 0x0000001819197212 */ /* 0x000fe400078e3cff */
[----:B------:R-:W-:Y:S02]  /*15e90*/  LOP3.LUT R5, R5, R4, RZ, 0x3c, !PT ;  /* 0x0000000405057212 */ /* 0x000fe400078e3cff */
[----:B------:R-:W-:-:S02]  /*15ea0*/  LOP3.LUT R2, R3, R2, RZ, 0x3c, !PT ;  /* 0x0000000203027212 */ /* 0x000fc400078e3cff */
[----:B------:R-:W-:Y:S02]  /*15eb0*/  LOP3.LUT R24, R25, R24, RZ, 0x3c, !PT ;  /* 0x0000001819187212 */ /* 0x000fe400078e3cff */
[----:B------:R-:W-:Y:S02]  /*15ec0*/  LOP3.LUT R15, R15, R14, RZ, 0x3c, !PT ;  /* 0x0000000e0f0f7212 */ /* 0x000fe400078e3cff */
[----:B------:R-:W-:Y:S02]  /*15ed0*/  LOP3.LUT R4, R5, R4, RZ, 0x3c, !PT ;  /* 0x0000000405047212 */ /* 0x000fe400078e3cff */
        /* <DEDUP_REMOVED lines=8> */
[----:B--2---:R-:W-:-:S04]  /*15f60*/  LOP3.LUT R29, R29, R28, RZ, 0x3c, !PT ;  /* 0x0000001c1d1d7212 */ /* 0x004fc800078e3cff */
[----:B------:R-:W-:-:S04]  /*15f70*/  LOP3.LUT R28, R29, R28, RZ, 0x3c, !PT ;  /* 0x0000001c1d1c7212 */ /* 0x000fc800078e3cff */
[----:B------:R-:W-:-:S05]  /*15f80*/  LOP3.LUT R29, R29, R28, RZ, 0x3c, !PT ;  /* 0x0000001c1d1d7212 */ /* 0x000fca00078e3cff */
[----:B------:R0:W-:Y:S04]  /*15f90*/  STL.64 [R1+0xf8], R28 ;  /* 0x0000f81c01007387 */ /* 0x0001e80000100a00 */
[----:B0-----:R-:W2:Y:S04]  /*15fa0*/  LDL.LU.64 R28, [R1+0xaf0] ;  /* 0x000af000011c7983 */ /* 0x001ea80000300a00 */
[----:B------:R0:W-:Y:S04]  /*15fb0*/  STL.64 [R1+0xf0], R2 ;  /* 0x0000f00201007387 */ /* 0x0001e80000100a00 */
[----:B0-----:R-:W4:Y:S04]  /*15fc0*/  LDL.LU.64 R2, [R1+0xae8] ;  /* 0x000ae80001027983 */ /* 0x001f280000300a00 */
[----:B------:R0:W-:Y:S04]  /*15fd0*/  STL.64 [R1+0xe8], R24 ;  /* 0x0000e81801007387 */ /* 0x0001e80000100a00 */
[----:B0-----:R-:W2:Y:S04]  /*15fe0*/  LDL.LU.64 R24, [R1+0xae0] ;  /* 0x000ae00001187983 */ /* 0x001ea80000300a00 */
[----:B------:R0:W-:Y:S04]  /*15ff0*/  STL.64 [R1+0xe0], R4 ;  /* 0x0000e00401007387 */ /* 0x0001e80000100a00 */
[----:B0-----:R-:W2:Y:S04]  /*16000*/  LDL.LU.64 R4, [R1+0xad8] ;  /* 0x000ad80001047983 */ /* 0x001ea80000300a00 */
[----:B------:R0:W-:Y:S04]  /*16010*/  STL.64 [R1+0xd8], R14 ;  /* 0x0000d80e01007387 */ /* 0x0001e80000100a00 */
[----:B0-----:R-:W4:Y:S04]  /*16020*/  LDL.LU.64 R14, [R1+0xad0] ;  /* 0x000ad000010e7983 */ /* 0x001f280000300a00 */
[----:B------:R0:W-:Y:S04]  /*16030*/  STL.64 [R1+0xd0], R12 ;  /* 0x0000d00c01007387 */ /* 0x0001e80000100a00 */
[----:B0-----:R-:W4:Y:S01]  /*16040*/  LDL.LU.64 R12, [R1+0xac8] ;  /* 0x000ac800010c7983 */ /* 0x001f220000300a00 */
[----:B------:R-:W-:-:S02]  /*16050*/  LOP3.LUT R17, R17, R16, RZ, 0x3c, !PT ;  /* 0x0000001011117212 */ /* 0x000fc400078e3cff */
[----:B------:R-:W-:Y:S02]  /*16060*/  LOP3.LUT R19, R19, R18, RZ, 0x3c, !PT ;  /* 0x0000001213137212 */ /* 0x000fe400078e3cff */
[----:B------:R-:W-:Y:S02]  /*16070*/  LOP3.LUT R16, R17, R16, RZ, 0x3c, !PT ;  /* 0x0000001011107212 */ /* 0x000fe400078e3cff */
[----:B------:R-:W-:Y:S02]  /*16080*/  LOP3.LUT R18, R19, R18, RZ, 0x3c, !PT ;  /* 0x0000001213127212 */ /* 0x000fe400078e3cff */
[----:B------:R-:W-:Y:S02]  /*16090*/  LOP3.LUT R11, R11, R10, RZ, 0x3c, !PT ;  /* 0x0000000a0b0b7212 */ /* 0x000fe400078e3cff */
[----:B------:R-:W-:Y:S02]  /*160a0*/  LOP3.LUT R17, R17, R16, RZ, 0x3c, !PT ;  /* 0x0000001011117212 */ /* 0x000fe400078e3cff */
[----:B------:R-:W-:-:S02]  /*160b0*/  LOP3.LUT R19, R19, R18, RZ, 0x3c, !PT ;  /* 0x0000001213137212 */ /* 0x000fc400078e3cff */
[C---:B------:R-:W-:Y:S01]  /*160c0*/  LOP3.LUT R10, R11.reuse, R10, RZ, 0x3c, !PT ;  /* 0x0000000a0b0a7212 */ /* 0x040fe200078e3cff */
[----:B------:R0:W-:Y:S04]  /*160d0*/  STL.64 [R1+0xc8], R16 ;  /* 0x0000c81001007387 */ /* 0x0001e80000100a00 */
[----:B------:R-:W-:Y:S01]  /*160e0*/  STL.64 [R1+0xc0], R18 ;  /* 0x0000c01201007387 */ /* 0x000fe20000100a00 */
[----:B------:R-:W-:Y:S01]  /*160f0*/  LOP3.LUT R11, R11, R10, RZ, 0x3c, !PT ;  /* 0x0000000a0b0b7212 */ /* 0x000fe200078e3cff */
[----:B0-----:R-:W-:Y:S02]  /*16100*/  IMAD.MOV.U32 R16, RZ, RZ, R7 ;  /* 0x000000ffff107224 */ /* 0x001fe400078e0007 */
[----:B------:R-:W-:Y:S02]  /*16110*/  IMAD.MOV.U32 R17, RZ, RZ, R6 ;  /* 0x000000ffff117224 */ /* 0x000fe400078e0006 */
[----:B------:R-:W-:-:S02]  /*16120*/  IMAD.MOV.U32 R6, RZ, RZ, R9 ;  /* 0x000000ffff067224 */ /* 0x000fc400078e0009 */
[----:B------:R-:W-:Y:S02]  /*16130*/  IMAD.MOV.U32 R7, RZ, RZ, R8 ;  /* 0x000000ffff077224 */ /* 0x000fe400078e0008 */
[----:B---3--:R-:W-:Y:S02]  /*16140*/  IMAD.MOV.U32 R8, RZ, RZ, R27 ;  /* 0x000000ffff087224 */ /* 0x008fe400078e001b */
[----:B------:R-:W-:Y:S01]  /*16150*/  IMAD.MOV.U32 R9, RZ, RZ, R26 ;  /* 0x000000ffff097224 */ /* 0x000fe200078e001a */
[----:B------:R-:W-:Y:S04]  /*16160*/  STL.64 [R1+0xb8], R16 ;  /* 0x0000b81001007387 */ /* 0x000fe80000100a00 */
[----:B------:R0:W-:Y:S04]  /*16170*/  STL.64 [R1+0xb0], R6 ;  /* 0x0000b00601007387 */ /* 0x0001e80000100a00 */
[----:B------:R1:W-:Y:S04]  /*16180*/  STL.64 [R1+0xa8], R10 ;  /* 0x0000a80a01007387 */ /* 0x0003e80000100a00 */
[----:B------:R-:W-:Y:S01]  /*16190*/  STL.64 [R1+0xa0], R8 ;  /* 0x0000a00801007387 */ /* 0x000fe20000100a00 */
[----:B0-----:R-:W-:-:S02]  /*161a0*/  IMAD.MOV.U32 R6, RZ, RZ, R21 ;  /* 0x000000ffff067224 */ /* 0x001fc400078e0015 */
[----:B------:R-:W-:Y:S02]  /*161b0*/  IMAD.MOV.U32 R7, RZ, RZ, R20 ;  /* 0x000000ffff077224 */ /* 0x000fe400078e0014 */
[----:B-1----:R-:W-:Y:S02]  /*161c0*/  IMAD.MOV.U32 R10, RZ, RZ, R23 ;  /* 0x000000ffff0a7224 */ /* 0x002fe400078e0017 */
[----:B------:R-:W-:Y:S01]  /*161d0*/  IMAD.MOV.U32 R11, RZ, RZ, R22 ;  /* 0x000000ffff0b7224 */ /* 0x000fe200078e0016 */
[----:B------:R4:W-:Y:S04]  /*161e0*/  STL.64 [R1+0x98], R6 ;  /* 0x0000980601007387 */ /* 0x0009e80000100a00 */
[----:B------:R-:W-:Y:S01]  /*161f0*/  STL.64 [R1+0x90], R10 ;  /* 0x0000900a01007387 */ /* 0x000fe20000100a00 */
[----:B--2---:R-:W-:-:S04]  /*16200*/  LOP3.LUT R5, R5, R4, RZ, 0x3c, !PT ;  /* 0x0000000405057212 */ /* 0x004fc800078e3cff */
[----:B------:R-:W-:-:S04]  /*16210*/  LOP3.LUT R4, R5, R4, RZ, 0x3c, !PT ;  /* 0x0000000405047212 */ /* 0x000fc800078e3cff */
[----:B------:R-:W-:Y:S02]  /*16220*/  LOP3.LUT R5, R5, R4, RZ, 0x3c, !PT ;  /* 0x0000000405057212 */ /* 0x000fe400078e3cff */
[----:B----4-:R-:W-:Y:S01]  /*16230*/  MOV R6, R15 ;  /* 0x0000000f00067202 */ /* 0x010fe20000000f00 */
[----:B------:R-:W-:Y:S02]  /*16240*/  IMAD.MOV.U32 R7, RZ, RZ, R14 ;  /* 0x000000ffff077224 */ /* 0x000fe400078e000e */
[----:B------:R-:W-:Y:S02]  /*16250*/  IMAD.MOV.U32 R8, RZ, RZ, R13 ;  /* 0x000000ffff087224 */ /* 0x000fe400078e000d */
[----:B------:R-:W-:-:S05]  /*16260*/  IMAD.MOV.U32 R9, RZ, RZ, R12 ;  /* 0x000000ffff097224 */ /* 0x000fca00078e000c */
[----:B------:R0:W-:Y:S04]  /*16270*/  STL.64 [R1+0x88], R8 ;  /* 0x0000880801007387 */ /* 0x0001e80000100a00 */
[----:B------:R1:W-:Y:S04]  /*16280*/  STL.64 [R1+0x80], R6 ;  /* 0x0000800601007387 */ /* 0x0003e80000100a00 */
[----:B------:R2:W-:Y:S01]  /*16290*/  STL.64 [R1+0x78], R4 ;  /* 0x0000780401007387 */ /* 0x0005e20000100a00 */
[----:B0-----:R-:W-:Y:S02]  /*162a0*/  IMAD.MOV.U32 R8, RZ, RZ, R25 ;  /* 0x000000ffff087224 */ /* 0x001fe400078e0019 */
[----:B------:R-:W-:-:S02]  /*162b0*/  IMAD.MOV.U32 R9, RZ, RZ, R24 ;  /* 0x000000ffff097224 */ /* 0x000fc400078e0018 */
[----:B-1----:R-:W-:Y:S02]  /*162c0*/  IMAD.MOV.U32 R6, RZ, RZ, R3 ;  /* 0x000000ffff067224 */ /* 0x002fe400078e0003 */
[----:B------:R-:W-:Y:S01]  /*162d0*/  IMAD.MOV.U32 R7, RZ, RZ, R29 ;  /* 0x000000ffff077224 */ /* 0x000fe200078e001d */
[----:B------:R-:W-:Y:S04]  /*162e0*/  STL.64 [R1+0x70], R8 ;  /* 0x0000700801007387 */ /* 0x000fe80000100a00 */
[----:B------:R-:W3:Y:S04]  /*162f0*/  LDL.LU R16, [R1+0x284] ;  /* 0x0002840001107983 */ /* 0x000ee80000300800 */
[----:B------:R-:W-:Y:S04]  /*16300*/  STL.64 [R1+0x68], R6 ;  /* 0x0000680601007387 */ /* 0x000fe80000100a00 */
[----:B------:R-:W3:Y:S01]  /*16310*/  LDL.LU R17, [R1+0x280] ;  /* 0x0002800001117983 */ /* 0x000ee20000300800 */
[----:B--2---:R-:W-:-:S02]  /*16320*/  IMAD.MOV.U32 R4, RZ, RZ, R0 ;  /* 0x000000ffff047224 */ /* 0x004fc400078e0000 */
[----:B------:R-:W-:-:S05]  /*16330*/  IMAD.MOV.U32 R5, RZ, RZ, R28 ;  /* 0x000000ffff057224 */ /* 0x000fca00078e001c */
[----:B------:R-:W-:Y:S04]  /*16340*/  STL.64 [R1+0x60], R4 ;  /* 0x0000600401007387 */ /* 0x000fe80000100a00 */
[----:B---3--:R0:W-:Y:S04]  /*16350*/  STL.64 [R1+0xa88], R16 ;  /* 0x000a881001007387 */ /* 0x0081e80000100a00 */
[----:B0-----:R-:W2:Y:S04]  /*16360*/  LDL.LU R16, [R1+0x28c] ;  /* 0x00028c0001107983 */ /* 0x001ea80000300800 */
[----:B------:R-:W2:Y:S04]  /*16370*/  LDL.LU R17, [R1+0x288] ;  /* 0x0002880001117983 */ /* 0x000ea80000300800 */
[----:B--2---:R0:W-:Y:S04]  /*16380*/  STL.64 [R1+0xa90], R16 ;  /* 0x000a901001007387 */ /* 0x0041e80000100a00 */
        /* <DEDUP_REMOVED lines=20> */
[----:B------:R-:W3:Y:S04]  /*164d0*/  LDL.LU R18, [R1+0x27c] ;  /* 0x00027c0001127983 */ /* 0x000ee80000300800 */
        /* <DEDUP_REMOVED lines=65> */
[----:B---3--:R-:W-:-:S04]  /*168f0*/  LOP3.LUT R19, R19, R18, RZ, 0x3c, !PT ;  /* 0x0000001213137212 */ /* 0x008fc800078e3cff */
        /* <DEDUP_REMOVED lines=15> */
[----:B------:R1:W-:Y:S01]  /*169f0*/  STL.64 [R1+0x10], R18 ;  /* 0x0000101201007387 */ /* 0x0003e20000100a00 */
[----:B0-----:R-:W-:Y:S02]  /*16a00*/  IMAD.MOV.U32 R16, RZ, RZ, R7 ;  /* 0x000000ffff107224 */ /* 0x001fe400078e0007 */
[----:B----4-:R-:W-:Y:S02]  /*16a10*/  IMAD.MOV.U32 R17, RZ, RZ, R6 ;  /* 0x000000ffff117224 */ /* 0x010fe400078e0006 */
[----:B------:R-:W-:Y:S02]  /*16a20*/  IMAD.MOV.U32 R6, RZ, RZ, R9 ;  /* 0x000000ffff067224 */ /* 0x000fe400078e0009 */
[----:B------:R-:W-:Y:S01]  /*16a30*/  IMAD.MOV.U32 R7, RZ, RZ, R8 ;  /* 0x000000ffff077224 */ /* 0x000fe200078e0008 */
[----:B------:R-:W-:Y:S04]  /*16a40*/  STL.64 [R1+0x8], R16 ;  /* 0x0000081001007387 */ /* 0x000fe80000100a00 */
[----:B------:R-:W-:Y:S04]  /*16a50*/  STL.64 [R1+0x838], R28 ;  /* 0x0008381c01007387 */ /* 0x000fe80000100a00 */
[----:B------:R0:W-:Y:S01]  /*16a60*/  STL.64 [R1], R6 ;  /* 0x0000000601007387 */ /* 0x0001e20000100a00 */
[----:B------:R-:W-:-:S02]  /*16a70*/  IMAD.MOV.U32 R8, RZ, RZ, R27 ;  /* 0x000000ffff087224 */ /* 0x000fc400078e001b */
[----:B------:R-:W-:Y:S01]  /*16a80*/  IMAD.MOV.U32 R9, RZ, RZ, R26 ;  /* 0x000000ffff097224 */ /* 0x000fe200078e001a */
[----:B------:R-:W-:Y:S01]  /*16a90*/  STL.64 [R1+0x840], R4 ;  /* 0x0008400401007387 */ /* 0x000fe20000100a00 */
[----:B-1----:R-:W-:Y:S02]  /*16aa0*/  IMAD.MOV.U32 R18, RZ, RZ, R25 ;  /* 0x000000ffff127224 */ /* 0x002fe400078e0019 */
[----:B------:R-:W-:Y:S02]  /*16ab0*/  IMAD.MOV.U32 R19, RZ, RZ, R24 ;  /* 0x000000ffff137224 */ /* 0x000fe400078e0018 */
[----:B0-----:R-:W-:Y:S02]  /*16ac0*/  IMAD.MOV.U32 R6, RZ, RZ, R11 ;  /* 0x000000ffff067224 */ /* 0x001fe400078e000b */
[----:B------:R-:W-:Y:S02]  /*16ad0*/  IMAD.MOV.U32 R7, RZ, RZ, R10 ;  /* 0x000000ffff077224 */ /* 0x000fe400078e000a */
[----:B------:R-:W-:-:S02]  /*16ae0*/  IMAD.MOV.U32 R10, RZ, RZ, R21 ;  /* 0x000000ffff0a7224 */ /* 0x000fc400078e0015 */
[----:B------:R-:W-:Y:S02]  /*16af0*/  IMAD.MOV.U32 R11, RZ, RZ, R20 ;  /* 0x000000ffff0b7224 */ /* 0x000fe400078e0014 */
[----:B------:R-:W-:Y:S02]  /*16b00*/  IMAD.MOV.U32 R16, RZ, RZ, R23 ;  /* 0x000000ffff107224 */ /* 0x000fe400078e0017 */
[----:B------:R-:W-:Y:S01]  /*16b10*/  IMAD.MOV.U32 R17, RZ, RZ, R22 ;  /* 0x000000ffff117224 */ /* 0x000fe200078e0016 */
[----:B------:R-:W-:Y:S04]  /*16b20*/  STL.64 [R1+0x848], R6 ;  /* 0x0008480601007387 */ /* 0x000fe80000100a00 */
[----:B------:R-:W-:Y:S04]  /*16b30*/  STL.64 [R1+0x850], R8 ;  /* 0x0008500801007387 */ /* 0x000fe80000100a00 */
[----:B------:R-:W-:Y:S04]  /*16b40*/  STL.64 [R1+0x858], R10 ;  /* 0x0008580a01007387 */ /* 0x000fe80000100a00 */
[----:B------:R-:W-:Y:S04]  /*16b50*/  STL.64 [R1+0x860], R12 ;  /* 0x0008600c01007387 */ /* 0x000fe80000100a00 */
[----:B------:R-:W-:Y:S04]  /*16b60*/  STL.64 [R1+0x868], R14 ;  /* 0x0008680e01007387 */ /* 0x000fe80000100a00 */
[----:B------:R-:W-:Y:S04]  /*16b70*/  STL.64 [R1+0x870], R16 ;  /* 0x0008701001007387 */ /* 0x000fe80000100a00 */
[----:B------:R0:W-:Y:S04]  /*16b80*/  STL.64 [R1+0x878], R18 ;  /* 0x0008781201007387 */ /* 0x0001e80000100a00 */
[----:B------:R-:W2:Y:S04]  /*16b90*/  LDL.LU R22, [R1+0x210] ;  /* 0x0002100001167983 */ /* 0x000ea80000300800 */
[----:B------:R-:W2:Y:S04]  /*16ba0*/  LDL.LU R23, [R1+0x3c0] ;  /* 0x0003c00001177983 */ /* 0x000ea80000300800 */
[----:B------:R-:W3:Y:S04]  /*16bb0*/  LDL.LU R24, [R1+0x208] ;  /* 0x0002080001187983 */ /* 0x000ee80000300800 */
[----:B------:R-:W3:Y:S04]  /*16bc0*/  LDL.LU R25, [R1+0x3c4] ;  /* 0x0003c40001197983 */ /* 0x000ee80000300800 */
[----:B------:R-:W4:Y:S04]  /*16bd0*/  LDL.LU R26, [R1+0x200] ;  /* 0x00020000011a7983 */ /* 0x000f280000300800 */
[----:B------:R-:W4:Y:S04]  /*16be0*/  LDL.LU R27, [R1+0x3c8] ;  /* 0x0003c800011b7983 */ /* 0x000f280000300800 */
        /* <DEDUP_REMOVED lines=31> */
[----:B------:R-:W2:Y:S01]  /*16de0*/  LDL.LU R19, [R1+0x3d0] ;  /* 0x0003d00001137983 */ /* 0x000ea20000300800 */
[----:B------:R-:W-:-:S02]  /*16df0*/  LOP3.LUT R23, R23, R22, RZ, 0x3c, !PT ;  /* 0x0000001617177212 */ /* 0x000fc400078e3cff */
[----:B---3--:R-:W-:Y:S01]  /*16e00*/  LOP3.LUT R25, R25, R24, RZ, 0x3c, !PT ;  /* 0x0000001819197212 */ /* 0x008fe200078e3cff */
[----:B--2---:R0:W-:Y:S04]  /*16e10*/  STL.64 [R1+0xa80], R18 ;  /* 0x000a801201007387 */ /* 0x0041e80000100a00 */
[----:B0-----:R-:W2:Y:S04]  /*16e20*/  LDL.LU R18, [R1+0x1f8] ;  /* 0x0001f80001127983 */ /* 0x001ea80000300800 */
[----:B------:R-:W2:Y:S04]  /*16e30*/  LDL.LU R19, [R1+0x3cc] ;  /* 0x0003cc0001137983 */ /* 0x000ea80000300800 */
        /* <DEDUP_REMOVED lines=13> */
[----:B------:R-:W-:Y:S01]  /*16f10*/  LOP3.LUT R22, R23, R22, RZ, 0x3c, !PT ;  /* 0x0000001617167212 */ /* 0x000fe200078e3cff */
[----:B------:R-:W-:-:S02]  /*16f20*/  IMAD.MOV.U32 R20, RZ, RZ, R0 ;  /* 0x000000ffff147224 */ /* 0x000fc400078e0000 */
[----:B------:R-:W-:Y:S01]  /*16f30*/  IMAD.MOV.U32 R21, RZ, RZ, R3 ;  /* 0x000000ffff157224 */ /* 0x000fe200078e0003 */
[----:B------:R-:W3:Y:S04]  /*16f40*/  LDL.LU R5, [R1+0x474] ;  /* 0x0004740001057983 */ /* 0x000ee80000300800 */
[----:B------:R-:W3:Y:S01]  /*16f50*/  LDL.LU R28, [R1+0x3f0] ;  /* 0x0003f000011c7983 */ /* 0x000ee20000300800 */
[----:B----4-:R-:W-:-:S03]  /*16f60*/  LOP3.LUT R27, R27, R26, RZ, 0x3c, !PT ;  /* 0x0000001a1b1b7212 */ /* 0x010fc600078e3cff */
[----:B------:R-:W4:Y:S01]  /*16f70*/  LDL.LU R29, [R1+0x47c] ;  /* 0x00047c00011d7983 */ /* 0x000f220000300800 */
[----:B------:R-:W-:-:S03]  /*16f80*/  LOP3.LUT R24, R25, R24, RZ, 0x3c, !PT ;  /* 0x0000001819187212 */ /* 0x000fc600078e3cff */
[----:B------:R-:W3:Y:S01]  /*16f90*/  LDL.LU R3, [R1+0x3f8] ;  /* 0x0003f80001037983 */ /* 0x000ee20000300800 */
[----:B------:R-:W-:-:S03]  /*16fa0*/  LOP3.LUT R23, R23, R22, RZ, 0x3c, !PT ;  /* 0x0000001617177212 */ /* 0x000fc600078e3cff */
[----:B------:R-:W3:Y:S04]  /*16fb0*/  LDL.LU R0, [R1+0x484] ;  /* 0x0004840001007983 */ /* 0x000ee80000300800 */
[----:B------:R0:W-:Y:S01]  /*16fc0*/  STL.64 [R1+0x880], R20 ;  /* 0x0008801401007387 */ /* 0x0001e20000100a00 */
[----:B------:R-:W-:Y:S02]  /*16fd0*/  LOP3.LUT R26, R27, R26, RZ, 0x3c, !PT ;  /* 0x0000001a1b1a7212 */ /* 0x000fe400078e3cff */
[----:B------:R-:W-:Y:S02]  /*16fe0*/  LOP3.LUT R25, R25, R24, RZ, 0x3c, !PT ;  /* 0x0000001819197212 */ /* 0x000fe400078e3cff */
[----:B------:R-:W-:Y:S01]  /*16ff0*/  LOP3.LUT R27, R27, R26, RZ, 0x3c, !PT ;  /* 0x0000001a1b1b7212 */ /* 0x000fe200078e3cff */
[----:B0-----:R-:W3:Y:S04]  /*17000*/  LDL.LU R20, [R1+0x244] ;  /* 0x0002440001147983 */ /* 0x001ee80000300800 */
[----:B------:R-:W3:Y:S04]  /*17010*/  LDL.LU R21, [R1+0x434] ;  /* 0x0004340001157983 */ /* 0x000ee80000300800 */
[----:B------:R0:W-:Y:S04]  /*17020*/  STL.64 [R1+0x888], R22 ;  /* 0x0008881601007387 */ /* 0x0001e80000100a00 */
[----:B0-----:R-:W3:Y:S04]  /*17030*/  LDL.LU R22, [R1+0x23c] ;  /* 0x00023c0001167983 */ /* 0x001ee80000300800 */
[----:B------:R-:W3:Y:S04]  /*17040*/  LDL.LU R23, [R1+0x42c] ;  /* 0x00042c0001177983 */ /* 0x000ee80000300800 */
[----:B------:R0:W-:Y:S04]  /*17050*/  STL.64 [R1+0x890], R24 ;  /* 0x0008901801007387 */ /* 0x0001e80000100a00 */
[----:B0-----:R-:W3:Y:S04]  /*17060*/  LDL.LU R24, [R1+0x234] ;  /* 0x0002340001187983 */ /* 0x001ee80000300800 */
[----:B------:R-:W3:Y:S04]  /*17070*/  LDL.LU R25, [R1+0x424] ;  /* 0x0004240001197983 */ /* 0x000ee80000300800 */
[----:B------:R0:W-:Y:S04]  /*17080*/  STL.64 [R1+0x898], R26 ;  /* 0x0008981a01007387 */ /* 0x0001e80000100a00 */
[----:B0-----:R-:W3:Y:S04]  /*17090*/  LDL.LU R26, [R1+0x22c] ;  /* 0x00022c00011a7983 */ /* 0x001ee80000300800 */
        /* <DEDUP_REMOVED lines=51> */
[----:B---3--:R-:W-:Y:S02]  /*173d0*/  LOP3.LUT R27, R27, R26, RZ, 0x3c, !PT ;  /* 0x0000001a1b1b7212 */ /* 0x008fe400078e3cff */
[----:B--2---:R-:W-:-:S04]  /*173e0*/  LOP3.LUT R19, R19, R18, RZ, 0x3c, !PT ;  /* 0x0000001213137212 */ /* 0x004fc800078e3cff */
[----:B------:R-:W-:-:S04]  /*173f0*/  LOP3.LUT R18, R19, R18, RZ, 0x3c, !PT ;  /* 0x0000001213127212 */ /* 0x000fc800078e3cff */
[----:B------:R-:W-:-:S05]  /*17400*/  LOP3.LUT R19, R19, R18, RZ, 0x3c, !PT ;  /* 0x0000001213137212 */ /* 0x000fca00078e3cff */
[----:B------:R0:W-:Y:S04]  /*17410*/  STL.64 [R1+0x180], R18 ;  /* 0x0001801201007387 */ /* 0x0001e80000100a00 */
[----:B0-----:R-:W2:Y:S01]  /*17420*/  LDL.LU.64 R18, [R1+0xa30] ;  /* 0x000a300001127983 */ /* 0x001ea20000300a00 */
[----:B------:R-:W-:Y:S02]  /*17430*/  LOP3.LUT R25, R25, R24, RZ, 0x3c, !PT ;  /* 0x0000001819197212 */ /* 0x000fe400078e3cff */
[----:B------:R-:W-:Y:S02]  /*17440*/  LOP3.LUT R26, R27, R26, RZ, 0x3c, !PT ;  /* 0x0000001a1b1a7212 */ /* 0x000fe400078e3cff */
[----:B------:R-:W-:Y:S02]  /*17450*/  LOP3.LUT R24, R25, R24, RZ, 0x3c, !PT ;  /* 0x0000001819187212 */ /* 0x000fe400078e3cff */
[----:B------:R-:W-:-:S02]  /*17460*/  LOP3.LUT R27, R27, R26, RZ, 0x3c, !PT ;  /* 0x0000001a1b1b7212 */ /* 0x000fc400078e3cff */
[----:B------:R-:W-:-:S03]  /*17470*/  LOP3.LUT R25, R25, R24, RZ, 0x3c, !PT ;  /* 0x0000001819197212 */ /* 0x000fc600078e3cff */
[----:B------:R0:W-:Y:S04]  /*17480*/  STL.64 [R1+0x188], R26 ;  /* 0x0001881a01007387 */ /* 0x0001e80000100a00 */
[----:B------:R1:W-:Y:S01]  /*17490*/  STL.64 [R1+0x190], R24 ;  /* 0x0001901801007387 */ /* 0x0003e20000100a00 */
[----:B0-----:R-:W-:Y:S01]  /*174a0*/  MOV R26, R23 ;  /* 0x00000017001a7202 */ /* 0x001fe20000000f00 */
[----:B------:R-:W-:Y:S02]  /*174b0*/  IMAD.MOV.U32 R27, RZ, RZ, R22 ;  /* 0x000000ffff1b7224 */ /* 0x000fe400078e0016 */
[----:B-1----:R-:W-:Y:S02]  /*174c0*/  IMAD.MOV.U32 R24, RZ, RZ, R21 ;  /* 0x000000ffff187224 */ /* 0x002fe400078e0015 */
[----:B------:R-:W-:-:S02]  /*174d0*/  IMAD.MOV.U32 R25, RZ, RZ, R20 ;  /* 0x000000ffff197224 */ /* 0x000fc400078e0014 */
[----:B------:R-:W-:Y:S02]  /*174e0*/  IMAD.MOV.U32 R20, RZ, RZ, R17 ;  /* 0x000000ffff147224 */ /* 0x000fe400078e0011 */
[----:B------:R-:W-:Y:S01]  /*174f0*/  IMAD.MOV.U32 R21, RZ, RZ, R16 ;  /* 0x000000ffff157224 */ /* 0x000fe200078e0010 */
[----:B------:R0:W-:Y:S01]  /*17500*/  STL.64 [R1+0x3a0], R26 ;  /* 0x0003a01a01007387 */ /* 0x0001e20000100a00 */
[----:B------:R-:W-:Y:S02]  /*17510*/  IMAD.MOV.U32 R16, RZ, RZ, R13 ;  /* 0x000000ffff107224 */ /* 0x000fe400078e000d */
[----:B------:R-:W-:Y:S01]  /*17520*/  IMAD.MOV.U32 R17, RZ, RZ, R12 ;  /* 0x000000ffff117224 */ /* 0x000fe200078e000c */
[----:B------:R-:W-:Y:S01]  /*17530*/  STL.64 [R1+0x3a8], R24 ;  /* 0x0003a81801007387 */ /* 0x000fe20000100a00 */
[----:B------:R-:W-:Y:S02]  /*17540*/  IMAD.MOV.U32 R12, RZ, RZ, R9 ;  /* 0x000000ffff0c7224 */ /* 0x000fe400078e0009 */
[----:B------:R-:W-:-:S02]  /*17550*/  IMAD.MOV.U32 R13, RZ, RZ, R8 ;  /* 0x000000ffff0d7224 */ /* 0x000fc400078e0008 */
[----:B------:R-:W-:Y:S02]  /*17560*/  IMAD.MOV.U32 R8, RZ, RZ, R5 ;  /* 0x000000ffff087224 */ /* 0x000fe400078e0005 */
[----:B------:R-:W-:Y:S02]  /*17570*/  IMAD.MOV.U32 R9, RZ, RZ, R4 ;  /* 0x000000ffff097224 */ /* 0x000fe400078e0004 */
[----:B--2---:R-:W-:Y:S02]  /*17580*/  IMAD.MOV.U32 R22, RZ, RZ, R19 ;  /* 0x000000ffff167224 */ /* 0x004fe400078e0013 */
[----:B------:R-:W-:Y:S02]  /*17590*/  IMAD.MOV.U32 R23, RZ, RZ, R18 ;  /* 0x000000ffff177224 */ /* 0x000fe400078e0012 */
[----:B------:R-:W-:Y:S02]  /*175a0*/  IMAD.MOV.U32 R18, RZ, RZ, R15 ;  /* 0x000000ffff127224 */ /* 0x000fe400078e000f */
[----:B------:R-:W-:-:S02]  /*175b0*/  IMAD.MOV.U32 R19, RZ, RZ, R14 ;  /* 0x000000ffff137224 */ /* 0x000fc400078e000e */
[----:B------:R-:W-:Y:S02]  /*175c0*/  IMAD.MOV.U32 R14, RZ, RZ, R11 ;  /* 0x000000ffff0e7224 */ /* 0x000fe400078e000b */
[----:B------:R-:W-:Y:S01]  /*175d0*/  IMAD.MOV.U32 R15, RZ, RZ, R10 ;  /* 0x000000ffff0f7224 */ /* 0x000fe200078e000a */
[----:B------:R-:W-:Y:S04]  /*175e0*/  STL.64 [R1+0x3b0], R22 ;  /* 0x0003b01601007387 */ /* 0x000fe80000100a00 */
[----:B------:R-:W-:Y:S01]  /*175f0*/  STL.64 [R1+0x3b8], R20 ;  /* 0x0003b81401007387 */ /* 0x000fe20000100a00 */
[----:B------:R-:W-:Y:S02]  /*17600*/  IMAD.MOV.U32 R10, RZ, RZ, R7 ;  /* 0x000000ffff0a7224 */ /* 0x000fe400078e0007 */
[----:B------:R-:W-:Y:S01]  /*17610*/  IMAD.MOV.U32 R11, RZ, RZ, R6 ;  /* 0x000000ffff0b7224 */ /* 0x000fe200078e0006 */
[----:B------:R-:W-:Y:S04]  /*17620*/  STL.64 [R1+0x3c0], R18 ;  /* 0x0003c01201007387 */ /* 0x000fe80000100a00 */
[----:B------:R-:W-:Y:S04]  /*17630*/  STL.64 [R1+0x3c8], R16 ;  /* 0x0003c81001007387 */ /* 0x000fe80000100a00 */
[----:B------:R-:W-:Y:S01]  /*17640*/  STL.64 [R1+0x3d0], R14 ;  /* 0x0003d00e01007387 */ /* 0x000fe20000100a00 */
[----:B----4-:R-:W-:-:S02]  /*17650*/  IMAD.MOV.U32 R6, RZ, RZ, R29 ;  /* 0x000000ffff067224 */ /* 0x010fc400078e001d */
[----:B------:R-:W-:Y:S01]  /*17660*/  IMAD.MOV.U32 R7, RZ, RZ, R28 ;  /* 0x000000ffff077224 */ /* 0x000fe200078e001c */
[----:B------:R-:W-:Y:S04]  /*17670*/  STL.64 [R1+0x3d8], R12 ;  /* 0x0003d80c01007387 */ /* 0x000fe80000100a00 */
[----:B------:R-:W-:Y:S04]  /*17680*/  STL.64 [R1+0x3e0], R10 ;  /* 0x0003e00a01007387 */ /* 0x000fe80000100a00 */
[----:B------:R-:W-:Y:S04]  /*17690*/  STL.64 [R1+0x3e8], R8 ;  /* 0x0003e80801007387 */ /* 0x000fe80000100a00 */
[----:B0-----:R-:W2:Y:S04]  /*176a0*/  LDL.LU R26, [R1+0x478] ;  /* 0x00047800011a7983 */ /* 0x001ea80000300800 */
[----:B------:R-:W-:Y:S04]  /*176b0*/  STL.64 [R1+0x3f0], R6 ;  /* 0x0003f00601007387 */ /* 0x000fe80000100a00 */
[----:B------:R-:W2:Y:S01]  /*176c0*/  LDL.LU R27, [R1+0x504] ;  /* 0x00050400011b7983 */ /* 0x000ea20000300800 */
[----:B------:R-:W-:-:S02]  /*176d0*/  IMAD.MOV.U32 R4, RZ, RZ, R0 ;  /* 0x000000ffff047224 */ /* 0x000fc400078e0000 */
[----:B------:R-:W-:-:S05]  /*176e0*/  IMAD.MOV.U32 R5, RZ, RZ, R3 ;  /* 0x000000ffff057224 */ /* 0x000fca00078e0003 */
[----:B------:R-:W-:Y:S04]  /*176f0*/  STL.64 [R1+0x3f8], R4 ;  /* 0x0003f80401007387 */ /* 0x000fe80000100a00 */
        /* <DEDUP_REMOVED lines=149> */
[----:B------:R4:W-:Y:S02]  /*18050*/  STL.64 [R1+0x478], R26 ;  /* 0x0004781a01007387 */ /* 0x0009e40000100a00 */
[----:B----4-:R-:W-:Y:S01]  /*18060*/  MOV R26, R25 ;  /* 0x00000019001a7202 */ /* 0x010fe20000000f00 */
[----:B---3--:R-:W-:Y:S02]  /*18070*/  IMAD.MOV.U32 R25, RZ, RZ, R22 ;  /* 0x000000ffff197224 */ /* 0x008fe400078e0016 */
[----:B------:R-:W-:Y:S02]  /*18080*/  IMAD.MOV.U32 R22, RZ, RZ, R21 ;  /* 0x000000ffff167224 */ /* 0x000fe400078e0015 */
[----:B------:R-:W-:Y:S02]  /*18090*/  IMAD.MOV.U32 R21, RZ, RZ, R18 ;  /* 0x000000ffff157224 */ /* 0x000fe400078e0012 */
[----:B------:R-:W-:Y:S02]  /*180a0*/  IMAD.MOV.U32 R18, RZ, RZ, R17 ;  /* 0x000000ffff127224 */ /* 0x000fe400078e0011 */
[----:B------:R-:W-:-:S02]  /*180b0*/  IMAD.MOV.U32 R17, RZ, RZ, R14 ;  /* 0x000000ffff117224 */ /* 0x000fc400078e000e */
[----:B------:R-:W-:Y:S02]  /*180c0*/  IMAD.MOV.U32 R14, RZ, RZ, R13 ;  /* 0x000000ffff0e7224 */ /* 0x000fe400078e000d */
[----:B------:R-:W-:Y:S02]  /*180d0*/  IMAD.MOV.U32 R13, RZ, RZ, R10 ;  /* 0x000000ffff0d7224 */ /* 0x000fe400078e000a */
[----:B------:R-:W-:Y:S02]  /*180e0*/  IMAD.MOV.U32 R10, RZ, RZ, R3 ;  /* 0x000000ffff0a7224 */ /* 0x000fe400078e0003 */
[----:B------:R-:W0:Y:S01]  /*180f0*/  LDC R3, c[0x0][0x3ac] ;  /* 0x0000eb00ff037b82 */ /* 0x000e220000000800 */
[----:B------:R-:W-:Y:S02]  /*18100*/  IMAD.MOV.U32 R27, RZ, RZ, R24 ;  /* 0x000000ffff1b7224 */ /* 0x000fe400078e0018 */
[----:B------:R-:W-:Y:S02]  /*18110*/  IMAD.MOV.U32 R24, RZ, RZ, R23 ;  /* 0x000000ffff187224 */ /* 0x000fe400078e0017 */
[----:B------:R-:W-:-:S02]  /*18120*/  IMAD.MOV.U32 R23, RZ, RZ, R20 ;  /* 0x000000ffff177224 */ /* 0x000fc400078e0014 */
[----:B------:R-:W-:Y:S02]  /*18130*/  IMAD.MOV.U32 R20, RZ, RZ, R19 ;  /* 0x000000ffff147224 */ /* 0x000fe400078e0013 */
[----:B------:R-:W-:Y:S01]  /*18140*/  IMAD.MOV.U32 R19, RZ, RZ, R16 ;  /* 0x000000ffff137224 */ /* 0x000fe200078e0010 */
[----:B------:R-:W-:Y:S01]  /*18150*/  STL.64 [R1+0x480], R26 ;  /* 0x0004801a01007387 */ /* 0x000fe20000100a00 */
[----:B------:R-:W-:-:S03]  /*18160*/  IMAD.MOV.U32 R16, RZ, RZ, R15 ;  /* 0x000000ffff107224 */ /* 0x000fc600078e000f */
[----:B------:R-:W-:Y:S01]  /*18170*/  STL.64 [R1+0x488], R24 ;  /* 0x0004881801007387 */ /* 0x000fe20000100a00 */
[----:B------:R-:W-:-:S03]  /*18180*/  IMAD.MOV.U32 R15, RZ, RZ, R12 ;  /* 0x000000ffff0f7224 */ /* 0x000fc600078e000c */
[----:B------:R-:W-:Y:S01]  /*18190*/  STL.64 [R1+0x490], R22 ;  /* 0x0004901601007387 */ /* 0x000fe20000100a00 */
[----:B------:R-:W-:-:S03]  /*181a0*/  IMAD.MOV.U32 R12, RZ, RZ, R11 ;  /* 0x000000ffff0c7224 */ /* 0x000fc600078e000b */
[----:B------:R-:W-:Y:S04]  /*181b0*/  STL.64 [R1+0x498], R20 ;  /* 0x0004981401007387 */ /* 0x000fe80000100a00 */
[----:B------:R-:W-:Y:S04]  /*181c0*/  STL.64 [R1+0x4a0], R18 ;  /* 0x0004a01201007387 */ /* 0x000fe80000100a00 */
[----:B------:R-:W-:Y:S04]  /*181d0*/  STL.64 [R1+0x4a8], R16 ;  /* 0x0004a81001007387 */ /* 0x000fe80000100a00 */
[----:B------:R-:W-:Y:S01]  /*181e0*/  STL.64 [R1+0x4b0], R14 ;  /* 0x0004b00e01007387 */ /* 0x000fe20000100a00 */
[----:B------:R-:W-:-:S03]  /*181f0*/  IMAD.MOV.U32 R11, RZ, RZ, R8 ;  /* 0x000000ffff0b7224 */ /* 0x000fc600078e0008 */
[----:B------:R-:W-:Y:S01]  /*18200*/  STL.64 [R1+0x4b8], R12 ;  /* 0x0004b80c01007387 */ /* 0x000fe20000100a00 */
[----:B------:R-:W-:Y:S02]  /*18210*/  IMAD.MOV.U32 R8, RZ, RZ, R6 ;  /* 0x000000ffff087224 */ /* 0x000fe400078e0006 */
[----:B------:R-:W-:Y:S01]  /*18220*/  IMAD.MOV.U32 R6, RZ, RZ, R28 ;  /* 0x000000ffff067224 */ /* 0x000fe200078e001c */
[----:B0-----:R0:W-:Y:S04]  /*18230*/  STL.64 [R1+0x930], R2 ;  /* 0x0009300201007387 */ /* 0x0011e80000100a00 */
[----:B------:R-:W-:Y:S04]  /*18240*/  STL.64 [R1+0x4c0], R10 ;  /* 0x0004c00a01007387 */ /* 0x000fe80000100a00 */
[----:B------:R-:W-:Y:S01]  /*18250*/  STL.64 [R1+0x4c8], R8 ;  /* 0x0004c80801007387 */ /* 0x000fe20000100a00 */
[----:B0-----:R-:W-:-:S02]  /*18260*/  IMAD.MOV.U32 R2, RZ, RZ, R4 ;  /* 0x000000ffff027224 */ /* 0x001fc400078e0004 */
[----:B------:R-:W-:Y:S02]  /*18270*/  IMAD.MOV.U32 R3, RZ, RZ, R7 ;  /* 0x000000ffff037224 */ /* 0x000fe400078e0007 */
[----:B------:R-:W-:-:S03]  /*18280*/  IMAD.MOV.U32 R7, RZ, RZ, R5 ;  /* 0x000000ffff077224 */ /* 0x000fc600078e0005 */
[----:B------:R0:W-:Y:S04]  /*18290*/  STL.64 [R1+0x4d0], R2 ;  /* 0x0004d00201007387 */ /* 0x0001e80000100a00 */
[----:B0-----:R-:W2:Y:S04]  /*182a0*/  LDL.LU R2, [R1+0x6b0] ;  /* 0x0006b00001027983 */ /* 0x001ea80000300800 */
[----:B------:R-:W-:Y:S04]  /*182b0*/  STL.64 [R1+0x4d8], R6 ;  /* 0x0004d80601007387 */ /* 0x000fe80000100a00 */
[----:B------:R-:W3:Y:S01]  /*182c0*/  LDL.LU R3, [R1+0x1d8] ;  /* 0x0001d80001037983 */ /* 0x000ee20000300800 */
[----:B------:R-:W-:Y:S01]  /*182d0*/  IMAD.MOV.U32 R4, RZ, RZ, R0 ;  /* 0x000000ffff047224 */ /* 0x000fe200078e0000 */
[----:B------:R-:W-:-:S05]  /*182e0*/  MOV R5, R29 ;  /* 0x0000001d00057202 */ /* 0x000fca0000000f00 */
[----:B------:R-:W-:Y:S04]  /*182f0*/  STL.64 [R1+0x4e0], R4 ;  /* 0x0004e00401007387 */ /* 0x000fe80000100a00 */
[----:B---3--:R0:W-:Y:S04]  /*18300*/  STL [R1+0x938], R3 ;  /* 0x0009380301007387 */ /* 0x0081e80000100800 */
[----:B0-----:R-:W2:Y:S04]  /*18310*/  LDL.LU R3, [R1+0x1d4] ;  /* 0x0001d40001037983 */ /* 0x001ea80000300800 */
        /* <DEDUP_REMOVED lines=58> */
[----:B------:R-:W3:Y:S04]  /*186c0*/  LDL.LU.64 R14, [R1+0x128] ;  /* 0x00012800010e7983 */ /* 0x000ee80000300a00 */
[----:B------:R-:W3:Y:S04]  /*186d0*/  LDL.LU.64 R12, [R1+0x120] ;  /* 0x00012000010c7983 */ /* 0x000ee80000300a00 */
[----:B------:R-:W3:Y:S04]  /*186e0*/  LDL.LU.64 R10, [R1+0x118] ;  /* 0x00011800010a7983 */ /* 0x000ee80000300a00 */
[----:B------:R-:W3:Y:S04]  /*186f0*/  LDL.LU.64 R8, [R1+0x110] ;  /* 0x0001100001087983 */ /* 0x000ee80000300a00 */
[----:B------:R-:W3:Y:S04]  /*18700*/  LDL.LU.64 R6, [R1+0x108] ;  /* 0x0001080001067983 */ /* 0x000ee80000300a00 */
[----:B------:R-:W3:Y:S04]  /*18710*/  LDL.LU.64 R4, [R1+0x100] ;  /* 0x0001000001047983 */ /* 0x000ee80000300a00 */
[----:B------:R-:W3:Y:S01]  /*18720*/  LDL.LU.64 R28, [R1+0xf8] ;  /* 0x0000f800011c7983 */ /* 0x000ee20000300a00 */
        /* <DEDUP_REMOVED lines=74> */
[----:B0-----:R-:W2:Y:S04]  /*18bd0*/  LDL.LU.64 R2, [R1+0x940] ;  /* 0x0009400001027983 */ /* 0x001ea80000300a00 */
[----:B--2---:R0:W-:Y:S04]  /*18be0*/  STL.64 [R1+0x560], R2 ;  /* 0x0005600201007387 */ /* 0x0041e80000100a00 */
[----:B0-----:R-:W2:Y:S01]  /*18bf0*/  LDL.LU R3, [R1+0x938] ;  /* 0x0009380001037983 */ /* 0x001ea20000300800 */
[----:B---3--:R-:W-:-:S02]  /*18c00*/  IMAD.MOV.U32 R2, RZ, RZ, R26 ;  /* 0x000000ffff027224 */ /* 0x008fc400078e001a */
[----:B------:R-:W-:-:S03]  /*18c10*/  IMAD.MOV.U32 R26, RZ, RZ, R24 ;  /* 0x000000ffff1a7224 */ /* 0x000fc600078e0018 */
[----:B--2---:R0:W-:Y:S04]  /*18c20*/  STL.64 [R1+0x568], R2 ;  /* 0x0005680201007387 */ /* 0x0041e80000100a00 */
[----:B0-----:R-:W2:Y:S04]  /*18c30*/  LDL.LU.64 R2, [R1+0x930] ;  /* 0x0009300001027983 */ /* 0x001ea80000300a00 */
[----:B----4-:R0:W-:Y:S01]  /*18c40*/  STL.64 [R1+0x570], R26 ;  /* 0x0005701a01007387 */ /* 0x0101e20000100a00 */
[----:B------:R-:W-:Y:S02]  /*18c50*/  IMAD.MOV.U32 R24, RZ, RZ, R20 ;  /* 0x000000ffff187224 */ /* 0x000fe400078e0014 */
[----:B------:R-:W-:-:S02]  /*18c60*/  IMAD.MOV.U32 R20, RZ, RZ, R16 ;  /* 0x000000ffff147224 */ /* 0x000fc400078e0010 */
[----:B0-----:R-:W-:Y:S02]  /*18c70*/  IMAD.MOV.U32 R26, RZ, RZ, R22 ;  /* 0x000000ffff1a7224 */ /* 0x001fe400078e0016 */
[----:B------:R-:W-:Y:S02]  /*18c80*/  IMAD.MOV.U32 R27, RZ, RZ, R25 ;  /* 0x000000ffff1b7224 */ /* 0x000fe400078e0019 */
[----:B------:R-:W-:Y:S02]  /*18c90*/  IMAD.MOV.U32 R25, RZ, RZ, R23 ;  /* 0x000000ffff197224 */ /* 0x000fe400078e0017 */
[----:B------:R-:W-:Y:S02]  /*18ca0*/  IMAD.MOV.U32 R22, RZ, RZ, R18 ;  /* 0x000000ffff167224 */ /* 0x000fe400078e0012 */
[----:B------:R-:W-:Y:S02]  /*18cb0*/  IMAD.MOV.U32 R23, RZ, RZ, R21 ;  /* 0x000000ffff177224 */ /* 0x000fe400078e0015 */
[----:B------:R-:W-:-:S02]  /*18cc0*/  IMAD.MOV.U32 R21, RZ, RZ, R19 ;  /* 0x000000ffff157224 */ /* 0x000fc400078e0013 */
[----:B------:R-:W-:Y:S02]  /*18cd0*/  IMAD.MOV.U32 R18, RZ, RZ, R0 ;  /* 0x000000ffff127224 */ /* 0x000fe400078e0000 */
[----:B------:R-:W-:Y:S01]  /*18ce0*/  IMAD.MOV.U32 R19, RZ, RZ, R17 ;  /* 0x000000ffff137224 */ /* 0x000fe200078e0011 */
[----:B------:R0:W-:Y:S04]  /*18cf0*/  STL.64 [R1+0x578], R26 ;  /* 0x0005781a01007387 */ /* 0x0001e80000100a00 */
[----:B------:R-:W-:Y:S04]  /*18d00*/  STL.64 [R1+0x680], R24 ;  /* 0x0006801801007387 */ /* 0x000fe80000100a00 */
[----:B------:R-:W-:Y:S04]  /*18d10*/  STL.64 [R1+0x688], R22 ;  /* 0x0006881601007387 */ /* 0x000fe80000100a00 */
[----:B------:R-:W-:Y:S04]  /*18d20*/  STL.64 [R1+0x690], R20 ;  /* 0x0006901401007387 */ /* 0x000fe80000100a00 */
[----:B------:R-:W-:Y:S01]  /*18d30*/  STL.64 [R1+0x698], R18 ;  /* 0x0006981201007387 */ /* 0x000fe20000100a00 */
[----:B--2---:R-:W-:-:S04]  /*18d40*/  IMAD.SHL.U32 R3, R3, 0x40, RZ ;  /* 0x0000004003037824 */ /* 0x004fc800078e00ff */
[----:B------:R-:W-:-:S04]  /*18d50*/  IMAD.WIDE R16, R3, 0x2, R14 ;  /* 0x0000000203107825 */ /* 0x000fc800078e020e */
[----:B------:R-:W-:-:S04]  /*18d60*/  IMAD.WIDE R14, R3, 0x2, R12 ;  /* 0x00000002030e7825 */ /* 0x000fc800078e020c */
[----:B------:R-:W-:-:S04]  /*18d70*/  IMAD.WIDE R12, R3, 0x2, R10 ;  /* 0x00000002030c7825 */ /* 0x000fc800078e020a */
[----:B------:R-:W-:-:S04]  /*18d80*/  IMAD.WIDE R10, R3, 0x2, R8 ;  /* 0x00000002030a7825 */ /* 0x000fc800078e0208 */
[C---:B------:R-:W-:Y:S01]  /*18d90*/  IMAD.WIDE R8, R3.reuse, 0x2, R6 ;  /* 0x0000000203087825 */ /* 0x040fe200078e0206 */
[----:B------:R-:W-:Y:S04]  /*18da0*/  STL.64 [R1+0x398], R16 ;  /* 0x0003981001007387 */ /* 0x000fe80000100a00 */
[----:B------:R-:W-:Y:S04]  /*18db0*/  STL.64 [R1+0x390], R14 ;  /* 0x0003900e01007387 */ /* 0x000fe80000100a00 */
[----:B------:R-:W-:Y:S04]  /*18dc0*/  STL.64 [R1+0x388], R12 ;  /* 0x0003880c01007387 */ /* 0x000fe80000100a00 */
[----:B------:R-:W-:Y:S04]  /*18dd0*/  STL.64 [R1+0x380], R10 ;  /* 0x0003800a01007387 */ /* 0x000fe80000100a00 */
[----:B------:R-:W-:Y:S04]  /*18de0*/  STL.64 [R1+0x378], R8 ;  /* 0x0003780801007387 */ /* 0x000fe80000100a00 */
[----:B0-----:R-:W2:Y:S01]  /*18df0*/  LDL.LU.64 R26, [R1+0x60] ;  /* 0x00006000011a7983 */ /* 0x001ea20000300a00 */
[----:B------:R-:W-:-:S04]  /*18e00*/  IMAD.WIDE R6, R3, 0x2, R4 ;  /* 0x0000000203067825 */ /* 0x000fc800078e0204 */
[C---:B------:R-:W-:Y:S01]  /*18e10*/  IMAD.WIDE R4, R3.reuse, 0x2, R28 ;  /* 0x0000000203047825 */ /* 0x040fe200078e021c */
[----:B------:R-:W-:Y:S04]  /*18e20*/  STL.64 [R1+0x370], R6 ;  /* 0x0003700601007387 */ /* 0x000fe80000100a00 */
[----:B--2---:R0:W-:Y:S04]  /*18e30*/  STL.64 [R1+0x8a0], R26 ;  /* 0x0008a01a01007387 */ /* 0x0041e80000100a00 */
[----:B------:R-:W-:Y:S04]  /*18e40*/  STL.64 [R1+0x368], R4 ;  /* 0x0003680401007387 */ /* 0x000fe80000100a00 */
[----:B0-----:R-:W2:Y:S04]  /*18e50*/  LDL.LU.64 R26, [R1+0x68] ;  /* 0x00006800011a7983 */ /* 0x001ea80000300a00 */
[----:B--2---:R0:W-:Y:S04]  /*18e60*/  STL.64 [R1+0x8a8], R26 ;  /* 0x0008a81a01007387 */ /* 0x0041e80000100a00 */
        /* <DEDUP_REMOVED lines=33> */
[----:B------:R-:W3:Y:S04]  /*19080*/  LDL.LU.64 R24, [R1+0x58] ;  /* 0x0000580001187983 */ /* 0x000ee80000300a00 */
[----:B------:R-:W4:Y:S04]  /*19090*/  LDL.LU.64 R22, [R1+0x50] ;  /* 0x0000500001167983 */ /* 0x000f280000300a00 */
[----:B------:R-:W3:Y:S04]  /*190a0*/  LDL.LU.64 R20, [R1+0x48] ;  /* 0x0000480001147983 */ /* 0x000ee80000300a00 */
        /* <DEDUP_REMOVED lines=8> */
[----:B------:R-:W3:Y:S01]  /*19130*/  LDL.LU.64 R28, [R1] ;  /* 0x00000000011c7983 */ /* 0x000ee20000300a00 */
[----:B--2---:R-:W-:-:S05]  /*19140*/  IMAD.WIDE R26, R3, 0x2, R26 ;  /* 0x00000002031a7825 */ /* 0x004fca00078e021a */
[----:B------:R0:W-:Y:S04]  /*19150*/  STL.64 [R1+0x360], R26 ;  /* 0x0003601a01007387 */ /* 0x0001e80000100a00 */
[----:B0-----:R-:W2:Y:S02]  /*19160*/  LDL.LU.64 R26, [R1+0x928] ;  /* 0x00092800011a7983 */ /* 0x001ea40000300a00 */
        /* <DEDUP_REMOVED lines=50> */
[----:B0-----:R-:W2:Y:S01]  /*19490*/  LDL.LU.64 R26, [R1+0x8a0] ;  /* 0x0008a000011a7983 */ /* 0x001ea20000300a00 */
[----:B---3--:R-:W-:-:S04]  /*194a0*/  IMAD.WIDE R24, R3, 0x2, R24 ;  /* 0x0000000203187825 */ /* 0x008fc800078e0218 */
[----:B----4-:R-:W-:-:S04]  /*194b0*/  IMAD.WIDE R22, R3, 0x2, R22 ;  /* 0x0000000203167825 */ /* 0x010fc800078e0216 */
[----:B------:R-:W-:-:S04]  /*194c0*/  IMAD.WIDE R20, R3, 0x2, R20 ;  /* 0x0000000203147825 */ /* 0x000fc800078e0214 */
        /* <DEDUP_REMOVED lines=9> */
[----:B--2---:R-:W-:-:S05]  /*19560*/  IMAD.WIDE R26, R3, 0x2, R26 ;  /* 0x00000002031a7825 */ /* 0x004fca00078e021a */
[----:B------:R0:W-:Y:S04]  /*19570*/  STL.64 [R1+0x2d0], R26 ;  /* 0x0002d01a01007387 */ /* 0x0001e80000100a00 */
[----:B0-----:R-:W2:Y:S04]  /*19580*/  LDL.LU.64 R26, [R1+0x898] ;  /* 0x00089800011a7983 */ /* 0x001ea80000300a00 */
[----:B------:R0:W-:Y:S04]  /*19590*/  STL.64 [R1+0x2c8], R24 ;  /* 0x0002c81801007387 */ /* 0x0001e80000100a00 */
[----:B0-----:R-:W3:Y:S04]  /*195a0*/  LDL.LU.64 R24, [R1+0x890] ;  /* 0x0008900001187983 */ /* 0x001ee80000300a00 */
[----:B------:R0:W-:Y:S04]  /*195b0*/  STL.64 [R1+0x2c0], R22 ;  /* 0x0002c01601007387 */ /* 0x0001e80000100a00 */
[----:B0-----:R-:W4:Y:S04]  /*195c0*/  LDL.LU.64 R22, [R1+0x888] ;  /* 0x0008880001167983 */ /* 0x001f280000300a00 */
[----:B------:R0:W-:Y:S04]  /*195d0*/  STL.64 [R1+0x2b8], R20 ;  /* 0x0002b81401007387 */ /* 0x0001e80000100a00 */
[----:B0-----:R-:W2:Y:S04]  /*195e0*/  LDL.LU.64 R20, [R1+0x880] ;  /* 0x0008800001147983 */ /* 0x001ea80000300a00 */
        /* <DEDUP_REMOVED lines=17> */
[----:B0-----:R-:W2:Y:S01]  /*19700*/  LDL.LU.64 R28, [R1+0x838] ;  /* 0x00083800011c7983 */ /* 0x001ea20000300a00 */
[----:B---3--:R-:W-:-:S04]  /*19710*/  IMAD.WIDE R24, R3, 0x2, R24 ;  /* 0x0000000203187825 */ /* 0x008fc800078e0218 */
[----:B----4-:R-:W-:-:S04]  /*19720*/  IMAD.WIDE R22, R3, 0x2, R22 ;  /* 0x0000000203167825 */ /* 0x010fc800078e0216 */
[----:B--2---:R-:W-:-:S04]  /*19730*/  IMAD.WIDE R20, R3, 0x2, R20 ;  /* 0x0000000203147825 */ /* 0x004fc800078e0214 */
        /* <DEDUP_REMOVED lines=8> */
[----:B------:R-:W-:-:S05]  /*197c0*/  IMAD.WIDE R28, R3, 0x2, R28 ;  /* 0x00000002031c7825 */ /* 0x000fca00078e021c */
        /* <DEDUP_REMOVED lines=23> */
[----:B0-----:R-:W3:Y:S01]  /*19940*/  LDL.LU.64 R24, [R1+0x130] ;  /* 0x0001300001187983 */ /* 0x001ee20000300a00 */
[----:B------:R-:W-:-:S05]  /*19950*/  IMAD.WIDE R26, R3, 0x2, R26 ;  /* 0x00000002031a7825 */ /* 0x000fca00078e021a */
[----:B------:R2:W-:Y:S02]  /*19960*/  STL.64 [R1+0x200], R26 ;  /* 0x0002001a01007387 */ /* 0x0005e40000100a00 */
[----:B--2---:R-:W-:-:S04]  /*19970*/  IMAD.WIDE R26, R3, 0x2, R22 ;  /* 0x00000002031a7825 */ /* 0x004fc800078e0216 */
[----:B------:R-:W-:-:S04]  /*19980*/  IMAD.WIDE R22, R3, 0x2, R18 ;  /* 0x0000000203167825 */ /* 0x000fc800078e0212 */
[----:B------:R-:W-:-:S04]  /*19990*/  IMAD.WIDE R18, R3, 0x2, R14 ;  /* 0x0000000203127825 */ /* 0x000fc800078e020e */
[----:B---3--:R-:W-:-:S05]  /*199a0*/  IMAD.WIDE R24, R3, 0x2, R24 ;  /* 0x0000000203187825 */ /* 0x008fca00078e0218 */
[----:B------:R0:W-:Y:S04]  /*199b0*/  STL.64 [R1+0x1f8], R24 ;  /* 0x0001f81801007387 */ /* 0x0001e80000100a00 */
[----:B------:R-:W-:Y:S01]  /*199c0*/  STL.64 [R1+0x1f0], R26 ;  /* 0x0001f01a01007387 */ /* 0x000fe20000100a00 */
[----:B------:R-:W-:-:S04]  /*199d0*/  IMAD.WIDE R14, R3, 0x2, R10 ;  /* 0x00000002030e7825 */ /* 0x000fc800078e020a */
[----:B----4-:R-:W-:-:S04]  /*199e0*/  IMAD.WIDE R10, R3, 0x2, R6 ;  /* 0x00000002030a7825 */ /* 0x010fc800078e0206 */
[----:B0-----:R-:W-:-:S04]  /*199f0*/  IMAD.WIDE R24, R3, 0x2, R20 ;  /* 0x0000000203187825 */ /* 0x001fc800078e0214 */
[----:B------:R-:W-:-:S04]  /*19a00*/  IMAD.WIDE R20, R3, 0x2, R16 ;  /* 0x0000000203147825 */ /* 0x000fc800078e0210 */
[----:B------:R-:W-:-:S04]  /*19a10*/  IMAD.WIDE R16, R3, 0x2, R12 ;  /* 0x0000000203107825 */ /* 0x000fc800078e020c */
[C---:B------:R-:W-:Y:S01]  /*19a20*/  IMAD.WIDE R12, R3.reuse, 0x2, R8 ;  /* 0x00000002030c7825 */ /* 0x040fe200078e0208 */
[----:B------:R-:W-:Y:S04]  /*19a30*/  STL.64 [R1+0x1e8], R24 ;  /* 0x0001e81801007387 */ /* 0x000fe80000100a00 */
[----:B------:R-:W-:Y:S04]  /*19a40*/  STL.64 [R1+0x1e0], R22 ;  /* 0x0001e01601007387 */ /* 0x000fe80000100a00 */
[----:B------:R-:W-:Y:S04]  /*19a50*/  STL.64 [R1+0x1d8], R20 ;  /* 0x0001d81401007387 */ /* 0x000fe80000100a00 */
[----:B------:R-:W-:Y:S04]  /*19a60*/  STL.64 [R1+0x1d0], R18 ;  /* 0x0001d01201007387 */ /* 0x000fe80000100a00 */
[----:B------:R-:W-:Y:S01]  /*19a70*/  STL.64 [R1+0x1c8], R16 ;  /* 0x0001c81001007387 */ /* 0x000fe20000100a00 */
[----:B------:R-:W-:-:S03]  /*19a80*/  IMAD.WIDE R8, R3, 0x2, R4 ;  /* 0x0000000203087825 */ /* 0x000fc600078e0204 */
[----:B------:R-:W-:Y:S04]  /*19a90*/  STL.64 [R1+0x1c0], R14 ;  /* 0x0001c00e01007387 */ /* 0x000fe80000100a00 */
[----:B------:R-:W-:Y:S04]  /*19aa0*/  STL.64 [R1+0x1b8], R12 ;  /* 0x0001b80c01007387 */ /* 0x000fe80000100a00 */
[----:B------:R-:W-:Y:S04]  /*19ab0*/  STL.64 [R1+0x1b0], R10 ;  /* 0x0001b00a01007387 */ /* 0x000fe80000100a00 */
[----:B------:R-:W2:Y:S04]  /*19ac0*/  LDL.LU.64 R4, [R1+0x190] ;  /* 0x0001900001047983 */ /* 0x000ea80000300a00 */
[----:B------:R0:W-:Y:S04]  /*19ad0*/  STL.64 [R1+0x1a8], R8 ;  /* 0x0001a80801007387 */ /* 0x0001e80000100a00 */
[----:B0-----:R-:W3:Y:S01]  /*19ae0*/  LDL.LU.64 R8, [R1+0x3c8] ;  /* 0x0003c80001087983 */ /* 0x001ee20000300a00 */
[----:B------:R-:W-:-:S05]  /*19af0*/  IMAD.WIDE R6, R3, 0x2, R28 ;  /* 0x0000000203067825 */ /* 0x000fca00078e021c */
[----:B------:R-:W-:Y:S04]  /*19b00*/  STL.64 [R1+0x1a0], R6 ;  /* 0x0001a00601007387 */ /* 0x000fe80000100a00 */
[----:B---3--:R0:W-:Y:S04]  /*19b10*/  STL.64 [R1+0x810], R8 ;  /* 0x0008100801007387 */ /* 0x0081e80000100a00 */
[----:B0-----:R-:W3:Y:S04]  /*19b20*/  LDL.LU.64 R8, [R1+0x3c0] ;  /* 0x0003c00001087983 */ /* 0x001ee80000300a00 */
        /* <DEDUP_REMOVED lines=8> */
[----:B------:R-:W4:Y:S04]  /*19bb0*/  LDL.LU.64 R10, [R1+0x3d0] ;  /* 0x0003d000010a7983 */ /* 0x000f280000300a00 */
[----:B------:R-:W2:Y:S04]  /*19bc0*/  LDL.LU.64 R26, [R1+0x428] ;  /* 0x00042800011a7983 */ /* 0x000ea80000300a00 */
        /* <DEDUP_REMOVED lines=17> */
[----:B0-----:R-:W2:Y:S01]  /*19ce0*/  LDL.LU.64 R26, [R1+0x3e0] ;  /* 0x0003e000011a7983 */ /* 0x001ea20000300a00 */
[----:B------:R-:W-:-:S04]  /*19cf0*/  IMAD.WIDE R4, R3, 0x2, R4 ;  /* 0x0000000203047825 */ /* 0x000fc800078e0204 */
[C---:B---3--:R-:W-:Y:S01]  /*19d00*/  IMAD.WIDE R8, R3.reuse, 0x2, R8 ;  /* 0x0000000203087825 */ /* 0x048fe200078e0208 */
[----:B--2---:R0:W-:Y:S04]  /*19d10*/  STL.64 [R1+0x808], R26 ;  /* 0x0008081a01007387 */ /* 0x0041e80000100a00 */
[----:B0-----:R-:W2:Y:S04]  /*19d20*/  LDL.LU.64 R26, [R1+0x3d8] ;  /* 0x0003d800011a7983 */ /* 0x001ea80000300a00 */
[----:B------:R-:W3:Y:S04]  /*19d30*/  LDL.LU.64 R24, [R1+0x430] ;  /* 0x0004300001187983 */ /* 0x000ee80000300a00 */
[----:B------:R-:W2:Y:S04]  /*19d40*/  LDL.LU.64 R22, [R1+0x438] ;  /* 0x0004380001167983 */ /* 0x000ea80000300a00 */
[----:B------:R-:W2:Y:S04]  /*19d50*/  LDL.LU.64 R20, [R1+0x440] ;  /* 0x0004400001147983 */ /* 0x000ea80000300a00 */
[----:B------:R-:W2:Y:S04]  /*19d60*/  LDL.LU.64 R18, [R1+0x448] ;  /* 0x0004480001127983 */ /* 0x000ea80000300a00 */
[----:B------:R-:W2:Y:S04]  /*19d70*/  LDL.LU.64 R16, [R1+0x450] ;  /* 0x0004500001107983 */ /* 0x000ea80000300a00 */
[----:B------:R-:W2:Y:S04]  /*19d80*/  LDL.LU.64 R14, [R1+0x458] ;  /* 0x00045800010e7983 */ /* 0x000ea80000300a00 */
[----:B------:R-:W2:Y:S04]  /*19d90*/  LDL.LU.64 R12, [R1+0x460] ;  /* 0x00046000010c7983 */ /* 0x000ea80000300a00 */
[----:B------:R-:W2:Y:S04]  /*19da0*/  LDL.LU.64 R28, [R1+0x468] ;  /* 0x00046800011c7983 */ /* 0x000ea80000300a00 */
[----:B------:R-:W2:Y:S04]  /*19db0*/  LDL.LU.64 R6, [R1+0x470] ;  /* 0x0004700001067983 */ /* 0x000ea80000300a00 */
[----:B------:R0:W-:Y:S04]  /*19dc0*/  STL.64 [R1+0x198], R4 ;  /* 0x0001980401007387 */ /* 0x0001e80000100a00 */
[----:B0-----:R-:W2:Y:S04]  /*19dd0*/  LDL.LU.64 R4, [R1+0x478] ;  /* 0x0004780001047983 */ /* 0x001ea80000300a00 */
        /* <DEDUP_REMOVED lines=14> */
[----:B----4-:R-:W-:-:S04]  /*19ec0*/  IMAD.WIDE R10, R3, 0x2, R10 ;  /* 0x00000002030a7825 */ /* 0x010fc800078e020a */
[----:B------:R-:W-:-:S04]  /*19ed0*/  IMAD.WIDE R26, R3, 0x2, R26 ;  /* 0x00000002031a7825 */ /* 0x000fc800078e021a */
[----:B--2---:R-:W-:-:S05]  /*19ee0*/  IMAD.WIDE R8, R3, 0x2, R8 ;  /* 0x0000000203087825 */ /* 0x004fca00078e0208 */
[----:B------:R0:W-:Y:S04]  /*19ef0*/  STL.64 [R1+0x168], R8 ;  /* 0x0001680801007387 */ /* 0x0001e80000100a00 */
[----:B0-----:R-:W2:Y:S04]  /*19f00*/  LDL.LU.64 R8, [R1+0x480] ;  /* 0x0004800001087983 */ /* 0x001ea80000300a00 */
[----:B------:R0:W-:Y:S04]  /*19f10*/  STL.64 [R1+0x160], R10 ;  /* 0x0001600a01007387 */ /* 0x0001e80000100a00 */
[----:B0-----:R-:W4:Y:S04]  /*19f20*/  LDL.LU.64 R10, [R1+0x488] ;  /* 0x00048800010a7983 */ /* 0x001f280000300a00 */
        /* <DEDUP_REMOVED lines=29> */
[----:B------:R-:W-:-:S04]  /*1a100*/  IMAD.WIDE R12, R3, 0x2, R12 ;  /* 0x00000002030c7825 */ /* 0x000fc800078e020c */
[----:B--2---:R-:W-:-:S05]  /*1a110*/  IMAD.WIDE R26, R3, 0x2, R26 ;  /* 0x00000002031a7825 */ /* 0x004fca00078e021a */
[----:B------:R3:W-:Y:S02]  /*1a120*/  STL.64 [R1+0x108], R26 ;  /* 0x0001081a01007387 */ /* 0x0007e40000100a00 */
[----:B---3--:R-:W-:-:S04]  /*1a130*/  IMAD.WIDE R26, R3, 0x2, R24 ;  /* 0x00000002031a7825 */ /* 0x008fc800078e0218 */
[----:B------:R-:W-:-:S04]  /*1a140*/  IMAD.WIDE R24, R3, 0x2, R22 ;  /* 0x0000000203187825 */ /* 0x000fc800078e0216 */
[----:B------:R-:W-:-:S04]  /*1a150*/  IMAD.WIDE R22, R3, 0x2, R20 ;  /* 0x0000000203167825 */ /* 0x000fc800078e0214 */
[----:B------:R-:W-:-:S04]  /*1a160*/  IMAD.WIDE R20, R3, 0x2, R18 ;  /* 0x0000000203147825 */ /* 0x000fc800078e0212 */
[C---:B------:R-:W-:Y:S01]  /*1a170*/  IMAD.WIDE R18, R3.reuse, 0x2, R16 ;  /* 0x0000000203127825 */ /* 0x040fe200078e0210 */
[----:B------:R-:W-:Y:S03]  /*1a180*/  STL.64 [R1+0x100], R26 ;  /* 0x0001001a01007387 */ /* 0x000fe60000100a00 */
[C---:B------:R-:W-:Y:S01]  /*1a190*/  IMAD.WIDE R16, R3.reuse, 0x2, R14 ;  /* 0x0000000203107825 */ /* 0x040fe200078e020e */
[----:B------:R-:W-:Y:S04]  /*1a1a0*/  STL.64 [R1+0xf8], R24 ;  /* 0x0000f81801007387 */ /* 0x000fe80000100a00 */
[----:B------:R-:W-:Y:S04]  /*1a1b0*/  STL.64 [R1+0xf0], R22 ;  /* 0x0000f01601007387 */ /* 0x000fe80000100a00 */
[----:B------:R-:W-:Y:S04]  /*1a1c0*/  STL.64 [R1+0xe8], R20 ;  /* 0x0000e81401007387 */ /* 0x000fe80000100a00 */
[----:B------:R-:W-:Y:S01]  /*1a1d0*/  STL.64 [R1+0xe0], R18 ;  /* 0x0000e01201007387 */ /* 0x000fe20000100a00 */
[----:B------:R-:W-:-:S03]  /*1a1e0*/  IMAD.WIDE R14, R3, 0x2, R28 ;  /* 0x00000002030e7825 */ /* 0x000fc600078e021c */
[----:B------:R-:W-:Y:S04]  /*1a1f0*/  STL.64 [R1+0xd8], R16 ;  /* 0x0000d81001007387 */ /* 0x000fe80000100a00 */
[----:B------:R-:W2:Y:S04]  /*1a200*/  LDL.LU.64 R28, [R1+0x490] ;  /* 0x00049000011c7983 */ /* 0x000ea80000300a00 */
[----:B------:R0:W-:Y:S04]  /*1a210*/  STL.64 [R1+0xd0], R12 ;  /* 0x0000d00c01007387 */ /* 0x0001e80000100a00 */
[----:B------:R-:W-:Y:S01]  /*1a220*/  STL.64 [R1+0xc8], R14 ;  /* 0x0000c80e01007387 */ /* 0x000fe20000100a00 */
[----:B0-----:R-:W-:-:S04]  /*1a230*/  IMAD.WIDE R12, R3, 0x2, R6 ;  /* 0x00000002030c7825 */ /* 0x001fc800078e0206 */
[C---:B------:R-:W-:Y:S02]  /*1a240*/  IMAD.WIDE R6, R3.reuse, 0x2, R4 ;  /* 0x0000000203067825 */ /* 0x040fe400078e0204 */
[----:B------:R-:W3:Y:S04]  /*1a250*/  LDL.LU.64 R4, [R1+0x4a0] ;  /* 0x0004a00001047983 */ /* 0x000ee80000300a00 */
[----:B------:R-:W-:Y:S04]  /*1a260*/  STL.64 [R1+0xc0], R12 ;  /* 0x0000c00c01007387 */ /* 0x000fe80000100a00 */
[----:B---3--:R0:W-:Y:S04]  /*1a270*/  STL.64 [R1+0x7b8], R4 ;  /* 0x0007b80401007387 */ /* 0x0081e80000100a00 */
[----:B------:R1:W-:Y:S04]  /*1a280*/  STL.64 [R1+0xb8], R6 ;  /* 0x0000b80601007387 */ /* 0x0003e80000100a00 */
[----:B0-----:R-:W3:Y:S04]  /*1a290*/  LDL.LU.64 R4, [R1+0x498] ;  /* 0x0004980001047983 */ /* 0x001ee80000300a00 */
[----:B-1----:R-:W2:Y:S01]  /*1a2a0*/  LDL.LU.64 R6, [R1+0x4b0] ;  /* 0x0004b00001067983 */ /* 0x002ea20000300a00 */
[----:B------:R-:W-:-:S04]  /*1a2b0*/  IMAD.WIDE R12, R3, 0x2, R8 ;  /* 0x00000002030c7825 */ /* 0x000fc800078e0208 */
[C---:B----4-:R-:W-:Y:S01]  /*1a2c0*/  IMAD.WIDE R14, R3.reuse, 0x2, R10 ;  /* 0x00000002030e7825 */ /* 0x050fe200078e020a */
[----:B--2---:R0:W-:Y:S04]  /*1a2d0*/  STL.64 [R1+0x7b0], R6 ;  /* 0x0007b00601007387 */ /* 0x0041e80000100a00 */
[----:B0-----:R-:W2:Y:S04]  /*1a2e0*/  LDL.LU.64 R6, [R1+0x4a8] ;  /* 0x0004a80001067983 */ /* 0x001ea80000300a00 */
[----:B------:R-:W4:Y:S04]  /*1a2f0*/  LDL.LU.64 R8, [R1+0x4b8] ;  /* 0x0004b80001087983 */ /* 0x000f280000300a00 */
[----:B------:R0:W-:Y:S04]  /*1a300*/  STL.64 [R1+0xb0], R12 ;  /* 0x0000b00c01007387 */ /* 0x0001e80000100a00 */
[----:B------:R-:W2:Y:S04]  /*1a310*/  LDL.LU.64 R10, [R1+0x4c0] ;  /* 0x0004c000010a7983 */ /* 0x000ea80000300a00 */
[----:B0-----:R-:W2:Y:S04]  /*1a320*/  LDL.LU.64 R12, [R1+0x4c8] ;  /* 0x0004c800010c7983 */ /* 0x001ea80000300a00 */
[----:B------:R0:W-:Y:S04]  /*1a330*/  STL.64 [R1+0xa8], R14 ;  /* 0x0000a80e01007387 */ /* 0x0001e80000100a00 */
[----:B0-----:R-:W2:Y:S04]  /*1a340*/  LDL.LU.64 R14, [R1+0x4d0] ;  /* 0x0004d000010e7983 */ /* 0x001ea80000300a00 */
[----:B------:R-:W2:Y:S04]  /*1a350*/  LDL.LU.64 R16, [R1+0x4e0] ;  /* 0x0004e00001107983 */ /* 0x000ea80000300a00 */
[----:B--2---:R0:W-:Y:S04]  /*1a360*/  STL.64 [R1+0x7a8], R16 ;  /* 0x0007a81001007387 */ /* 0x0041e80000100a00 */
[----:B0-----:R-:W2:Y:S04]  /*1a370*/  LDL.LU.64 R16, [R1+0x4d8] ;  /* 0x0004d80001107983 */ /* 0x001ea80000300a00 */
[----:B------:R-:W2:Y:S04]  /*1a380*/  LDL.LU.64 R18, [R1+0x4f8] ;  /* 0x0004f80001127983 */ /* 0x000ea80000300a00 */
[----:B--2---:R0:W-:Y:S04]  /*1a390*/  STL.64 [R1+0x798], R18 ;  /* 0x0007981201007387 */ /* 0x0041e80000100a00 */
[----:B0-----:R-:W2:Y:S04]  /*1a3a0*/  LDL.LU.64 R18, [R1+0x4f0] ;  /* 0x0004f00001127983 */ /* 0x001ea80000300a00 */
[----:B--2---:R0:W-:Y:S04]  /*1a3b0*/  STL.64 [R1+0x7a0], R18 ;  /* 0x0007a01201007387 */ /* 0x0041e80000100a00 */
[----:B0-----:R-:W2:Y:S04]  /*1a3c0*/  LDL.LU.64 R18, [R1+0x4e8] ;  /* 0x0004e80001127983 */ /* 0x001ea80000300a00 */
[----:B------:R-:W2:Y:S04]  /*1a3d0*/  LDL.LU.64 R20, [R1+0x508] ;  /* 0x0005080001147983 */ /* 0x000ea80000300a00 */
[----:B--2---:R0:W-:Y:S04]  /*1a3e0*/  STL.64 [R1+0x790], R20 ;  /* 0x0007901401007387 */ /* 0x0041e80000100a00 */
[----:B0-----:R-:W2:Y:S04]  /*1a3f0*/  LDL.LU.64 R20, [R1+0x500] ;  /* 0x0005000001147983 */ /* 0x001ea80000300a00 */
[----:B------:R-:W2:Y:S04]  /*1a400*/  LDL.LU.64 R22, [R1+0x520] ;  /* 0x0005200001167983 */ /* 0x000ea80000300a00 */
        /* <DEDUP_REMOVED lines=8> */
[----:B------:R0:W-:Y:S04]  /*1a490*/  STL.64 [R1+0xa0], R28 ;  /* 0x0000a01c01007387 */ /* 0x0001e80000100a00 */
[----:B0-----:R-:W2:Y:S04]  /*1a4a0*/  LDL.LU.64 R28, [R1+0x538] ;  /* 0x00053800011c7983 */ /* 0x001ea80000300a00 */
[----:B------:R0:W-:Y:S04]  /*1a4b0*/  STL.64 [R1+0x98], R4 ;  /* 0x0000980401007387 */ /* 0x0001e80000100a00 */
[----:B0-----:R-:W2:Y:S01]  /*1a4c0*/  LDL.LU.64 R4, [R1+0x7b8] ;  /* 0x0007b80001047983 */ /* 0x001ea20000300a00 */
[----:B------:R-:W-:-:S04]  /*1a4d0*/  IMAD.WIDE R6, R3, 0x2, R6 ;  /* 0x0000000203067825 */ /* 0x000fc800078e0206 */
[----:B--2---:R-:W-:-:S05]  /*1a4e0*/  IMAD.WIDE R4, R3, 0x2, R4 ;  /* 0x0000000203047825 */ /* 0x004fca00078e0204 */
[----:B------:R0:W-:Y:S04]  /*1a4f0*/  STL.64 [R1+0x90], R4 ;  /* 0x0000900401007387 */ /* 0x0001e80000100a00 */
[----:B0-----:R-:W2:Y:S04]  /*1a500*/  LDL.LU.64 R4, [R1+0x540] ;  /* 0x0005400001047983 */ /* 0x001ea80000300a00 */
[----:B------:R0:W-:Y:S04]  /*1a510*/  STL.64 [R1+0x88], R6 ;  /* 0x0000880601007387 */ /* 0x0001e80000100a00 */
[----:B0-----:R-:W2:Y:S01]  /*1a520*/  LDL.LU.64 R6, [R1+0x7b0] ;  /* 0x0007b00001067983 */ /* 0x001ea20000300a00 */
[----:B----4-:R-:W-:-:S04]  /*1a530*/  IMAD.WIDE R8, R3, 0x2, R8 ;  /* 0x0000000203087825 */ /* 0x010fc800078e0208 */
        /* <DEDUP_REMOVED lines=22> */
[----:B0-----:R-:W2:Y:S02]  /*1a6a0*/  LDL.LU.64 R18, [R1+0x7a0] ;  /* 0x0007a00001127983 */ /* 0x001ea40000300a00 */
[----:B--2---:R-:W-:-:S05]  /*1a6b0*/  IMAD.WIDE R18, R3, 0x2, R18 ;  /* 0x0000000203127825 */ /* 0x004fca00078e0212 */
        /* <DEDUP_REMOVED lines=17> */
[----:B---3--:R-:W-:-:S04]  /*1a7d0*/  IMAD.WIDE R26, R3, 0x2, R26 ;  /* 0x00000002031a7825 */ /* 0x008fc800078e021a */
[----:B------:R-:W-:-:S04]  /*1a7e0*/  IMAD.WIDE R28, R3, 0x2, R28 ;  /* 0x00000002031c7825 */ /* 0x000fc800078e021c */
[----:B------:R-:W-:-:S04]  /*1a7f0*/  IMAD.WIDE R4, R3, 0x2, R4 ;  /* 0x0000000203047825 */ /* 0x000fc800078e0204 */
[----:B------:R-:W-:-:S04]  /*1a800*/  IMAD.WIDE R6, R3, 0x2, R6 ;  /* 0x0000000203067825 */ /* 0x000fc800078e0206 */
[----:B----4-:R-:W-:-:S04]  /*1a810*/  IMAD.WIDE R8, R3, 0x2, R8 ;  /* 0x0000000203087825 */ /* 0x010fc800078e0208 */
[----:B------:R-:W-:-:S04]  /*1a820*/  IMAD.WIDE R10, R3, 0x2, R10 ;  /* 0x00000002030a7825 */ /* 0x000fc800078e020a */
[----:B------:R-:W-:-:S04]  /*1a830*/  IMAD.WIDE R12, R3, 0x2, R12 ;  /* 0x00000002030c7825 */ /* 0x000fc800078e020c */
[----:B------:R-:W-:-:S04]  /*1a840*/  IMAD.WIDE R14, R3, 0x2, R14 ;  /* 0x00000002030e7825 */ /* 0x000fc800078e020e */
[----:B--2---:R-:W-:-:S05]  /*1a850*/  IMAD.WIDE R22, R3, 0x2, R22 ;  /* 0x0000000203167825 */ /* 0x004fca00078e0216 */
[----:B------:R0:W-:Y:S04]  /*1a860*/  STL.64 [R1+0x10], R22 ;  /* 0x0000101601007387 */ /* 0x0001e80000100a00 */
[----:B0-----:R-:W2:Y:S04]  /*1a870*/  LDL.LU.64 R22, [R1+0x688] ;  /* 0x0006880001167983 */ /* 0x001ea80000300a00 */
[----:B------:R0:W-:Y:S02]  /*1a880*/  STL.64 [R1+0x8], R26 ;  /* 0x0000081a01007387 */ /* 0x0001e40000100a00 */
[----:B0-----:R-:W-:-:S02]  /*1a890*/  IMAD.WIDE R26, R3, 0x2, R24 ;  /* 0x00000002031a7825 */ /* 0x001fc400078e0218 */
[----:B------:R-:W3:Y:S04]  /*1a8a0*/  LDL.LU.64 R24, [R1+0x690] ;  /* 0x0006900001187983 */ /* 0x000ee80000300a00 */
[----:B------:R0:W-:Y:S04]  /*1a8b0*/  STL.64 [R1], R26 ;  /* 0x0000001a01007387 */ /* 0x0001e80000100a00 */
[----:B------:R-:W-:Y:S01]  /*1a8c0*/  STL.64 [R1+0x700], R28 ;  /* 0x0007001c01007387 */ /* 0x000fe20000100a00 */
[----:B------:R-:W-:-:S03]  /*1a8d0*/  IMAD.WIDE R16, R3, 0x2, R16 ;  /* 0x0000000203107825 */ /* 0x000fc600078e0210 */
[----:B0-----:R-:W4:Y:S04]  /*1a8e0*/  LDL.LU.64 R26, [R1+0x698] ;  /* 0x00069800011a7983 */ /* 0x001f280000300a00 */
[----:B------:R-:W-:Y:S04]  /*1a8f0*/  STL.64 [R1+0x708], R4 ;  /* 0x0007080401007387 */ /* 0x000fe80000100a00 */
[----:B------:R-:W-:Y:S04]  /*1a900*/  STL.64 [R1+0x710], R6 ;  /* 0x0007100601007387 */ /* 0x000fe80000100a00 */
[----:B------:R-:W-:Y:S04]  /*1a910*/  STL.64 [R1+0x718], R8 ;  /* 0x0007180801007387 */ /* 0x000fe80000100a00 */
[----:B------:R-:W-:Y:S04]  /*1a920*/  STL.64 [R1+0x720], R10 ;  /* 0x0007200a01007387 */ /* 0x000fe80000100a00 */
[----:B------:R-:W-:Y:S04]  /*1a930*/  STL.64 [R1+0x728], R12 ;  /* 0x0007280c01007387 */ /* 0x000fe80000100a00 */
[----:B------:R0:W-:Y:S01]  /*1a940*/  STL.64 [R1+0x730], R14 ;  /* 0x0007300e01007387 */ /* 0x0001e20000100a00 */
[----:B------:R-:W-:-:S04]  /*1a950*/  IMAD.WIDE R18, R3, 0x2, R18 ;  /* 0x0000000203127825 */ /* 0x000fc800078e0212 */
[C---:B------:R-:W-:Y:S01]  /*1a960*/  IMAD.WIDE R20, R3.reuse, 0x2, R20 ;  /* 0x0000000203147825 */ /* 0x040fe200078e0214 */
[----:B0-----:R-:W4:Y:S04]  /*1a970*/  LDL.LU.64 R14, [R1+0x390] ;  /* 0x00039000010e7983 */ /* 0x001f280000300a00 */
[----:B------:R-:W4:Y:S04]  /*1a980*/  LDL.LU.64 R12, [R1+0x378] ;  /* 0x00037800010c7983 */ /* 0x000f280000300a00 */
[----:B------:R0:W-:Y:S04]  /*1a990*/  STL.64 [R1+0x738], R16 ;  /* 0x0007381001007387 */ /* 0x0001e80000100a00 */
[----:B0-----:R-:W4:Y:S04]  /*1a9a0*/  LDL.LU.64 R16, [R1+0x398] ;  /* 0x0003980001107983 */ /* 0x001f280000300a00 */
[----:B------:R0:W-:Y:S04]  /*1a9b0*/  STL.64 [R1+0x740], R18 ;  /* 0x0007401201007387 */ /* 0x0001e80000100a00 */
[----:B0-----:R-:W4:Y:S04]  /*1a9c0*/  LDL.LU.64 R18, [R1+0x370] ;  /* 0x0003700001127983 */ /* 0x001f280000300a00 */
[----:B------:R-:W4:Y:S04]  /*1a9d0*/  LDL.LU.64 R10, [R1+0x368] ;  /* 0x00036800010a7983 */ /* 0x000f280000300a00 */
[----:B------:R0:W-:Y:S04]  /*1a9e0*/  STL.64 [R1+0x748], R20 ;  /* 0x0007481401007387 */ /* 0x0001e80000100a00 */
[----:B0-----:R-:W4:Y:S04]  /*1a9f0*/  LDL.LU.64 R20, [R1+0x380] ;  /* 0x0003800001147983 */ /* 0x001f280000300a00 */
[----:B------:R-:W4:Y:S01]  /*1aa00*/  LDL.LU.64 R8, [R1+0x360] ;  /* 0x0003600001087983 */ /* 0x000f220000300a00 */
[----:B--2---:R-:W-:-:S05]  /*1aa10*/  IMAD.WIDE R22, R3, 0x2, R22 ;  /* 0x0000000203167825 */ /* 0x004fca00078e0216 */
[----:B------:R0:W-:Y:S04]  /*1aa20*/  STL.64 [R1+0x750], R22 ;  /* 0x0007501601007387 */ /* 0x0001e80000100a00 */
[----:B0-----:R-:W2:Y:S01]  /*1aa30*/  LDL.LU.64 R22, [R1+0x388] ;  /* 0x0003880001167983 */ /* 0x001ea20000300a00 */
[----:B---3--:R-:W-:-:S03]  /*1aa40*/  IMAD.WIDE R24, R3, 0x2, R24 ;  /* 0x0000000203187825 */ /* 0x008fc600078e0218 */
[----:B------:R-:W3:Y:S04]  /*1aa50*/  LDL.LU.64 R6, [R1+0x358] ;  /* 0x0003580001067983 */ /* 0x000ee80000300a00 */
[----:B------:R-:W-:Y:S04]  /*1aa60*/  STL.64 [R1+0x758], R24 ;  /* 0x0007581801007387 */ /* 0x000fe80000100a00 */
[----:B------:R-:W3:Y:S04]  /*1aa70*/  LDL.LU.64 R4, [R1+0x350] ;  /* 0x0003500001047983 */ /* 0x000ee80000300a00 */
[----:B------:R-:W3:Y:S01]  /*1aa80*/  LDL.LU.64 R28, [R1+0x348] ;  /* 0x00034800011c7983 */ /* 0x000ee20000300a00 */
[----:B----4-:R-:W-:-:S05]  /*1aa90*/  IMAD.WIDE R26, R3, 0x2, R26 ;  /* 0x00000002031a7825 */ /* 0x010fca00078e021a */
[----:B------:R-:W-:Y:S04]  /*1aaa0*/  STL.64 [R1+0x768], R26 ;  /* 0x0007681a01007387 */ /* 0x000fe80000100a00 */
[----:B------:R-:W-:Y:S04]  /*1aab0*/  STL [R1+0x760], R2 ;  /* 0x0007600201007387 */ /* 0x000fe80000100800 */
[----:B------:R0:W-:Y:S01]  /*1aac0*/  STL [R1+0x398], R16 ;  /* 0x0003981001007387 */ /* 0x0001e20000100800 */
[----:B------:R-:W-:-:S03]  /*1aad0*/  IMAD.MOV.U32 R0, RZ, RZ, R17 ;  /* 0x000000ffff007224 */ /* 0x000fc600078e0011 */
[----:B0-----:R-:W4:Y:S04]  /*1aae0*/  LDL.LU.64 R16, [R1+0x340] ;  /* 0x0003400001107983 */ /* 0x001f280000300a00 */
[----:B------:R0:W-:Y:S04]  /*1aaf0*/  STL [R1+0x6d4], R0 ;  /* 0x0006d40001007387 */ /* 0x0001e80000100800 */
[----:B------:R1:W-:Y:S01]  /*1ab00*/  STL [R1+0x390], R14 ;  /* 0x0003900e01007387 */ /* 0x0003e20000100800 */
[----:B0-----:R-:W-:-:S03]  /*1ab10*/  IMAD.MOV.U32 R0, RZ, RZ, R15 ;  /* 0x000000ffff007224 */ /* 0x001fc600078e000f */
[----:B-1----:R-:W3:Y:S04]  /*1ab20*/  LDL.LU.64 R14, [R1+0x338] ;  /* 0x00033800010e7983 */ /* 0x002ee80000300a00 */
[----:B------:R0:W-:Y:S04]  /*1ab30*/  STL [R1+0x6d0], R0 ;  /* 0x0006d00001007387 */ /* 0x0001e80000100800 */
[----:B--2---:R1:W-:Y:S01]  /*1ab40*/  STL [R1+0x388], R22 ;  /* 0x0003881601007387 */ /* 0x0043e20000100800 */
[----:B0-----:R-:W-:-:S03]  /*1ab50*/  IMAD.MOV.U32 R0, RZ, RZ, R23 ;  /* 0x000000ffff007224 */ /* 0x001fc600078e0017 */
[----:B-1----:R-:W2:Y:S04]  /*1ab60*/  LDL.LU.64 R22, [R1+0x330] ;  /* 0x0003300001167983 */ /* 0x002ea80000300a00 */
[----:B------:R0:W-:Y:S04]  /*1ab70*/  STL [R1+0x6c4], R0 ;  /* 0x0006c40001007387 */ /* 0x0001e80000100800 */
[----:B------:R1:W-:Y:S01]  /*1ab80*/  STL [R1+0x380], R20 ;  /* 0x0003801401007387 */ /* 0x0003e20000100800 */
        /* <DEDUP_REMOVED lines=19> */
[----:B---3--:R1:W-:Y:S01]  /*1acc0*/  STL [R1+0x358], R6 ;  /* 0x0003580601007387 */ /* 0x0083e20000100800 */
[----:B0-----:R-:W-:-:S03]  /*1acd0*/  IMAD.MOV.U32 R0, RZ, RZ, R7 ;  /* 0x000000ffff007224 */ /* 0x001fc600078e0007 */
[----:B-1----:R-:W3:Y:S04]  /*1ace0*/  LDL.LU.64 R6, [R1+0x300] ;  /* 0x0003000001067983 */ /* 0x002ee80000300a00 */
[----:B------:R0:W-:Y:S04]  /*1acf0*/  STL [R1+0x35c], R0 ;  /* 0x00035c0001007387 */ /* 0x0001e80000100800 */
[----:B------:R1:W-:Y:S01]  /*1ad00*/  STL [R1+0x350], R4 ;  /* 0x0003500401007387 */ /* 0x0003e20000100800 */
[----:B0-----:R-:W-:-:S03]  /*1ad10*/  IMAD.MOV.U32 R0, RZ, RZ, R5 ;  /* 0x000000ffff007224 */ /* 0x001fc600078e0005 */
[----:B-1----:R-:W3:Y:S04]  /*1ad20*/  LDL.LU.64 R4, [R1+0x2f8] ;  /* 0x0002f80001047983 */ /* 0x002ee80000300a00 */
[----:B------:R0:W-:Y:S04]  /*1ad30*/  STL [R1+0x354], R0 ;  /* 0x0003540001007387 */ /* 0x0001e80000100800 */
[----:B------:R1:W-:Y:S01]  /*1ad40*/  STL [R1+0x348], R28 ;  /* 0x0003481c01007387 */ /* 0x0003e20000100800 */
[----:B0-----:R-:W-:-:S03]  /*1ad50*/  MOV R0, R29 ;  /* 0x0000001d00007202 */ /* 0x001fc60000000f00 */
[----:B-1----:R-:W3:Y:S04]  /*1ad60*/  LDL.LU.64 R28, [R1+0x2f0] ;  /* 0x0002f000011c7983 */ /* 0x002ee80000300a00 */
[----:B------:R0:W-:Y:S04]  /*1ad70*/  STL [R1+0x34c], R0 ;  /* 0x00034c0001007387 */ /* 0x0001e80000100800 */
[----:B----4-:R1:W-:Y:S01]  /*1ad80*/  STL [R1+0x340], R16 ;  /* 0x0003401001007387 */ /* 0x0103e20000100800 */
[----:B0-----:R-:W-:-:S03]  /*1ad90*/  IMAD.MOV.U32 R0, RZ, RZ, R17 ;  /* 0x000000ffff007224 */ /* 0x001fc600078e0011 */
[----:B-1----:R-:W4:Y:S04]  /*1ada0*/  LDL.LU.64 R16, [R1+0x2e8] ;  /* 0x0002e80001107983 */ /* 0x002f280000300a00 */
[----:B------:R0:W-:Y:S04]  /*1adb0*/  STL [R1+0x344], R0 ;  /* 0x0003440001007387 */ /* 0x0001e80000100800 */
[----:B------:R1:W-:Y:S01]  /*1adc0*/  STL [R1+0x338], R14 ;  /* 0x0003380e01007387 */ /* 0x0003e20000100800 */
[----:B0-----:R-:W-:-:S03]  /*1add0*/  IMAD.MOV.U32 R0, RZ, RZ, R15 ;  /* 0x000000ffff007224 */ /* 0x001fc600078e000f */
[----:B-1----:R-:W4:Y:S04]  /*1ade0*/  LDL.LU.64 R14, [R1+0x2e0] ;  /* 0x0002e000010e7983 */ /* 0x002f280000300a00 */
        /* <DEDUP_REMOVED lines=34> */
[----:B0-----:R-:W-:-:S03]  /*1b010*/  IMAD.MOV.U32 R0, RZ, RZ, R29 ;  /* 0x000000ffff007224 */ /* 0x001fc600078e001d */
        /* <DEDUP_REMOVED lines=51> */
[----:B0-----:R-:W-:-:S03]  /*1b350*/  MOV R0, R15 ;  /* 0x0000000f00007202 */ /* 0x001fc60000000f00 */
        /* <DEDUP_REMOVED lines=58> */
[----:B------:R-:W-:Y:S04]  /*1b700*/  STL [R1+0x3c4], R18 ;  /* 0x0003c41201007387 */ /* 0x000fe80000100800 */
[----:B------:R-:W2:Y:S01]  /*1b710*/  LDL.LU.64 R24, [R1+0x1b0] ;  /* 0x0001b00001187983 */ /* 0x000ea20000300a00 */
[----:B0-----:R-:W-:-:S05]  /*1b720*/  IMAD.MOV.U32 R0, RZ, RZ, R19 ;  /* 0x000000ffff007224 */ /* 0x001fca00078e0013 */
        /* <DEDUP_REMOVED lines=9> */
[----:B---3--:R1:W-:Y:S04]  /*1b7c0*/  STL [R1+0x3d0], R6 ;  /* 0x0003d00601007387 */ /* 0x0083e80000100800 */
[----:B------:R-:W3:Y:S01]  /*1b7d0*/  LDL.LU.64 R18, [R1+0x198] ;  /* 0x0001980001127983 */ /* 0x000ee20000300a00 */
[----:B0-----:R-:W-:-:S05]  /*1b7e0*/  IMAD.MOV.U32 R0, RZ, RZ, R7 ;  /* 0x000000ffff007224 */ /* 0x001fca00078e0007 */
[----:B------:R0:W-:Y:S04]  /*1b7f0*/  STL [R1+0x1f0], R0 ;  /* 0x0001f00001007387 */ /* 0x0001e80000100800 */
[----:B------:R0:W-:Y:S04]  /*1b800*/  STL [R1+0x3d4], R4 ;  /* 0x0003d40401007387 */ /* 0x0001e80000100800 */
[----:B-1----:R-:W3:Y:S01]  /*1b810*/  LDL.LU.64 R6, [R1+0x190] ;  /* 0x0001900001067983 */ /* 0x002ee20000300a00 */
[----:B0-----:R-:W-:-:S05]  /*1b820*/  IMAD.MOV.U32 R0, RZ, RZ, R5 ;  /* 0x000000ffff007224 */ /* 0x001fca00078e0005 */
[----:B------:R0:W-:Y:S04]  /*1b830*/  STL [R1+0x1e8], R0 ;  /* 0x0001e80001007387 */ /* 0x0001e80000100800 */
[----:B------:R1:W-:Y:S04]  /*1b840*/  STL [R1+0x3dc], R28 ;  /* 0x0003dc1c01007387 */ /* 0x0003e80000100800 */
[----:B------:R-:W3:Y:S01]  /*1b850*/  LDL.LU.64 R4, [R1+0x188] ;  /* 0x0001880001047983 */ /* 0x000ee20000300a00 */
[----:B0-----:R-:W-:-:S03]  /*1b860*/  IMAD.MOV.U32 R0, RZ, RZ, R29 ;  /* 0x000000ffff007224 */ /* 0x001fc600078e001d */
[----:B----4-:R-:W-:Y:S04]  /*1b870*/  STL [R1+0x3e4], R16 ;  /* 0x0003e41001007387 */ /* 0x010fe80000100800 */
[----:B------:R0:W-:Y:S04]  /*1b880*/  STL [R1+0x1ec], R0 ;  /* 0x0001ec0001007387 */ /* 0x0001e80000100800 */
[----:B-1----:R-:W4:Y:S01]  /*1b890*/  LDL.LU.64 R28, [R1+0x180] ;  /* 0x00018000011c7983 */ /* 0x002f220000300a00 */
[----:B0-----:R-:W-:-:S03]  /*1b8a0*/  IMAD.MOV.U32 R0, RZ, RZ, R17 ;  /* 0x000000ffff007224 */ /* 0x001fc600078e0011 */
[----:B------:R-:W-:Y:S04]  /*1b8b0*/  STL [R1+0x3ec], R14 ;  /* 0x0003ec0e01007387 */ /* 0x000fe80000100800 */
[----:B------:R0:W-:Y:S04]  /*1b8c0*/  STL [R1+0x1f4], R0 ;  /* 0x0001f40001007387 */ /* 0x0001e80000100800 */
[----:B------:R-:W4:Y:S01]  /*1b8d0*/  LDL.LU.64 R16, [R1+0x178] ;  /* 0x0001780001107983 */ /* 0x000f220000300a00 */
[----:B0-----:R-:W-:-:S03]  /*1b8e0*/  IMAD.MOV.U32 R0, RZ, RZ, R15 ;  /* 0x000000ffff007224 */ /* 0x001fc600078e000f */
[----:B--2---:R-:W-:Y:S04]  /*1b8f0*/  STL [R1+0x3f4], R22 ;  /* 0x0003f41601007387 */ /* 0x004fe80000100800 */
[----:B------:R0:W-:Y:S04]  /*1b900*/  STL [R1+0x1fc], R0 ;  /* 0x0001fc0001007387 */ /* 0x0001e80000100800 */
[----:B------:R-:W2:Y:S01]  /*1b910*/  LDL.LU.64 R14, [R1+0x170] ;  /* 0x00017000010e7983 */ /* 0x000ea20000300a00 */
[----:B0-----:R-:W-:-:S03]  /*1b920*/  IMAD.MOV.U32 R0, RZ, RZ, R23 ;  /* 0x000000ffff007224 */ /* 0x001fc600078e0017 */
[----:B------:R-:W-:Y:S04]  /*1b930*/  STL [R1+0x3fc], R20 ;  /* 0x0003fc1401007387 */ /* 0x000fe80000100800 */
[----:B------:R0:W-:Y:S04]  /*1b940*/  STL [R1+0x204], R0 ;  /* 0x0002040001007387 */ /* 0x0001e80000100800 */
[----:B------:R-:W2:Y:S01]  /*1b950*/  LDL.LU.64 R22, [R1+0x168] ;  /* 0x0001680001167983 */ /* 0x000ea20000300a00 */
[----:B0-----:R-:W-:-:S03]  /*1b960*/  MOV R0, R21 ;  /* 0x0000001500007202 */ /* 0x001fc60000000f00 */
[----:B------:R-:W-:Y:S04]  /*1b970*/  STL [R1+0x404], R12 ;  /* 0x0004040c01007387 */ /* 0x000fe80000100800 */
[----:B------:R0:W-:Y:S04]  /*1b980*/  STL [R1+0x20c], R0 ;  /* 0x00020c0001007387 */ /* 0x0001e80000100800 */
[----:B------:R-:W2:Y:S04]  /*1b990*/  LDL.LU.64 R20, [R1+0x160] ;  /* 0x0001600001147983 */ /* 0x000ea80000300a00 */
[----:B------:R-:W-:Y:S01]  /*1b9a0*/  STL [R1+0x40c], R24 ;  /* 0x00040c1801007387 */ /* 0x000fe20000100800 */
[----:B0-----:R-:W-:-:S05]  /*1b9b0*/  IMAD.MOV.U32 R0, RZ, RZ, R13 ;  /* 0x000000ffff007224 */ /* 0x001fca00078e000d */
[----:B------:R0:W-:Y:S04]  /*1b9c0*/  STL [R1+0x214], R0 ;  /* 0x0002140001007387 */ /* 0x0001e80000100800 */
[----:B------:R-:W2:Y:S01]  /*1b9d0*/  LDL.LU.64 R12, [R1+0x158] ;  /* 0x00015800010c7983 */ /* 0x000ea20000300a00 */
[----:B0-----:R-:W-:-:S03]  /*1b9e0*/  IMAD.MOV.U32 R0, RZ, RZ, R25 ;  /* 0x000000ffff007224 */ /* 0x001fc600078e0019 */
[----:B------:R-:W-:Y:S04]  /*1b9f0*/  STL [R1+0x414], R10 ;  /* 0x0004140a01007387 */ /* 0x000fe80000100800 */
[----:B------:R0:W-:Y:S02]  /*1ba00*/  STL [R1+0x21c], R0 ;  /* 0x00021c0001007387 */ /* 0x0001e40000100800 */
[----:B0-----:R-:W-:Y:S02]  /*1ba10*/  IMAD.MOV.U32 R0, RZ, RZ, R11 ;  /* 0x000000ffff007224 */ /* 0x001fe400078e000b */
[----:B------:R-:W2:Y:S04]  /*1ba20*/  LDL.LU.64 R10, [R1+0x150] ;  /* 0x00015000010a7983 */ /* 0x000ea80000300a00 */
        /* <DEDUP_REMOVED lines=9> */
[----:B------:R1:W-:Y:S04]  /*1bac0*/  STL [R1+0x42c], R6 ;  /* 0x00042c0601007387 */ /* 0x0003e80000100800 */
[----:B------:R-:W-:Y:S01]  /*1bad0*/  STL [R1+0x434], R4 ;  /* 0x0004340401007387 */ /* 0x000fe20000100800 */
[----:B0-----:R-:W-:-:S05]  /*1bae0*/  IMAD.MOV.U32 R0, RZ, RZ, R7 ;  /* 0x000000ffff007224 */ /* 0x001fca00078e0007 */
[----:B------:R0:W-:Y:S04]  /*1baf0*/  STL [R1+0x23c], R0 ;  /* 0x00023c0001007387 */ /* 0x0001e80000100800 */
[----:B-1----:R-:W3:Y:S04]  /*1bb00*/  LDL.LU.64 R6, [R1+0x138] ;  /* 0x0001380001067983 */ /* 0x002ee80000300a00 */
[----:B----4-:R-:W-:Y:S01]  /*1bb10*/  STL [R1+0x43c], R28 ;  /* 0x00043c1c01007387 */ /* 0x010fe20000100800 */
[----:B0-----:R-:W-:-:S05]  /*1bb20*/  IMAD.MOV.U32 R0, RZ, RZ, R5 ;  /* 0x000000ffff007224 */ /* 0x001fca00078e0005 */
[----:B------:R0:W-:Y:S04]  /*1bb30*/  STL [R1+0x244], R0 ;  /* 0x0002440001007387 */ /* 0x0001e80000100800 */
[----:B------:R-:W4:Y:S04]  /*1bb40*/  LDL.LU.64 R4, [R1+0x130] ;  /* 0x0001300001047983 */ /* 0x000f280000300a00 */
[----:B------:R-:W-:Y:S01]  /*1bb50*/  STL [R1+0x444], R16 ;  /* 0x0004441001007387 */ /* 0x000fe20000100800 */
[----:B0-----:R-:W-:-:S05]  /*1bb60*/  IMAD.MOV.U32 R0, RZ, RZ, R29 ;  /* 0x000000ffff007224 */ /* 0x001fca00078e001d */
        /* <DEDUP_REMOVED lines=10> */
[----:B0-----:R-:W-:-:S03]  /*1bc10*/  IMAD.MOV.U32 R0, RZ, RZ, R23 ;  /* 0x000000ffff007224 */ /* 0x001fc600078e0017 */
[----:B------:R-:W-:Y:S04]  /*1bc20*/  STL [R1+0x45c], R20 ;  /* 0x00045c1401007387 */ /* 0x000fe80000100800 */
[----:B------:R0:W-:Y:S04]  /*1bc30*/  STL [R1+0x394], R0 ;  /* 0x0003940001007387 */ /* 0x0001e80000100800 */
[----:B------:R-:W2:Y:S01]  /*1bc40*/  LDL.LU.64 R26, [R1+0x110] ;  /* 0x00011000011a7983 */ /* 0x000ea20000300a00 */
[----:B0-----:R-:W-:-:S05]  /*1bc50*/  IMAD.MOV.U32 R0, RZ, RZ, R21 ;  /* 0x000000ffff007224 */ /* 0x001fca00078e0015 */
[----:B------:R0:W-:Y:S04]  /*1bc60*/  STL [R1+0x39c], R0 ;  /* 0x00039c0001007387 */ /* 0x0001e80000100800 */
[----:B------:R1:W-:Y:S04]  /*1bc70*/  STL [R1+0x464], R12 ;  /* 0x0004640c01007387 */ /* 0x0003e80000100800 */
[----:B------:R-:W2:Y:S01]  /*1bc80*/  LDL.LU.64 R24, [R1+0x108] ;  /* 0x0001080001187983 */ /* 0x000ea20000300a00 */
[----:B0-----:R-:W-:-:S03]  /*1bc90*/  IMAD.MOV.U32 R0, RZ, RZ, R13 ;  /* 0x000000ffff007224 */ /* 0x001fc600078e000d */
[----:B-1----:R-:W2:Y:S04]  /*1bca0*/  LDL.LU.64 R12, [R1+0x100] ;  /* 0x00010000010c7983 */ /* 0x002ea80000300a00 */
[----:B------:R0:W-:Y:S04]  /*1bcb0*/  STL [R1+0x3d8], R0 ;  /* 0x0003d80001007387 */ /* 0x0001e80000100800 */
[----:B------:R1:W-:Y:S04]  /*1bcc0*/  STL [R1+0x46c], R10 ;  /* 0x00046c0a01007387 */ /* 0x0003e80000100800 */
[----:B------:R-:W2:Y:S01]  /*1bcd0*/  LDL.LU.64 R22, [R1+0xf8] ;  /* 0x0000f80001167983 */ /* 0x000ea20000300a00 */
[----:B0-----:R-:W-:-:S03]  /*1bce0*/  IMAD.MOV.U32 R0, RZ, RZ, R11 ;  /* 0x000000ffff007224 */ /* 0x001fc600078e000b */
[----:B------:R-:W-:Y:S04]  /*1bcf0*/  STL [R1+0x474], R8 ;  /* 0x0004740801007387 */ /* 0x000fe80000100800 */
[----:B------:R0:W-:Y:S04]  /*1bd00*/  STL [R1+0x3e0], R0 ;  /* 0x0003e00001007387 */ /* 0x0001e80000100800 */
[----:B-1----:R-:W2:Y:S01]  /*1bd10*/  LDL.LU.64 R10, [R1+0xf0] ;  /* 0x0000f000010a7983 */ /* 0x002ea20000300a00 */
[----:B0-----:R-:W-:-:S03]  /*1bd20*/  IMAD.MOV.U32 R0, RZ, RZ, R9 ;  /* 0x000000ffff007224 */ /* 0x001fc600078e0009 */
[----:B---3--:R-:W-:Y:S04]  /*1bd30*/  STL [R1+0x47c], R18 ;  /* 0x00047c1201007387 */ /* 0x008fe80000100800 */
[----:B------:R0:W-:Y:S04]  /*1bd40*/  STL [R1+0x3e8], R0 ;  /* 0x0003e80001007387 */ /* 0x0001e80000100800 */
[----:B------:R-:W3:Y:S04]  /*1bd50*/  LDL.LU.64 R8, [R1+0xe8] ;  /* 0x0000e80001087983 */ /* 0x000ee80000300a00 */
[----:B------:R-:W3:Y:S01]  /*1bd60*/  LDL.LU.64 R20, [R1+0xe0] ;  /* 0x0000e00001147983 */ /* 0x000ee20000300a00 */
[----:B0-----:R-:W-:-:S05]  /*1bd70*/  IMAD.MOV.U32 R0, RZ, RZ, R19 ;  /* 0x000000ffff007224 */ /* 0x001fca00078e0013 */
        /* <DEDUP_REMOVED lines=9> */
[----:B------:R1:W-:Y:S04]  /*1be10*/  STL [R1+0x494], R28 ;  /* 0x0004941c01007387 */ /* 0x0003e80000100800 */
[----:B------:R-:W4:Y:S01]  /*1be20*/  LDL.LU.64 R18, [R1+0xc8] ;  /* 0x0000c80001127983 */ /* 0x000f220000300a00 */
[----:B0-----:R-:W-:-:S03]  /*1be30*/  IMAD.MOV.U32 R0, RZ, RZ, R29 ;  /* 0x000000ffff007224 */ /* 0x001fc600078e001d */
[----:B--2---:R-:W-:Y:S04]  /*1be40*/  STL [R1+0x49c], R16 ;  /* 0x00049c1001007387 */ /* 0x004fe80000100800 */
[----:B------:R0:W-:Y:S04]  /*1be50*/  STL [R1+0x408], R0 ;  /* 0x0004080001007387 */ /* 0x0001e80000100800 */
[----:B-1----:R-:W2:Y:S01]  /*1be60*/  LDL.LU.64 R28, [R1+0xc0] ;  /* 0x0000c000011c7983 */ /* 0x002ea20000300a00 */
[----:B0-----:R-:W-:-:S03]  /*1be70*/  IMAD.MOV.U32 R0, RZ, RZ, R17 ;  /* 0x000000ffff007224 */ /* 0x001fc600078e0011 */
[----:B------:R-:W-:Y:S04]  /*1be80*/  STL [R1+0x4a4], R14 ;  /* 0x0004a40e01007387 */ /* 0x000fe80000100800 */
[----:B------:R0:W-:Y:S04]  /*1be90*/  STL [R1+0x410], R0 ;  /* 0x0004100001007387 */ /* 0x0001e80000100800 */
[----:B------:R-:W2:Y:S01]  /*1bea0*/  LDL.LU.64 R16, [R1+0xb8] ;  /* 0x0000b80001107983 */ /* 0x000ea20000300a00 */
[----:B0-----:R-:W-:-:S03]  /*1beb0*/  IMAD.MOV.U32 R0, RZ, RZ, R15 ;  /* 0x000000ffff007224 */ /* 0x001fc600078e000f */
[----:B------:R-:W2:Y:S04]  /*1bec0*/  LDL.LU.64 R14, [R1+0xb0] ;  /* 0x0000b000010e7983 */ /* 0x000ea80000300a00 */
[----:B------:R0:W-:Y:S04]  /*1bed0*/  STL [R1+0x418], R0 ;  /* 0x0004180001007387 */ /* 0x0001e80000100800 */
[----:B------:R-:W-:Y:S01]  /*1bee0*/  STL [R1+0x4ac], R26 ;  /* 0x0004ac1a01007387 */ /* 0x000fe20000100800 */
[----:B0-----:R-:W-:-:S03]  /*1bef0*/  IMAD.MOV.U32 R0, RZ, RZ, R27 ;  /* 0x000000ffff007224 */ /* 0x001fc600078e001b */
[----:B------:R-:W-:Y:S04]  /*1bf00*/  STL [R1+0x4b4], R24 ;  /* 0x0004b41801007387 */ /* 0x000fe80000100800 */
[----:B------:R0:W-:Y:S02]  /*1bf10*/  STL [R1+0x420], R0 ;  /* 0x0004200001007387 */ /* 0x0001e40000100800 */
[----:B0-----:R-:W-:Y:S02]  /*1bf20*/  IMAD.MOV.U32 R0, RZ, RZ, R25 ;  /* 0x000000ffff007224 */ /* 0x001fe400078e0019 */
[----:B------:R-:W-:Y:S04]  /*1bf30*/  STL [R1+0x4bc], R12 ;  /* 0x0004bc0c01007387 */ /* 0x000fe80000100800 */
[----:B------:R0:W-:Y:S02]  /*1bf40*/  STL [R1+0x428], R0 ;  /* 0x0004280001007387 */ /* 0x0001e40000100800 */
[----:B0-----:R-:W-:-:S02]  /*1bf50*/  MOV R0, R13 ;  /* 0x0000000d00007202 */ /* 0x001fc40000000f00 */
[----:B------:R-:W-:Y:S04]  /*1bf60*/  STL [R1+0x4c4], R22 ;  /* 0x0004c41601007387 */ /* 0x000fe80000100800 */
        /* <DEDUP_REMOVED lines=8> */
[----:B---3--:R1:W-:Y:S04]  /*1bff0*/  STL [R1+0x4d4], R8 ;  /* 0x0004d40801007387 */ /* 0x0083e80000100800 */
[----:B------:R-:W-:Y:S01]  /*1c000*/  STL [R1+0x4dc], R20 ;  /* 0x0004dc1401007387 */ /* 0x000fe20000100800 */
[----:B0-----:R-:W-:-:S05]  /*1c010*/  IMAD.MOV.U32 R0, RZ, RZ, R9 ;  /* 0x000000ffff007224 */ /* 0x001fca00078e0009 */
[----:B------:R0:W-:Y:S04]  /*1c020*/  STL [R1+0x448], R0 ;  /* 0x0004480001007387 */ /* 0x0001e80000100800 */
[----:B-1----:R-:W3:Y:S04]  /*1c030*/  LDL.LU.64 R8, [R1+0x98] ;  /* 0x0000980001087983 */ /* 0x002ee80000300a00 */
[----:B------:R-:W-:Y:S01]  /*1c040*/  STL [R1+0x4e4], R6 ;  /* 0x0004e40601007387 */ /* 0x000fe20000100800 */
[----:B0-----:R-:W-:-:S05]  /*1c050*/  IMAD.MOV.U32 R0, RZ, RZ, R21 ;  /* 0x000000ffff007224 */ /* 0x001fca00078e0015 */
[----:B------:R0:W-:Y:S02]  /*1c060*/  STL [R1+0x450], R0 ;  /* 0x0004500001007387 */ /* 0x0001e40000100800 */
[----:B0-----:R-:W-:Y:S02]  /*1c070*/  IMAD.MOV.U32 R0, RZ, RZ, R7 ;  /* 0x000000ffff007224 */ /* 0x001fe400078e0007 */
[----:B------:R-:W3:Y:S04]  /*1c080*/  LDL.LU.64 R6, [R1+0x90] ;  /* 0x0000900001067983 */ /* 0x000ee80000300a00 */
[----:B------:R0:W-:Y:S04]  /*1c090*/  STL [R1+0x458], R0 ;  /* 0x0004580001007387 */ /* 0x0001e80000100800 */
[----:B----4-:R1:W-:Y:S04]  /*1c0a0*/  STL [R1+0x4ec], R4 ;  /* 0x0004ec0401007387 */ /* 0x0103e80000100800 */
[----:B------:R-:W-:Y:S01]  /*1c0b0*/  STL [R1+0x4f4], R18 ;  /* 0x0004f41201007387 */ /* 0x000fe20000100800 */
[----:B0-----:R-:W-:-:S05]  /*1c0c0*/  IMAD.MOV.U32 R0, RZ, RZ, R5 ;  /* 0x000000ffff007224 */ /* 0x001fca00078e0005 */
[----:B------:R0:W-:Y:S04]  /*1c0d0*/  STL [R1+0x460], R0 ;  /* 0x0004600001007387 */ /* 0x0001e80000100800 */
[----:B-1----:R-:W4:Y:S01]  /*1c0e0*/  LDL.LU.64 R4, [R1+0x88] ;  /* 0x0000880001047983 */ /* 0x002f220000300a00 */
[----:B0-----:R-:W-:-:S03]  /*1c0f0*/  IMAD.MOV.U32 R0, RZ, RZ, R19 ;  /* 0x000000ffff007224 */ /* 0x001fc600078e0013 */
[----:B--2---:R-:W-:Y:S04]  /*1c100*/  STL [R1+0x4fc], R28 ;  /* 0x0004fc1c01007387 */ /* 0x004fe80000100800 */
[----:B------:R0:W-:Y:S02]  /*1c110*/  STL [R1+0x468], R0 ;  /* 0x0004680001007387 */ /* 0x0001e40000100800 */
[----:B0-----:R-:W-:Y:S02]  /*1c120*/  IMAD.MOV.U32 R0, RZ, RZ, R29 ;  /* 0x000000ffff007224 */ /* 0x001fe400078e001d */
[----:B------:R-:W2:Y:S04]  /*1c130*/  LDL.LU.64 R28, [R1+0x80] ;  /* 0x00008000011c7983 */ /* 0x000ea80000300a00 */
[----:B------:R0:W-:Y:S04]  /*1c140*/  STL [R1+0x470], R0 ;  /* 0x0004700001007387 */ /* 0x0001e80000100800 */
[----:B------:R-:W-:Y:S01]  /*1c150*/  STL [R1+0x504], R16 ;  /* 0x0005041001007387 */ /* 0x000fe20000100800 */
[----:B0-----:R-:W-:-:S03]  /*1c160*/  IMAD.MOV.U32 R0, RZ, RZ, R17 ;  /* 0x000000ffff007224 */ /* 0x001fc600078e0011 */
[----:B------:R-:W-:Y:S04]  /*1c170*/  STL [R1+0x50c], R14 ;  /* 0x00050c0e01007387 */ /* 0x000fe80000100800 */
[----:B------:R-:W-:Y:S04]  /*1c180*/  STL [R1+0x478], R0 ;  /* 0x0004780001007387 */ /* 0x000fe80000100800 */
[----:B------:R-:W2:Y:S04]  /*1c190*/  LDL.LU.64 R26, [R1+0x68] ;  /* 0x00006800011a7983 */ /* 0x000ea80000300a00 */
[----:B--2---:R0:W-:Y:S04]  /*1c1a0*/  STL.64 [R1+0x770], R26 ;  /* 0x0007701a01007387 */ /* 0x0041e80000100a00 */
[----:B0-----:R-:W2:Y:S01]  /*1c1b0*/  LDL.LU.64 R26, [R1+0x70] ;  /* 0x00007000011a7983 */ /* 0x001ea20000300a00 */
[----:B------:R-:W-:-:S03]  /*1c1c0*/  IMAD.MOV.U32 R0, RZ, RZ, R15 ;  /* 0x000000ffff007224 */ /* 0x000fc600078e000f */
[----:B--2---:R0:W-:Y:S04]  /*1c1d0*/  STL.64 [R1+0x778], R26 ;  /* 0x0007781a01007387 */ /* 0x0041e80000100a00 */
[----:B0-----:R-:W2:Y:S04]  /*1c1e0*/  LDL.LU.64 R26, [R1+0x78] ;  /* 0x00007800011a7983 */ /* 0x001ea80000300a00 */
[----:B------:R-:W2:Y:S04]  /*1c1f0*/  LDL.LU.64 R2, [R1+0x60] ;  /* 0x0000600001027983 */ /* 0x000ea80000300a00 */
[----:B------:R0:W-:Y:S04]  /*1c200*/  STL [R1+0x480], R0 ;  /* 0x0004800001007387 */ /* 0x0001e80000100800 */
[----:B------:R-:W-:Y:S04]  /*1c210*/  STL [R1+0x514], R12 ;  /* 0x0005140c01007387 */ /* 0x000fe80000100800 */
[----:B------:R-:W2:Y:S04]  /*1c220*/  LDL.LU.64 R24, [R1+0x58] ;  /* 0x0000580001187983 */ /* 0x000ea80000300a00 */
[----:B------:R-:W2:Y:S01]  /*1c230*/  LDL.LU.64 R22, [R1+0x50] ;  /* 0x0000500001167983 */ /* 0x000ea20000300a00 */
[----:B0-----:R-:W-:-:S05]  /*1c240*/  IMAD.MOV.U32 R0, RZ, RZ, R13 ;  /* 0x000000ffff007224 */ /* 0x001fca00078e000d */
[----:B------:R0:W-:Y:S04]  /*1c250*/  STL [R1+0x488], R0 ;  /* 0x0004880001007387 */ /* 0x0001e80000100800 */
[----:B------:R-:W-:Y:S04]  /*1c260*/  STL [R1+0x51c], R10 ;  /* 0x00051c0a01007387 */ /* 0x000fe80000100800 */
[----:B------:R-:W2:Y:S04]  /*1c270*/  LDL.LU.64 R20, [R1+0x48] ;  /* 0x0000480001147983 */ /* 0x000ea80000300a00 */
[----:B------:R-:W2:Y:S01]  /*1c280*/  LDL.LU.64 R18, [R1+0x40] ;  /* 0x0000400001127983 */ /* 0x000ea20000300a00 */
[----:B0-----:R-:W-:-:S05]  /*1c290*/  IMAD.MOV.U32 R0, RZ, RZ, R11 ;  /* 0x000000ffff007224 */ /* 0x001fca00078e000b */
[----:B------:R0:W-:Y:S04]  /*1c2a0*/  STL [R1+0x490], R0 ;  /* 0x0004900001007387 */ /* 0x0001e80000100800 */
[----:B---3--:R-:W-:Y:S04]  /*1c2b0*/  STL [R1+0x524], R8 ;  /* 0x0005240801007387 */ /* 0x008fe80000100800 */
[----:B------:R-:W3:Y:S04]  /*1c2c0*/  LDL.LU.64 R16, [R1+0x38] ;  /* 0x0000380001107983 */ /* 0x000ee80000300a00 */
[----:B------:R-:W3:Y:S01]  /*1c2d0*/  LDL.LU.64 R14, [R1+0x30] ;  /* 0x00003000010e7983 */ /* 0x000ee20000300a00 */
[----:B0-----:R-:W-:-:S05]  /*1c2e0*/  IMAD.MOV.U32 R0, RZ, RZ, R9 ;  /* 0x000000ffff007224 */ /* 0x001fca00078e0009 */
[----:B------:R0:W-:Y:S04]  /*1c2f0*/  STL [R1+0x498], R0 ;  /* 0x0004980001007387 */ /* 0x0001e80000100800 */
[----:B------:R1:W-:Y:S04]  /*1c300*/  STL [R1+0x52c], R6 ;  /* 0x00052c0601007387 */ /* 0x0003e80000100800 */
[----:B------:R-:W3:Y:S04]  /*1c310*/  LDL.LU.64 R12, [R1+0x28] ;  /* 0x00002800010c7983 */ /* 0x000ee80000300a00 */
[----:B------:R-:W3:Y:S01]  /*1c320*/  LDL.LU.64 R10, [R1+0x20] ;  /* 0x00002000010a7983 */ /* 0x000ee20000300a00 */
[----:B0-----:R-:W-:-:S05]  /*1c330*/  IMAD.MOV.U32 R0, RZ, RZ, R7 ;  /* 0x000000ffff007224 */ /* 0x001fca00078e0007 */
[----:B------:R0:W-:Y:S04]  /*1c340*/  STL [R1+0x4a0], R0 ;  /* 0x0004a00001007387 */ /* 0x0001e80000100800 */
[----:B----4-:R4:W-:Y:S04]  /*1c350*/  STL [R1+0x534], R4 ;  /* 0x0005340401007387 */ /* 0x0109e80000100800 */
[----:B------:R-:W3:Y:S04]  /*1c360*/  LDL.LU.64 R8, [R1+0x18] ;  /* 0x0000180001087983 */ /* 0x000ee80000300a00 */
[----:B-1----:R-:W3:Y:S01]  /*1c370*/  LDL.LU.64 R6, [R1+0x10] ;  /* 0x0000100001067983 */ /* 0x002ee20000300a00 */
[----:B0-----:R-:W-:-:S05]  /*1c380*/  IMAD.MOV.U32 R0, RZ, RZ, R5 ;  /* 0x000000ffff007224 */ /* 0x001fca00078e0005 */
[----:B------:R0:W-:Y:S04]  /*1c390*/  STL [R1+0x4a8], R0 ;  /* 0x0004a80001007387 */ /* 0x0001e80000100800 */
[----:B------:R1:W-:Y:S04]  /*1c3a0*/  STL [R1+0x53c], R28 ;  /* 0x00053c1c01007387 */ /* 0x0003e80000100800 */
[----:B----4-:R-:W4:Y:S01]  /*1c3b0*/  LDL.LU.64 R4, [R1+0x8] ;  /* 0x0000080001047983 */ /* 0x010f220000300a00 */
[----:B0-----:R-:W-:-:S03]  /*1c3c0*/  IMAD.MOV.U32 R0, RZ, RZ, R29 ;  /* 0x000000ffff007224 */ /* 0x001fc600078e001d */
[----:B-1----:R-:W3:Y:S04]  /*1c3d0*/  LDL.LU.64 R28, [R1] ;  /* 0x00000000011c7983 */ /* 0x002ee80000300a00 */
[----:B------:R0:W-:Y:S04]  /*1c3e0*/  STL [R1+0x4b0], R0 ;  /* 0x0004b00001007387 */ /* 0x0001e80000100800 */
[----:B--2---:R1:W-:Y:S01]  /*1c3f0*/  STL [R1+0x544], R26 ;  /* 0x0005441a01007387 */ /* 0x0043e20000100800 */
[----:B0-----:R-:W-:-:S03]  /*1c400*/  IMAD.MOV.U32 R0, RZ, RZ, R27 ;  /* 0x000000ffff007224 */ /* 0x001fc600078e001b */
[----:B-1----:R-:W2:Y:S04]  /*1c410*/  LDL.LU.64 R26, [R1+0x778] ;  /* 0x00077800011a7983 */ /* 0x002ea80000300a00 */
[----:B--2---:R-:W-:Y:S04]  /*1c420*/  STL [R1+0x54c], R26 ;  /* 0x00054c1a01007387 */ /* 0x004fe80000100800 */
[----:B------:R0:W-:Y:S02]  /*1c430*/  STL [R1+0x4b8], R0 ;  /* 0x0004b80001007387 */ /* 0x0001e40000100800 */
[----:B0-----:R-:W-:-:S02]  /*1c440*/  IMAD.MOV.U32 R0, RZ, RZ, R27 ;  /* 0x000000ffff007224 */ /* 0x001fc400078e001b */
[----:B------:R-:W2:Y:S04]  /*1c450*/  LDL.LU.64 R26, [R1+0x770] ;  /* 0x00077000011a7983 */ /* 0x000ea80000300a00 */
[----:B--2---:R-:W-:Y:S04]  /*1c460*/  STL [R1+0x554], R26 ;  /* 0x0005541a01007387 */ /* 0x004fe80000100800 */
[----:B------:R0:W-:Y:S02]  /*1c470*/  STL [R1+0x4c0], R0 ;  /* 0x0004c00001007387 */ /* 0x0001e40000100800 */
[----:B0-----:R-:W-:-:S02]  /*1c480*/  IMAD.MOV.U32 R0, RZ, RZ, R27 ;  /* 0x000000ffff007224 */ /* 0x001fc400078e001b */
[----:B------:R-:W2:Y:S04]  /*1c490*/  LDL.LU.64 R26, [R1+0x768] ;  /* 0x00076800011a7983 */ /* 0x000ea80000300a00 */
[----:B------:R0:W-:Y:S04]  /*1c4a0*/  STL [R1+0x4c8], R0 ;  /* 0x0004c80001007387 */ /* 0x0001e80000100800 */
[----:B0-----:R0:W5:Y:S04]  /*1c4b0*/  LDL.LU R0, [R1+0x764] ;  /* 0x0007640001007983 */ /* 0x0011680000300800 */
[----:B------:R1:W-:Y:S04]  /*1c4c0*/  STL [R1+0x55c], R2 ;  /* 0x00055c0201007387 */ /* 0x0003e80000100800 */
[----:B-1----:R0:W5:Y:S04]  /*1c4d0*/  LDL.LU R2, [R1+0x760] ;  /* 0x0007600001027983 */ /* 0x0021680000300800 */
[----:B------:R-:W-:Y:S04]  /*1c4e0*/  STL [R1+0x560], R24 ;  /* 0x0005601801007387 */ /* 0x000fe80000100800 */
[----:B------:R1:W-:Y:S02]  /*1c4f0*/  STL [R1+0x4d0], R3 ;  /* 0x0004d00301007387 */ /* 0x0003e40000100800 */
[----:B-1----:R-:W-:-:S02]  /*1c500*/  IMAD.MOV.U32 R3, RZ, RZ, R25 ;  /* 0x000000ffff037224 */ /* 0x002fc400078e0019 */
[----:B------:R-:W2:Y:S04]  /*1c510*/  LDL.LU.64 R24, [R1+0x758] ;  /* 0x0007580001187983 */ /* 0x000ea80000300a00 */
        /* <DEDUP_REMOVED lines=12> */
[----:B---3--:R-:W-:Y:S04]  /*1c5e0*/  STL [R1+0x570], R16 ;  /* 0x0005701001007387 */ /* 0x008fe80000100800 */
[----:B------:R1:W-:Y:S02]  /*1c5f0*/  STL [R1+0x4f0], R3 ;  /* 0x0004f00301007387 */ /* 0x0003e40000100800 */
[----:B-1----:R-:W-:-:S02]  /*1c600*/  MOV R3, R17 ;  /* 0x0000001100037202 */ /* 0x002fc40000000f00 */
[----:B------:R-:W3:Y:S04]  /*1c610*/  LDL.LU.64 R16, [R1+0x738] ;  /* 0x0007380001107983 */ /* 0x000ee80000300a00 */
        /* <DEDUP_REMOVED lines=20> */
[----:B----4-:R-:W-:Y:S04]  /*1c760*/  STL [R1+0x690], R4 ;  /* 0x0006900401007387 */ /* 0x010fe80000100800 */
[----:B------:R1:W-:Y:S02]  /*1c770*/  STL [R1+0x520], R3 ;  /* 0x0005200301007387 */ /* 0x0003e40000100800 */
[----:B-1----:R-:W-:-:S02]  /*1c780*/  IMAD.MOV.U32 R3, RZ, RZ, R5 ;  /* 0x000000ffff037224 */ /* 0x002fc400078e0005 */
[----:B------:R-:W4:Y:S04]  /*1c790*/  LDL.LU.64 R4, [R1+0x708] ;  /* 0x0007080001047983 */ /* 0x000f280000300a00 */
[----:B------:R-:W-:Y:S04]  /*1c7a0*/  STL [R1+0x694], R28 ;  /* 0x0006941c01007387 */ /* 0x000fe80000100800 */
[----:B------:R1:W-:Y:S02]  /*1c7b0*/  STL [R1+0x528], R3 ;  /* 0x0005280301007387 */ /* 0x0003e40000100800 */
[----:B-1----:R-:W-:-:S02]  /*1c7c0*/  IMAD.MOV.U32 R3, RZ, RZ, R29 ;  /* 0x000000ffff037224 */ /* 0x002fc400078e001d */
[----:B------:R-:W2:Y:S04]  /*1c7d0*/  LDL.LU.64 R28, [R1+0x700] ;  /* 0x00070000011c7983 */ /* 0x000ea80000300a00 */
[----:B------:R1:W-:Y:S02]  /*1c7e0*/  STL [R1+0x530], R3 ;  /* 0x0005300301007387 */ /* 0x0003e40000100800 */
[----:B-1----:R-:W1:Y:S02]  /*1c7f0*/  LDC R3, c[0x0][0x3a8] ;  /* 0x0000ea00ff037b82 */ /* 0x002e640000000800 */
[----:B--2---:R-:W-:Y:S04]  /*1c800*/  STL [R1+0x698], R28 ;  /* 0x0006981c01007387 */ /* 0x004fe80000100800 */
[----:B------:R2:W-:Y:S04]  /*1c810*/  STL [R1+0x538], R29 ;  /* 0x0005381d01007387 */ /* 0x0005e80000100800 */
[----:B--2---:R-:W2:Y:S04]  /*1c820*/  LDL.LU.64 R28, [R1+0x290] ;  /* 0x00029000011c7983 */ /* 0x004ea80000300a00 */
[----:B----4-:R1:W-:Y:S04]  /*1c830*/  STL [R1+0x69c], R4 ;  /* 0x00069c0401007387 */ /* 0x0103e80000100800 */
[----:B------:R2:W-:Y:S04]  /*1c840*/  STL [R1+0x540], R5 ;  /* 0x0005400501007387 */ /* 0x0005e80000100800 */
        /* <DEDUP_REMOVED lines=10> */
[----:B---3--:R0:W-:Y:S04]  /*1c8f0*/  STL [R1+0x6b8], R16 ;  /* 0x0006b81001007387 */ /* 0x0081e80000100800 */
        /* <DEDUP_REMOVED lines=10> */
[----:B------:R0:W-:Y:S01]  /*1c9a0*/  STL [R1+0x6d8], R27 ;  /* 0x0006d81b01007387 */ /* 0x0001e20000100800 */
[----:B------:R-:W-:Y:S01]  /*1c9b0*/  UIADD3 UR5, UPT, UPT, UR5, -0x1, URZ ;  /* 0xffffffff05057890 */ /* 0x000fe2000fffe0ff */
[----:B-1----:R-:W-:-:S03]  /*1c9c0*/  IMAD.SHL.U32 R4, R3, 0x40, RZ ;  /* 0x0000004003047824 */ /* 0x002fc600078e00ff */
[----:B------:R-:W-:Y:S02]  /*1c9d0*/  UISETP.NE.U32.AND UP0, UPT, UR5, URZ, UPT ;  /* 0x000000ff0500728c */ /* 0x000fe4000bf05070 */
[----:B------:R-:W-:Y:S01]  /*1c9e0*/  UIADD3 UR7, UPT, UPT, UR7, -0x40, URZ ;  /* 0xffffffc007077890 */ /* 0x000fe2000fffe0ff */
[----:B--2---:R-:W-:-:S04]  /*1c9f0*/  IMAD.WIDE R4, R4, 0x2, R28 ;  /* 0x0000000204047825 */ /* 0x004fc800078e021c */
[----:B------:R-:W-:Y:S02]  /*1ca00*/  IMAD.MOV.U32 R3, RZ, RZ, R4 ;  /* 0x000000ffff037224 */ /* 0x000fe400078e0004 */
[----:B------:R-:W-:Y:S01]  /*1ca10*/  IMAD.MOV.U32 R4, RZ, RZ, R5 ;  /* 0x000000ffff047224 */ /* 0x000fe200078e0005 */
[----:B0-----:R-:W-:Y:S06]  /*1ca20*/  BRA.U UP0, `(.L_x_2) ;  /* 0xffffff0500d87547 */ /* 0x001fec000b83ffff */
[----:B------:R-:W2:Y:S04]  /*1ca30*/  LDL.LU R7, [R1+0x594] ;  /* 0x0005940001077983 */ /* 0x000ea80000300800 */
[----:B--2---:R0:W-:Y:S04]  /*1ca40*/  STL [R1+0x748], R7 ;  /* 0x0007480701007387 */ /* 0x0041e80000100800 */
[----:B0-----:R-:W2:Y:S04]  /*1ca50*/  LDL.LU R7, [R1+0x5f8] ;  /* 0x0005f80001077983 */ /* 0x001ea80000300800 */
        /* <DEDUP_REMOVED lines=14> */
[----:B------:R-:W3:Y:S04]  /*1cb40*/  LDL.LU R6, [R1+0x5b4] ;  /* 0x0005b40001067983 */ /* 0x000ee80000300800 */
[----:B---3--:R0:W-:Y:S04]  /*1cb50*/  STL [R1+0x744], R6 ;  /* 0x0007440601007387 */ /* 0x0081e80000100800 */
[----:B0-----:R-:W3:Y:S04]  /*1cb60*/  LDL.LU R6, [R1+0x584] ;  /* 0x0005840001067983 */ /* 0x001ee80000300800 */
        /* <DEDUP_REMOVED lines=15> */
[----:B0-----:R-:W2:Y:S04]  /*1cc60*/  LDL.LU R6, [R1+0x58c] ;  /* 0x00058c0001067983 */ /* 0x001ea80000300800 */
[----:B------:R-:W3:Y:S04]  /*1cc70*/  LDL.LU R5, [R1+0x5d4] ;  /* 0x0005d40001057983 */ /* 0x000ee80000300800 */
[----:B---3--:R0:W-:Y:S04]  /*1cc80*/  STL [R1+0x740], R5 ;  /* 0x0007400501007387 */ /* 0x0081e80000100800 */
[----:B0-----:R-:W3:Y:S04]  /*1cc90*/  LDL.LU R5, [R1+0x5a4] ;  /* 0x0005a40001057983 */ /* 0x001ee80000300800 */
[----:B------:R-:W4:Y:S04]  /*1cca0*/  LDL.LU R4, [R1+0x5f4] ;  /* 0x0005f40001047983 */ /* 0x000f280000300800 */
[----:B----4-:R0:W-:Y:S04]  /*1ccb0*/  STL [R1+0x73c], R4 ;  /* 0x00073c0401007387 */ /* 0x0101e80000100800 */
[----:B0-----:R-:W4:Y:S04]  /*1ccc0*/  LDL.LU R4, [R1+0x5c4] ;  /* 0x0005c40001047983 */ /* 0x001f280000300800 */
[----:B------:R-:W2:Y:S04]  /*1ccd0*/  LDL.LU R11, [R1+0x590] ;  /* 0x00059000010b7983 */ /* 0x000ea80000300800 */
[----:B--2---:R0:W-:Y:S04]  /*1cce0*/  STL [R1+0x738], R11 ;  /* 0x0007380b01007387 */ /* 0x0041e80000100800 */
[----:B0-----:R-:W2:Y:S04]  /*1ccf0*/  LDL.LU R11, [R1+0x5e4] ;  /* 0x0005e400010b7983 */ /* 0x001ea80000300800 */
        /* <DEDUP_REMOVED lines=42> */
[----:B------:R-:W2:Y:S01]  /*1cfa0*/  LDL.LU R3, [R1+0x664] ;  /* 0x0006640001037983 */ /* 0x000ea20000300800 */
[----:B------:R-:W-:-:S03]  /*1cfb0*/  F2FP.BF16.F32.PACK_AB R7, R6, R7 ;  /* 0x000000070607723e */ /* 0x000fc600000010ff */
[----:B--2---:R0:W-:Y:S04]  /*1cfc0*/  STL [R1+0x6fc], R3 ;  /* 0x0006fc0301007387 */ /* 0x0041e80000100800 */
[----:B0-----:R-:W2:Y:S04]  /*1cfd0*/  LDL.LU R3, [R1+0x644] ;  /* 0x0006440001037983 */ /* 0x001ea80000300800 */
[----:B------:R-:W2:Y:S04]  /*1cfe0*/  LDL.LU R20, [R1+0x674] ;  /* 0x0006740001147983 */ /* 0x000ea80000300800 */
[----:B-----5:R-:W2:Y:S04]  /*1cff0*/  LDL.LU R0, [R1+0x600] ;  /* 0x0006000001007983 */ /* 0x020ea80000300800 */
        /* <DEDUP_REMOVED lines=9> */
[----:B0-----:R-:W2:Y:S02]  /*1d090*/  LDL.LU R7, [R1+0x780] ;  /* 0x0007800001077983 */ /* 0x001ea40000300800 */
[----:B--2---:R-:W-:-:S02]  /*1d0a0*/  F2FP.BF16.F32.PACK_AB R7, R6, R7 ;  /* 0x000000070607723e */ /* 0x004fc400000010ff */
        /* <DEDUP_REMOVED lines=25> */
[----:B------:R0:W-:Y:S04]  /*1d240*/  STL [R1], R7 ;  /* 0x0000000701007387 */ /* 0x0001e80000100800 */
[----:B0-----:R-:W2:Y:S02]  /*1d250*/  LDL.LU R7, [R1+0x748] ;  /* 0x0007480001077983 */ /* 0x001ea40000300800 */
[----:B--2---:R-:W-:-:S02]  /*1d260*/  F2FP.BF16.F32.PACK_AB R7, R6, R7 ;  /* 0x000000070607723e */ /* 0x004fc400000010ff */
[----:B------:R-:W3:Y:S02]  /*1d270*/  LDL.LU R6, [R1+0x744] ;  /* 0x0007440001067983 */ /* 0x000ee40000300800 */
[----:B---3--:R-:W-:Y:S02]  /*1d280*/  F2FP.BF16.F32.PACK_AB R6, R5, R6 ;  /* 0x000000060506723e */ /* 0x008fe400000010ff */
[----:B------:R-:W4:Y:S02]  /*1d290*/  LDL.LU R5, [R1+0x740] ;  /* 0x0007400001057983 */ /* 0x000f240000300800 */
[----:B----4-:R-:W-:Y:S02]  /*1d2a0*/  F2FP.BF16.F32.PACK_AB R5, R4, R5 ;  /* 0x000000050405723e */ /* 0x010fe400000010ff */
[----:B------:R-:W2:Y:S02]  /*1d2b0*/  LDL.LU R4, [R1+0x73c] ;  /* 0x00073c0001047983 */ /* 0x000ea40000300800 */
[----:B--2---:R-:W-:-:S02]  /*1d2c0*/  F2FP.BF16.F32.PACK_AB R4, R11, R4 ;  /* 0x000000040b04723e */ /* 0x004fc400000010ff */
[----:B------:R-:W2:Y:S02]  /*1d2d0*/  LDL.LU R11, [R1+0x738] ;  /* 0x00073800010b7983 */ /* 0x000ea40000300800 */
[----:B--2---:R-:W-:Y:S02]  /*1d2e0*/  F2FP.BF16.F32.PACK_AB R11, R10, R11 ;  /* 0x0000000b0a0b723e */ /* 0x004fe400000010ff */
[----:B------:R-:W2:Y:S02]  /*1d2f0*/  LDL.LU R10, [R1+0x734] ;  /* 0x00073400010a7983 */ /* 0x000ea40000300800 */
[----:B--2---:R-:W-:Y:S02]  /*1d300*/  F2FP.BF16.F32.PACK_AB R10, R9, R10 ;  /* 0x0000000a090a723e */ /* 0x004fe400000010ff */
        /* <DEDUP_REMOVED lines=26> */
[----:B------:R-:W2:Y:S01]  /*1d4b0*/  LDL.LU R3, [R1+0x6fc] ;  /* 0x0006fc0001037983 */ /* 0x000ea20000300800 */
[----:B------:R-:W-:Y:S02]  /*1d4c0*/  F2FP.BF16.F32.PACK_AB R25, R24, R25 ;  /* 0x000000191819723e */ /* 0x000fe400000010ff */
[----:B------:R-:W-:Y:S02]  /*1d4d0*/  F2FP.BF16.F32.PACK_AB R27, R0, R27 ;  /* 0x0000001b001b723e */ /* 0x000fe400000010ff */
[----:B------:R-:W-:Y:S02]  /*1d4e0*/  F2FP.BF16.F32.PACK_AB R26, R2, R26 ;  /* 0x0000001a021a723e */ /* 0x000fe400000010ff */
[----:B------:R-:W-:Y:S02]  /*1d4f0*/  F2FP.BF16.F32.PACK_AB R24, R28, R29 ;  /* 0x0000001d1c18723e */ /* 0x000fe400000010ff */
[----:B--2---:R-:W-:-:S07]  /*1d500*/  F2FP.BF16.F32.PACK_AB R20, R3, R20 ;  /* 0x000000140314723e */ /* 0x004fce00000010ff */
.L_x_1:
[----:B0-----:R-:W2:Y:S01]  /*1d510*/  LDL.LU R0, [R1+0x6f8] ;  /* 0x0006f80001007983 */ /* 0x001ea20000300800 */
[----:B------:R-:W0:Y:S01]  /*1d520*/  S2UR UR5, SR_CgaCtaId ;  /* 0x00000000000579c3 */ /* 0x000e220000008800 */
[----:B------:R-:W-:Y:S01]  /*1d530*/  UMOV UR4, 0x400 ;  /* 0x0000040000047882 */ /* 0x000fe20000000000 */
[----:B------:R-:W3:Y:S01]  /*1d540*/  LDCU.128 UR12, c[0x0][0x390] ;  /* 0x00007200ff0c77ac */ /* 0x000ee20008000c00 */
[----:B-1----:R-:W1:Y:S01]  /*1d550*/  S2R R28, SR_TID.X ;  /* 0x00000000001c7919 */ /* 0x002e620000002100 */
[----:B------:R-:W4:Y:S01]  /*1d560*/  S2R R29, SR_TID.X ;  /* 0x00000000001d7919 */ /* 0x000f220000002100 */
[----:B0-----:R-:W-:Y:S01]  /*1d570*/  ULEA UR4, UR5, UR4, 0x18 ;  /* 0x0000000405047291 */ /* 0x001fe2000f8ec0ff */
[----:B------:R-:W0:Y:S01]  /*1d580*/  LDCU UR5, c[0x0][0x3b4] ;  /* 0x00007680ff0577ac */ /* 0x000e220008000800 */
[C---:B-1----:R-:W-:Y:S02]  /*1d590*/  IMAD.SHL.U32 R2, R28.reuse, 0x4, RZ ;  /* 0x000000041c027824 */ /* 0x042fe400078e00ff */
[----:B------:R-:W-:-:S02]  /*1d5a0*/  IMAD.SHL.U32 R3, R28, 0x400, RZ ;  /* 0x000004001c037824 */ /* 0x000fc400078e00ff */
[----:B------:R-:W-:Y:S01]  /*1d5b0*/  IMAD.SHL.U32 R28, R28, 0x1000, RZ ;  /* 0x000010001c1c7824 */ /* 0x000fe200078e00ff */
[----:B------:R-:W-:Y:S01]  /*1d5c0*/  BAR.SYNC.DEFER_BLOCKING 0x0 ;  /* 0x0000000000007b1d */ /* 0x000fe20000010000 */
[----:B--2---:R-:W-:-:S04]  /*1d5d0*/  LOP3.LUT R0, R0, 0x1c60, RZ, 0xc0, !PT ;  /* 0x00001c6000007812 */ /* 0x004fc800078ec0ff */
[----:B------:R-:W-:Y:S02]  /*1d5e0*/  LOP3.LUT R0, R0, 0x70, R2, 0x78, !PT ;  /* 0x0000007000007812 */ /* 0x000fe400078e7802 */
[----:B------:R-:W-:Y:S02]  /*1d5f0*/  LOP3.LUT R2, R3, 0x6000, RZ, 0xc0, !PT ;  /* 0x0000600003027812 */ /* 0x000fe400078ec0ff */
[----:B------:R-:W-:Y:S02]  /*1d600*/  LOP3.LUT R3, R28, 0x6000, RZ, 0xc0, !PT ;  /* 0x000060001c037812 */ /* 0x000fe400078ec0ff */
[----:B------:R-:W-:Y:S02]  /*1d610*/  IADD3 R0, PT, PT, R0, UR4, R2 ;  /* 0x0000000400007c10 */ /* 0x000fe4000fffe002 */
[----:B------:R-:W3:Y:S01]  /*1d620*/  LDL.LU R2, [R1+0x6f4] ;  /* 0x0006f40001027983 */ /* 0x000ee20000300800 */
[----:B----4-:R-:W-:-:S03]  /*1d630*/  LOP3.LUT R28, R29, 0x3f, RZ, 0xc0, !PT ;  /* 0x0000003f1d1c7812 */ /* 0x010fc600078ec0ff */
[----:B------:R1:W-:Y:S04]  /*1d640*/  STS.128 [R0], R24 ;  /* 0x0000001800007388 */ /* 0x0003e80000000c00 */
[----:B------:R2:W-:Y:S04]  /*1d650*/  STS.128 [R0+0x200], R20 ;  /* 0x0002001400007388 */ /* 0x0005e80000000c00 */
[----:B-1----:R-:W4:Y:S04]  /*1d660*/  LDL.LU R27, [R1+0x6a0] ;  /* 0x0006a000011b7983 */ /* 0x002f280000300800 */
[----:B--2---:R-:W2:Y:S04]  /*1d670*/  LDL.LU R20, [R1+0x10] ;  /* 0x0000100001147983 */ /* 0x004ea80000300800 */
[----:B------:R-:W2:Y:S04]  /*1d680*/  LDL.LU R21, [R1+0x14] ;  /* 0x0000140001157983 */ /* 0x000ea80000300800 */
[----:B------:R-:W2:Y:S04]  /*1d690*/  LDL.LU R22, [R1+0x18] ;  /* 0x0000180001167983 */ /* 0x000ea80000300800 */
[----:B------:R-:W2:Y:S04]  /*1d6a0*/  LDL.LU R23, [R1+0x1c] ;  /* 0x00001c0001177983 */ /* 0x000ea80000300800 */
[----:B------:R1:W-:Y:S04]  /*1d6b0*/  STS.128 [R0+0x80], R16 ;  /* 0x0000801000007388 */ /* 0x0003e80000000c00 */
[----:B-1----:R-:W5:Y:S04]  /*1d6c0*/  LDL.LU R16, [R1] ;  /* 0x0000000001107983 */ /* 0x002f680000300800 */
[----:B------:R-:W5:Y:S04]  /*1d6d0*/  LDL.LU R17, [R1+0x4] ;  /* 0x0000040001117983 */ /* 0x000f680000300800 */
[----:B------:R-:W5:Y:S04]  /*1d6e0*/  LDL.LU R18, [R1+0x8] ;  /* 0x0000080001127983 */ /* 0x000f680000300800 */
[----:B------:R-:W5:Y:S01]  /*1d6f0*/  LDL.LU R19, [R1+0xc] ;  /* 0x00000c0001137983 */ /* 0x000f620000300800 */
[----:B------:R-:W1:Y:S01]  /*1d700*/  S2R R26, SR_TID.X ;  /* 0x00000000001a7919 */ /* 0x000e620000002100 */
[----:B------:R-:W-:Y:S01]  /*1d710*/  IMAD R3, R28, 0x10, R3 ;  /* 0x000000101c037824 */ /* 0x000fe200078e0203 */
[----:B------:R-:W-:Y:S01]  /*1d720*/  LOP3.LUT R28, R29, 0xc0, RZ, 0xc0, !PT ;  /* 0x000000c01d1c7812 */ /* 0x000fe200078ec0ff */
[----:B------:R-:W-:Y:S01]  /*1d730*/  STS.128 [R0+0x300], R4 ;  /* 0x0003000400007388 */ /* 0x000fe20000000c00 */
[----:B-1----:R-:W-:-:S03]  /*1d740*/  SHF.R.U32.HI R29, RZ, 0x5, R26 ;  /* 0x00000005ff1d7819 */ /* 0x002fc6000001161a */
[----:B------:R-:W-:Y:S04]  /*1d750*/  STS.128 [R0+0x280], R12 ;  /* 0x0002800c00007388 */ /* 0x000fe80000000c00 */
[----:B------:R-:W-:Y:S01]  /*1d760*/  STS.128 [R0+0x100], R8 ;  /* 0x0001000800007388 */ /* 0x000fe20000000c00 */
[----:B------:R-:W-:-:S04]  /*1d770*/  SHF.R.U32.HI R28, RZ, 0x1, R28 ;  /* 0x00000001ff1c7819 */ /* 0x000fc8000001161c */
[----:B------:R-:W-:Y:S01]  /*1d780*/  LOP3.LUT R3, R3, R28, RZ, 0x3c, !PT ;  /* 0x0000001c03037212 */ /* 0x000fe200078e3cff */
[----:B--2---:R1:W-:Y:S02]  /*1d790*/  STS.128 [R0+0x380], R20 ;  /* 0x0003801400007388 */ /* 0x0043e40000000c00 */
[----:B-1----:R-:W-:-:S04]  /*1d7a0*/  SGXT.U32 R20, R29, 0x3 ;  /* 0x000000031d14781a */ /* 0x002fc80000000000 */
[C-C-:B----4-:R-:W-:Y:S02]  /*1d7b0*/  LOP3.LUT R5, R27.reuse, 0x1e8, R20.reuse, 0xfe, !PT ;  /* 0x000001e81b057812 */ /* 0x150fe400078efe14 */
[C-C-:B------:R-:W-:Y:S02]  /*1d7c0*/  LOP3.LUT R4, R27.reuse, 0x1e0, R20.reuse, 0xfe, !PT ;  /* 0x000001e01b047812 */ /* 0x140fe400078efe14 */
[C-C-:B------:R-:W-:Y:S01]  /*1d7d0*/  LOP3.LUT R6, R27.reuse, 0x1d8, R20.reuse, 0xfe, !PT ;  /* 0x000001d81b067812 */ /* 0x140fe200078efe14 */
[----:B------:R1:W-:Y:S04]  /*1d7e0*/  STL [R1+0x124], R5 ;  /* 0x0001240501007387 */ /* 0x0003e80000100800 */
[----:B------:R2:W-:Y:S01]  /*1d7f0*/  STL [R1+0xdc], R4 ;  /* 0x0000dc0401007387 */ /* 0x0005e20000100800 */
[----:B-1----:R-:W-:-:S03]  /*1d800*/  LOP3.LUT R5, R27, 0x1d0, R20, 0xfe, !PT ;  /* 0x000001d01b057812 */ /* 0x002fc600078efe14 */
[----:B------:R1:W-:Y:S01]  /*1d810*/  STL [R1+0x120], R6 ;  /* 0x0001200601007387 */ /* 0x0003e20000100800 */
[----:B--2---:R-:W-:-:S03]  /*1d820*/  LOP3.LUT R4, R27, 0x1c8, R20, 0xfe, !PT ;  /* 0x000001c81b047812 */ /* 0x004fc600078efe14 */
[----:B------:R2:W-:Y:S04]  /*1d830*/  STL [R1+0x11c], R5 ;  /* 0x00011c0501007387 */ /* 0x0005e80000100800 */
[----:B------:R4:W-:Y:S01]  /*1d840*/  STL [R1+0x118], R4 ;  /* 0x0001180401007387 */ /* 0x0009e20000100800 */
[C-C-:B-1----:R-:W-:Y:S02]  /*1d850*/  LOP3.LUT R6, R27.reuse, 0x1c0, R20.reuse, 0xfe, !PT ;  /* 0x000001c01b067812 */ /* 0x142fe400078efe14 */
[----:B--2---:R-:W-:-:S03]  /*1d860*/  LOP3.LUT R5, R27, 0x1b8, R20, 0xfe, !PT ;  /* 0x000001b81b057812 */ /* 0x004fc600078efe14 */
[----:B------:R1:W-:Y:S01]  /*1d870*/  STL [R1+0x114], R6 ;  /* 0x0001140601007387 */ /* 0x0003e20000100800 */
[----:B----4-:R-:W-:-:S03]  /*1d880*/  LOP3.LUT R4, R27, 0x1b0, R20, 0xfe, !PT ;  /* 0x000001b01b047812 */ /* 0x010fc600078efe14 */
        /* <DEDUP_REMOVED lines=49> */
[----:B-----5:R-:W-:Y:S01]  /*1dba0*/  STS.128 [R0+0x180], R16 ;  /* 0x0001801000007388 */ /* 0x020fe20000000c00 */
[----:B-1----:R-:W-:-:S03]  /*1dbb0*/  LOP3.LUT R6, R27, 0xe8, R20, 0xfe, !PT ;  /* 0x000000e81b067812 */ /* 0x002fc600078efe14 */
[----:B------:R1:W-:Y:S01]  /*1dbc0*/  STL [R1+0xac], R4 ;  /* 0x0000ac0401007387 */ /* 0x0003e20000100800 */
[----:B--2---:R-:W-:-:S03]  /*1dbd0*/  LOP3.LUT R5, R27, 0xe0, R20, 0xfe, !PT ;  /* 0x000000e01b057812 */ /* 0x004fc600078efe14 */
[----:B------:R2:W-:Y:S01]  /*1dbe0*/  STL [R1+0xa8], R6 ;  /* 0x0000a80601007387 */ /* 0x0005e20000100800 */
[----:B-1----:R-:W-:-:S03]  /*1dbf0*/  LOP3.LUT R4, R27, 0xd8, R20, 0xfe, !PT ;  /* 0x000000d81b047812 */ /* 0x002fc600078efe14 */
[----:B------:R1:W-:Y:S01]  /*1dc00*/  STL [R1+0xa0], R5 ;  /* 0x0000a00501007387 */ /* 0x0003e20000100800 */
[C-C-:B------:R-:W-:Y:S01]  /*1dc10*/  LOP3.LUT R9, R27.reuse, 0x88, R20.reuse, 0xfe, !PT ;  /* 0x000000881b097812 */ /* 0x140fe200078efe14 */
[----:B------:R-:W4:Y:S01]  /*1dc20*/  LDC R17, c[0x0][0x3b8] ;  /* 0x0000ee00ff117b82 */ /* 0x000f220000000800 */
[C-C-:B--2---:R-:W-:Y:S01]  /*1dc30*/  LOP3.LUT R6, R27.reuse, 0xd0, R20.reuse, 0xfe, !PT ;  /* 0x000000d01b067812 */ /* 0x144fe200078efe14 */
        /* <DEDUP_REMOVED lines=9> */
[----:B-----5:R-:W-:-:S03]  /*1dcd0*/  LOP3.LUT R4, R27, 0xa8, R20, 0xfe, !PT ;  /* 0x000000a81b047812 */ /* 0x020fc600078efe14 */
[----:B------:R2:W-:Y:S04]  /*1dce0*/  STL [R1+0x88], R5 ;  /* 0x0000880501007387 */ /* 0x0005e80000100800 */
[----:B------:R5:W-:Y:S01]  /*1dcf0*/  STL [R1+0x84], R4 ;  /* 0x0000840401007387 */ /* 0x000be20000100800 */
[C-C-:B-1----:R-:W-:Y:S02]  /*1dd00*/  LOP3.LUT R6, R27.reuse, 0xa0, R20.reuse, 0xfe, !PT ;  /* 0x000000a01b067812 */ /* 0x142fe400078efe14 */
[----:B--2---:R-:W-:-:S03]  /*1dd10*/  LOP3.LUT R5, R27, 0x98, R20, 0xfe, !PT ;  /* 0x000000981b057812 */ /* 0x004fc600078efe14 */
[----:B------:R-:W-:Y:S01]  /*1dd20*/  STL [R1+0x80], R6 ;  /* 0x0000800601007387 */ /* 0x000fe20000100800 */
[----:B-----5:R-:W-:-:S03]  /*1dd30*/  LOP3.LUT R4, R27, 0x90, R20, 0xfe, !PT ;  /* 0x000000901b047812 */ /* 0x020fc600078efe14 */
[----:B------:R-:W-:Y:S04]  /*1dd40*/  STL [R1+0x7c], R5 ;  /* 0x00007c0501007387 */ /* 0x000fe80000100800 */
[----:B------:R-:W-:Y:S01]  /*1dd50*/  STL [R1+0x78], R4 ;  /* 0x0000780401007387 */ /* 0x000fe20000100800 */
[----:B------:R-:W-:Y:S06]  /*1dd60*/  BAR.SYNC.DEFER_BLOCKING 0x0 ;  /* 0x0000000000007b1d */ /* 0x000fec0000010000 */
[----:B------:R-:W1:Y:S04]  /*1dd70*/  LDS.128 R4, [R3+UR4] ;  /* 0x0000000403047984 */ /* 0x000e680008000c00 */
[----:B------:R-:W-:Y:S04]  /*1dd80*/  STL [R1+0x74], R9 ;  /* 0x0000740901007387 */ /* 0x000fe80000100800 */
[----:B-1----:R1:W-:Y:S04]  /*1dd90*/  STL.64 [R1+0x20], R4 ;  /* 0x0000200401007387 */ /* 0x0023e80000100a00 */
[----:B------:R-:W-:Y:S01]  /*1dda0*/  STL.64 [R1+0x28], R6 ;  /* 0x0000280601007387 */ /* 0x000fe20000100a00 */
[----:B-1----:R-:W-:-:S02]  /*1ddb0*/  LOP3.LUT R5, R27, 0x80, R20, 0xfe, !PT ;  /* 0x000000801b057812 */ /* 0x002fc400078efe14 */
[----:B------:R-:W-:-:S03]  /*1ddc0*/  LOP3.LUT R4, R27, 0x78, R20, 0xfe, !PT ;  /* 0x000000781b047812 */ /* 0x000fc600078efe14 */
[----:B------:R-:W-:Y:S04]  /*1ddd0*/  STL [R1+0x70], R5 ;  /* 0x0000700501007387 */ /* 0x000fe80000100800 */
[----:B------:R-:W-:Y:S04]  /*1dde0*/  STL [R1+0x6c], R4 ;  /* 0x00006c0401007387 */ /* 0x000fe80000100800 */
[----:B------:R-:W1:Y:S01]  /*1ddf0*/  LDS.128 R4, [R3+UR4+0x400] ;  /* 0x0004000403047984 */ /* 0x000e620008000c00 */
[C-C-:B------:R-:W-:Y:S02]  /*1de00*/  LOP3.LUT R10, R27.reuse, 0x70, R20.reuse, 0xfe, !PT ;  /* 0x000000701b0a7812 */ /* 0x140fe400078efe14 */
[----:B------:R-:W-:-:S03]  /*1de10*/  LOP3.LUT R9, R27, 0x68, R20, 0xfe, !PT ;  /* 0x000000681b097812 */ /* 0x000fc600078efe14 */
[----:B------:R-:W-:Y:S04]  /*1de20*/  STL [R1+0x68], R10 ;  /* 0x0000680a01007387 */ /* 0x000fe80000100800 */
[----:B-1----:R1:W-:Y:S04]  /*1de30*/  STL.64 [R1+0x10], R4 ;  /* 0x0000100401007387 */ /* 0x0023e80000100a00 */
[----:B------:R2:W-:Y:S04]  /*1de40*/  STL [R1+0x64], R9 ;  /* 0x0000640901007387 */ /* 0x0005e80000100800 */
[----:B------:R-:W-:Y:S01]  /*1de50*/  STL.64 [R1+0x18], R6 ;  /* 0x0000180601007387 */ /* 0x000fe20000100a00 */
[----:B-1----:R-:W-:-:S02]  /*1de60*/  LOP3.LUT R5, R27, 0x60, R20, 0xfe, !PT ;  /* 0x000000601b057812 */ /* 0x002fc400078efe14 */
[----:B------:R-:W-:-:S03]  /*1de70*/  LOP3.LUT R4, R27, 0x58, R20, 0xfe, !PT ;  /* 0x000000581b047812 */ /* 0x000fc600078efe14 */
[----:B------:R-:W-:Y:S04]  /*1de80*/  STL [R1+0x60], R5 ;  /* 0x0000600501007387 */ /* 0x000fe80000100800 */
[----:B------:R-:W-:Y:S04]  /*1de90*/  STL [R1+0x5c], R4 ;  /* 0x00005c0401007387 */ /* 0x000fe80000100800 */
[----:B------:R-:W1:Y:S01]  /*1dea0*/  LDS.128 R4, [R3+UR4+0x800] ;  /* 0x0008000403047984 */ /* 0x000e620008000c00 */
[C-C-:B------:R-:W-:Y:S02]  /*1deb0*/  LOP3.LUT R10, R27.reuse, 0x50, R20.reuse, 0xfe, !PT ;  /* 0x000000501b0a7812 */ /* 0x140fe400078efe14 */
[----:B--2---:R-:W-:-:S03]  /*1dec0*/  LOP3.LUT R9, R27, 0x48, R20, 0xfe, !PT ;  /* 0x000000481b097812 */ /* 0x004fc600078efe14 */
[----:B------:R-:W-:Y:S04]  /*1ded0*/  STL [R1+0x58], R10 ;  /* 0x0000580a01007387 */ /* 0x000fe80000100800 */
[----:B-1----:R1:W-:Y:S04]  /*1dee0*/  STL.64 [R1], R4 ;  /* 0x0000000401007387 */ /* 0x0023e80000100a00 */
        /* <DEDUP_REMOVED lines=8> */
[----:B------:R-:W-:-:S02]  /*1df70*/  LOP3.LUT R8, R27, 0x1f0, R20, 0xfe, !PT ;  /* 0x000001f01b087812 */ /* 0x000fc400078efe14 */
[C-C-:B--2---:R-:W-:Y:S02]  /*1df80*/  LOP3.LUT R9, R27.reuse, 0x30, R20.reuse, 0xfe, !PT ;  /* 0x000000301b097812 */ /* 0x144fe400078efe14 */
[----:B---3--:R-:W-:Y:S01]  /*1df90*/  ISETP.GE.AND P0, PT, R2, UR14, PT ;  /* 0x0000000e02007c0c */ /* 0x008fe2000bf06270 */
[----:B------:R-:W-:Y:S03]  /*1dfa0*/  STL [R1+0x48], R10 ;  /* 0x0000480a01007387 */ /* 0x000fe60000100800 */
[----:B------:R-:W-:Y:S01]  /*1dfb0*/  ISETP.LT.AND P1, PT, R8, UR15, !P0 ;  /* 0x0000000f08007c0c */ /* 0x000fe2000c721270 */
[----:B-1----:R-:W-:Y:S04]  /*1dfc0*/  STL [R1+0x718], R4 ;  /* 0x0007180401007387 */ /* 0x002fe80000100800 */
[----:B------:R-:W-:Y:S04]  /*1dfd0*/  STL [R1+0x44], R9 ;  /* 0x0000440901007387 */ /* 0x000fe80000100800 */
[----:B------:R-:W1:Y:S04]  /*1dfe0*/  LDS.128 R8, [R3+UR4+0x1000] ;  /* 0x0010000403087984 */ /* 0x000e680008000c00 */
[----:B------:R2:W-:Y:S04]  /*1dff0*/  STL [R1+0x704], R5 ;  /* 0x0007040501007387 */ /* 0x0005e80000100800 */
[----:B--2---:R-:W2:Y:S04]  /*1e000*/  LDL.LU R5, [R1] ;  /* 0x0000000001057983 */ /* 0x004ea80000300800 */
[----:B------:R3:W-:Y:S04]  /*1e010*/  STL [R1+0x700], R6 ;  /* 0x0007000601007387 */ /* 0x0007e80000100800 */
[----:B------:R5:W-:Y:S01]  /*1e020*/  STL [R1+0x6fc], R7 ;  /* 0x0006fc0701007387 */ /* 0x000be20000100800 */
[----:B---3--:R-:W-:-:S02]  /*1e030*/  LOP3.LUT R6, R27, 0x20, R20, 0xfe, !PT ;  /* 0x000000201b067812 */ /* 0x008fc400078efe14 */
[----:B-----5:R-:W-:-:S05]  /*1e040*/  LOP3.LUT R7, R27, 0x28, R20, 0xfe, !PT ;  /* 0x000000281b077812 */ /* 0x020fca00078efe14 */
[----:B------:R-:W-:Y:S04]  /*1e050*/  STL [R1+0x40], R7 ;  /* 0x0000400701007387 */ /* 0x000fe80000100800 */
[----:B------:R-:W-:Y:S04]  /*1e060*/  STL [R1+0x3c], R6 ;  /* 0x00003c0601007387 */ /* 0x000fe80000100800 */
[----:B-1----:R1:W-:Y:S04]  /*1e070*/  STL [R1+0x710], R9 ;  /* 0x0007100901007387 */ /* 0x0023e80000100800 */
[----:B-1----:R-:W3:Y:S04]  /*1e080*/  LDL.LU R9, [R1+0x48] ;  /* 0x0000480001097983 */ /* 0x002ee80000300800 */
[----:B------:R1:W-:Y:S04]  /*1e090*/  STL [R1+0x70c], R10 ;  /* 0x00070c0a01007387 */ /* 0x0003e80000100800 */
[----:B-1----:R-:W5:Y:S01]  /*1e0a0*/  LDL.LU R10, [R1+0x20] ;  /* 0x00002000010a7983 */ /* 0x002f620000300800 */
[----:B------:R-:W-:-:S04]  /*1e0b0*/  LOP3.LUT R12, R27, R20, RZ, 0xfc, !PT ;  /* 0x000000141b0c7212 */ /* 0x000fc800078efcff */
[C---:B------:R-:W-:Y:S01]  /*1e0c0*/  ISETP.LT.AND P3, PT, R12.reuse, UR15, !P0 ;  /* 0x0000000f0c007c0c */ /* 0x040fe2000c761270 */
[----:B----4-:R-:W-:Y:S02]  /*1e0d0*/  IMAD R6, R12, R17, RZ ;  /* 0x000000110c067224 */ /* 0x010fe400078e02ff */
[----:B------:R-:W1:Y:S01]  /*1e0e0*/  LDS.128 R12, [R3+UR4+0x1400] ;  /* 0x00140004030c7984 */ /* 0x000e620008000c00 */
[----:B0-----:R-:W-:-:S03]  /*1e0f0*/  IMAD R2, R2, UR5, RZ ;  /* 0x0000000502027c24 */ /* 0x001fc6000f8e02ff */
[----:B------:R0:W-:Y:S01]  /*1e100*/  STL [R1+0x708], R11 ;  /* 0x0007080b01007387 */ /* 0x0001e20000100800 */
[C-C-:B------:R-:W-:Y:S02]  /*1e110*/  LOP3.LUT R4, R27.reuse, 0x18, R20.reuse, 0xfe, !PT ;  /* 0x000000181b047812 */ /* 0x140fe400078efe14 */
[C---:B------:R-:W-:Y:S01]  /*1e120*/  LEA R0, P2, R2.reuse, UR12, 0x1 ;  /* 0x0000000c02007c11 */ /* 0x040fe2000f8408ff */
[----:B0-----:R-:W4:Y:S01]  /*1e130*/  LDL.LU R11, [R1+0x10] ;  /* 0x00001000010b7983 */ /* 0x001f220000300800 */
[C-C-:B------:R-:W-:Y:S02]  /*1e140*/  LOP3.LUT R16, R27.reuse, 0x10, R20.reuse, 0xfe, !PT ;  /* 0x000000101b107812 */ /* 0x140fe400078efe14 */
[----:B------:R-:W-:Y:S02]  /*1e150*/  LOP3.LUT R20, R27, 0x8, R20, 0xfe, !PT ;  /* 0x000000081b147812 */ /* 0x000fe400078efe14 */
[----:B------:R-:W-:Y:S02]  /*1e160*/  LEA.HI.X.SX32 R2, R2, UR13, 0x1, P2 ;  /* 0x0000000d02027c11 */ /* 0x000fe400090f0eff */
[C---:B------:R-:W-:Y:S01]  /*1e170*/  ISETP.LT.AND P2, PT, R20.reuse, UR15, !P0 ;  /* 0x0000000f14007c0c */ /* 0x040fe2000c741270 */
[----:B------:R-:W-:Y:S01]  /*1e180*/  IMAD R20, R20, R17, RZ ;  /* 0x0000001114147224 */ /* 0x000fe200078e02ff */
[----:B------:R-:W-:-:S04]  /*1e190*/  LEA R26, P6, R6, R0, 0x1 ;  /* 0x00000000061a7211 */ /* 0x000fc800078c08ff */
[----:B------:R-:W-:Y:S02]  /*1e1a0*/  LEA R28, P5, R20, R0, 0x1 ;  /* 0x00000000141c7211 */ /* 0x000fe400078a08ff */
[-C--:B------:R-:W-:Y:S01]  /*1e1b0*/  LEA.HI.X.SX32 R27, R6, R2.reuse, 0x1, P6 ;  /* 0x00000002061b7211 */ /* 0x080fe200030f0eff */
[CC--:B------:R-:W-:Y:S01]  /*1e1c0*/  IMAD R25, R16.reuse, R17.reuse, RZ ;  /* 0x0000001110197224 */ /* 0x0c0fe200078e02ff */
[----:B------:R-:W-:Y:S01]  /*1e1d0*/  ISETP.LT.AND P4, PT, R16, UR15, !P0 ;  /* 0x0000000f10007c0c */ /* 0x000fe2000c781270 */
[----:B------:R-:W-:Y:S01]  /*1e1e0*/  IMAD R7, R4, R17, RZ ;  /* 0x0000001104077224 */ /* 0x000fe200078e02ff */
[----:B------:R-:W-:Y:S01]  /*1e1f0*/  LEA.HI.X.SX32 R29, R20, R2, 0x1, P5 ;  /* 0x00000002141d7211 */ /* 0x000fe200028f0eff */
[----:B------:R-:W0:Y:S04]  /*1e200*/  LDS.128 R16, [R3+UR4+0x1800] ;  /* 0x0018000403107984 */ /* 0x000e280008000c00 */
[----:B------:R-:W0:Y:S04]  /*1e210*/  LDS.128 R20, [R3+UR4+0x1c00] ;  /* 0x001c000403147984 */ /* 0x000e280008000c00 */
[----:B-1----:R1:W-:Y:S04]  /*1e220*/  STL [R1+0x714], R15 ;  /* 0x0007140f01007387 */ /* 0x0023e80000100800 */
[----:B-1----:R-:W3:Y:S04]  /*1e230*/  LDL.LU R15, [R1+0x44] ;  /* 0x00004400010f7983 */ /* 0x002ee80000300800 */
[----:B------:R-:W3:Y:S04]  /*1e240*/  LDL.LU R3, [R1+0x40] ;  /* 0x0000400001037983 */ /* 0x000ee80000300800 */
[----:B-----5:R1:W-:Y:S01]  /*1e250*/  @P3 STG.E.U16 desc[UR8][R26.64], R10 ;  /* 0x0000000a1a003986 */ /* 0x0203e2000c101508 */
[----:B------:R-:W-:-:S03]  /*1e260*/  ISETP.LT.AND P3, PT, R4, UR15, !P0 ;  /* 0x0000000f04007c0c */ /* 0x000fc6000c761270 */
[----:B------:R-:W5:Y:S04]  /*1e270*/  LDL.LU R4, [R1+0x718] ;  /* 0x0007180001047983 */ /* 0x000f680000300800 */
[----:B-1----:R-:W5:Y:S04]  /*1e280*/  LDL.LU R27, [R1+0x3c] ;  /* 0x00003c00011b7983 */ /* 0x002f680000300800 */
[----:B----4-:R1:W-:Y:S02]  /*1e290*/  @P2 STG.E.U16 desc[UR8][R28.64], R11 ;  /* 0x0000000b1c002986 */ /* 0x0103e4000c101508 */
[----:B-1----:R-:W1:Y:S01]  /*1e2a0*/  LDC R29, c[0x0][0x3b8] ;  /* 0x0000ee00ff1d7b82 */ /* 0x002e620000000800 */
[----:B------:R-:W-:-:S02]  /*1e2b0*/  LEA R24, P6, R25, R0, 0x1 ;  /* 0x0000000019187211 */ /* 0x000fc400078c08ff */
[----:B------:R-:W-:Y:S02]  /*1e2c0*/  LEA R26, P5, R7, R0, 0x1 ;  /* 0x00000000071a7211 */ /* 0x000fe400078a08ff */
[----:B------:R-:W-:-:S05]  /*1e2d0*/  LEA.HI.X.SX32 R25, R25, R2, 0x1, P6 ;  /* 0x0000000219197211 */ /* 0x000fca00030f0eff */
[----:B--2---:R2:W-:Y:S01]  /*1e2e0*/  @P4 STG.E.U16 desc[UR8][R24.64], R5 ;  /* 0x0000000518004986 */ /* 0x0045e2000c101508 */
[C---:B---3--:R-:W-:Y:S01]  /*1e2f0*/  ISETP.LT.AND P4, PT, R3.reuse, UR15, !P0 ;  /* 0x0000000f03007c0c */ /* 0x048fe2000c781270 */
[-C--:B-1----:R-:W-:Y:S02]  /*1e300*/  IMAD R3, R3, R29.reuse, RZ ;  /* 0x0000001d03037224 */ /* 0x082fe400078e02ff */
[CC--:B-----5:R-:W-:Y:S01]  /*1e310*/  IMAD R28, R27.reuse, R29.reuse, RZ ;  /* 0x0000001d1b1c7224 */ /* 0x0e0fe200078e02ff */
[----:B------:R-:W-:Y:S02]  /*1e320*/  ISETP.LT.AND P2, PT, R27, UR15, !P0 ;  /* 0x0000000f1b007c0c */ /* 0x000fe4000c741270 */
[----:B------:R-:W-:Y:S02]  /*1e330*/  LEA.HI.X.SX32 R27, R7, R2, 0x1, P5 ;  /* 0x00000002071b7211 */ /* 0x000fe400028f0eff */
[C---:B--2---:R-:W-:Y:S01]  /*1e340*/  LEA R24, P5, R28.reuse, R0, 0x1 ;  /* 0x000000001c187211 */ /* 0x044fe200078a08ff */
[----:B------:R-:W2:Y:S03]  /*1e350*/  LDL.LU R7, [R1+0x58] ;  /* 0x0000580001077983 */ /* 0x000ea60000300800 */
[----:B------:R-:W-:Y:S01]  /*1e360*/  LEA.HI.X.SX32 R25, R28, R2, 0x1, P5 ;  /* 0x000000021c197211 */ /* 0x000fe200028f0eff */
[----:B------:R1:W-:Y:S01]  /*1e370*/  @P3 STG.E.U16 desc[UR8][R26.64], R4 ;  /* 0x000000041a003986 */ /* 0x0003e2000c101508 */
[C---:B------:R-:W-:Y:S01]  /*1e380*/  IMAD R28, R15.reuse, R29, RZ ;  /* 0x0000001d0f1c7224 */ /* 0x040fe200078e02ff */
[----:B------:R-:W-:-:S02]  /*1e390*/  ISETP.LT.AND P3, PT, R15, UR15, !P0 ;  /* 0x0000000f0f007c0c */ /* 0x000fc4000c761270 */
[----:B------:R3:W-:Y:S01]  /*1e3a0*/  @P2 STG.E.U16 desc[UR8][R24.64], R8 ;  /* 0x0000000818002986 */ /* 0x0007e2000c101508 */
[----:B------:R-:W-:-:S03]  /*1e3b0*/  ISETP.LT.AND P5, PT, R9, UR15, !P0 ;  /* 0x0000000f09007c0c */ /* 0x000fc6000c7a1270 */
[----:B------:R-:W4:Y:S01]  /*1e3c0*/  LDL.LU R15, [R1+0x714] ;  /* 0x00071400010f7983 */ /* 0x000f220000300800 */
[----:B-1----:R-:W-:-:S04]  /*1e3d0*/  LEA R26, P6, R3, R0, 0x1 ;  /* 0x00000000031a7211 */ /* 0x002fc800078c08ff */
[----:B------:R-:W-:Y:S02]  /*1e3e0*/  LEA.HI.X.SX32 R27, R3, R2, 0x1, P6 ;  /* 0x00000002031b7211 */ /* 0x000fe400030f0eff */
[C---:B---3--:R-:W-:Y:S01]  /*1e3f0*/  LEA R24, P2, R28.reuse, R0, 0x1 ;  /* 0x000000001c187211 */ /* 0x048fe200078408ff */
[----:B------:R-:W-:Y:S02]  /*1e400*/  IMAD R3, R9, R29, RZ ;  /* 0x0000001d09037224 */ /* 0x000fe400078e02ff */
[----:B------:R-:W3:Y:S01]  /*1e410*/  LDL.LU R9, [R1+0x710] ;  /* 0x0007100001097983 */ /* 0x000ee20000300800 */
[----:B------:R-:W-:-:S03]  /*1e420*/  LEA.HI.X.SX32 R25, R28, R2, 0x1, P2 ;  /* 0x000000021c197211 */ /* 0x000fc600010f0eff */
[----:B------:R1:W-:Y:S04]  /*1e430*/  @P4 STG.E.U16 desc[UR8][R26.64], R12 ;  /* 0x0000000c1a004986 */ /* 0x0003e8000c101508 */
[----:B-1----:R-:W5:Y:S04]  /*1e440*/  LDL.LU R27, [R1+0x4c] ;  /* 0x00004c00011b7983 */ /* 0x002f680000300800 */
[----:B------:R-:W2:Y:S01]  /*1e450*/  LDL.LU R28, [R1+0x50] ;  /* 0x00005000011c7983 */ /* 0x000ea20000300800 */
[----:B------:R-:W-:Y:S02]  /*1e460*/  LEA R26, P6, R3, R0, 0x1 ;  /* 0x00000000031a7211 */ /* 0x000fe400078c08ff */
[----:B------:R-:W-:Y:S01]  /*1e470*/  PRMT R4, R10, 0x7632, R4 ;  /* 0x000076320a047816 */ /* 0x000fe20000000004 */
[----:B0-----:R-:W-:Y:S01]  /*1e480*/  @P3 STG.E.U16 desc[UR8][R24.64], R16 ;  /* 0x0000001018003986 */ /* 0x001fe2000c101508 */
[----:B-----5:R-:W-:-:S02]  /*1e490*/  ISETP.LT.AND P4, PT, R27, UR15, !P0 ;  /* 0x0000000f1b007c0c */ /* 0x020fc4000c781270 */
[----:B------:R-:W-:Y:S02]  /*1e4a0*/  LEA.HI.X.SX32 R27, R3, R2, 0x1, P6 ;  /* 0x00000002031b7211 */ /* 0x000fe400030f0eff */
[----:B--2---:R-:W-:Y:S01]  /*1e4b0*/  ISETP.LT.AND P2, PT, R28, UR15, !P0 ;  /* 0x0000000f1c007c0c */ /* 0x004fe2000c741270 */
[----:B------:R-:W-:Y:S02]  /*1e4c0*/  IMAD R28, R29, 0x40, R6 ;  /* 0x000000401d1c7824 */ /* 0x000fe400078e0206 */
[----:B------:R-:W2:Y:S04]  /*1e4d0*/  LDL.LU R6, [R1+0x68] ;  /* 0x0000680001067983 */ /* 0x000ea80000300800 */
[----:B------:R-:W5:Y:S04]  /*1e4e0*/  LDL.LU R3, [R1+0x54] ;  /* 0x0000540001037983 */ /* 0x000f680000300800 */
[----:B------:R0:W-:Y:S01]  /*1e4f0*/  @P5 STG.E.U16 desc[UR8][R26.64], R20 ;  /* 0x000000141a005986 */ /* 0x0001e2000c101508 */
[----:B------:R-:W-:-:S03]  /*1e500*/  ISETP.LT.AND P5, PT, R7, UR15, !P0 ;  /* 0x0000000f07007c0c */ /* 0x000fc6000c7a1270 */
[----:B------:R-:W2:Y:S04]  /*1e510*/  LDL.LU R10, [R1+0x70c] ;  /* 0x00070c00010a7983 */ /* 0x000ea80000300800 */
[----:B------:R-:W2:Y:S04]  /*1e520*/  LDL.LU R7, [R1+0x6c] ;  /* 0x00006c0001077983 */ /* 0x000ea80000300800 */
[----:B0-----:R-:W2:Y:S01]  /*1e530*/  LDL.LU R27, [R1+0x5c] ;  /* 0x00005c00011b7983 */ /* 0x001ea20000300800 */
[----:B------:R-:W-:-:S04]  /*1e540*/  LEA R24, P6, R28, R0, 0x1 ;  /* 0x000000001c187211 */ /* 0x000fc800078c08ff */
[----:B------:R-:W-:-:S05]  /*1e550*/  LEA.HI.X.SX32 R25, R28, R2, 0x1, P6 ;  /* 0x000000021c197211 */ /* 0x000fca00030f0eff */
[----:B------:R0:W-:Y:S02]  /*1e560*/  @P4 STG.E.U16 desc[UR8][R24.64], R4 ;  /* 0x0000000418004986 */ /* 0x0001e4000c101508 */
[----:B0-----:R-:W-:Y:S02]  /*1e570*/  PRMT R4, R5, 0x7632, R4 ;  /* 0x0000763205047816 */ /* 0x001fe40000000004 */
[----:B-----5:R-:W-:Y:S01]  /*1e580*/  ISETP.LT.AND P3, PT, R3, UR15, !P0 ;  /* 0x0000000f03007c0c */ /* 0x020fe2000c761270 */
[----:B------:R-:W-:Y:S02]  /*1e590*/  IMAD R3, R29, 0x8, R28 ;  /* 0x000000081d037824 */ /* 0x000fe400078e021c */
[----:B------:R-:W0:Y:S03]  /*1e5a0*/  LDC R28, c[0x0][0x3b8] ;  /* 0x0000ee00ff1c7b82 */ /* 0x000e260000000800 */
[----:B------:R-:W-:-:S02]  /*1e5b0*/  LEA R26, P6, R3, R0, 0x1 ;  /* 0x00000000031a7211 */ /* 0x000fc400078c08ff */
[----:B--2---:R-:W-:Y:S02]  /*1e5c0*/  ISETP.LT.AND P4, PT, R27, UR15, !P0 ;  /* 0x0000000f1b007c0c */ /* 0x004fe4000c781270 */
[----:B------:R-:W-:Y:S01]  /*1e5d0*/  LEA.HI.X.SX32 R27, R3, R2, 0x1, P6 ;  /* 0x00000002031b7211 */ /* 0x000fe200030f0eff */
[--C-:B0-----:R-:W-:Y:S01]  /*1e5e0*/  IMAD R29, R28, 0x8, R3.reuse ;  /* 0x000000081c1d7824 */ /* 0x101fe200078e0203 */
[----:B------:R-:W-:Y:S02]  /*1e5f0*/  PRMT R3, R11, 0x7632, R3 ;  /* 0x000076320b037816 */ /* 0x000fe40000000003 */
[----:B------:R-:W2:Y:S02]  /*1e600*/  LDL.LU R11, [R1+0x708] ;  /* 0x00070800010b7983 */ /* 0x000ea40000300800 */
[C---:B------:R-:W-:Y:S02]  /*1e610*/  LEA R24, P6, R29.reuse, R0, 0x1 ;  /* 0x000000001d187211 */ /* 0x040fe400078c08ff */
[----:B------:R-:W5:Y:S02]  /*1e620*/  LDL.LU R5, [R1+0x704] ;  /* 0x0007040001057983 */ /* 0x000f640000300800 */
[----:B------:R-:W-:-:S02]  /*1e630*/  LEA.HI.X.SX32 R25, R29, R2, 0x1, P6 ;  /* 0x000000021d197211 */ /* 0x000fc400030f0eff */
[----:B------:R0:W-:Y:S04]  /*1e640*/  @P3 STG.E.U16 desc[UR8][R26.64], R3 ;  /* 0x000000031a003986 */ /* 0x0001e8000c101508 */
[----:B------:R1:W-:Y:S04]  /*1e650*/  @P5 STG.E.U16 desc[UR8][R24.64], R4 ;  /* 0x0000000418005986 */ /* 0x0003e8000c101508 */
[----:B0-----:R-:W2:Y:S04]  /*1e660*/  LDL.LU R27, [R1+0x60] ;  /* 0x00006000011b7983 */ /* 0x001ea80000300800 */
[----:B-1----:R-:W3:Y:S01]  /*1e670*/  LDL.LU R25, [R1+0x64] ;  /* 0x0000640001197983 */ /* 0x002ee20000300800 */
[----:B------:R-:W-:-:S02]  /*1e680*/  IMAD R28, R28, 0x8, R29 ;  /* 0x000000081c1c7824 */ /* 0x000fc400078e021d */
[----:B------:R-:W0:Y:S03]  /*1e690*/  LDC R29, c[0x0][0x3b8] ;  /* 0x0000ee00ff1d7b82 */ /* 0x000e260000000800 */
[----:B------:R-:W-:Y:S02]  /*1e6a0*/  LEA R26, P6, R28, R0, 0x1 ;  /* 0x000000001c1a7211 */ /* 0x000fe400078c08ff */
[----:B------:R-:W-:Y:S02]  /*1e6b0*/  PRMT R8, R4, 0x7632, R8 ;  /* 0x0000763204087816 */ /* 0x000fe40000000008 */
[----:B------:R-:W-:Y:S01]  /*1e6c0*/  PRMT R12, R12, 0x7632, R12 ;  /* 0x000076320c0c7816 */ /* 0x000fe2000000000c */
[----:B0-----:R-:W-:-:S04]  /*1e6d0*/  IMAD R3, R29, 0x8, R28 ;  /* 0x000000081d037824 */ /* 0x001fc800078e021c */
[----:B------:R-:W-:Y:S01]  /*1e6e0*/  IMAD R4, R29, 0x8, R3 ;  /* 0x000000081d047824 */ /* 0x000fe200078e0203 */
[----:B--2---:R-:W-:Y:S02]  /*1e6f0*/  ISETP.LT.AND P3, PT, R27, UR15, !P0 ;  /* 0x0000000f1b007c0c */ /* 0x004fe4000c761270 */
[----:B------:R-:W-:Y:S02]  /*1e700*/  LEA.HI.X.SX32 R27, R28, R2, 0x1, P6 ;  /* 0x000000021c1b7211 */ /* 0x000fe400030f0eff */
[----:B------:R-:W-:Y:S01]  /*1e710*/  LEA R24, P6, R3, R0, 0x1 ;  /* 0x0000000003187211 */ /* 0x000fe200078c08ff */
[----:B------:R-:W2:Y:S01]  /*1e720*/  LDL.LU R28, [R1+0x78] ;  /* 0x00007800011c7983 */ /* 0x000ea20000300800 */
[----:B---3--:R-:W-:Y:S02]  /*1e730*/  ISETP.LT.AND P5, PT, R25, UR15, !P0 ;  /* 0x0000000f19007c0c */ /* 0x008fe4000c7a1270 */
[----:B------:R-:W-:Y:S01]  /*1e740*/  LEA.HI.X.SX32 R25, R3, R2, 0x1, P6 ;  /* 0x0000000203197211 */ /* 0x000fe200030f0eff */
[----:B------:R0:W-:Y:S01]  /*1e750*/  @P4 STG.E.U16 desc[UR8][R26.64], R8 ;  /* 0x000000081a004986 */ /* 0x0001e2000c101508 */
[----:B------:R-:W-:Y:S01]  /*1e760*/  ISETP.LT.AND P4, PT, R6, UR15, !P0 ;  /* 0x0000000f06007c0c */ /* 0x000fe2000c781270 */
[----:B------:R-:W1:Y:S02]  /*1e770*/  LDC R3, c[0x0][0x3b8] ;  /* 0x0000ee00ff037b82 */ /* 0x000e640000000800 */
[----:B------:R-:W3:Y:S04]  /*1e780*/  LDL.LU R6, [R1+0x24] ;  /* 0x0000240001067983 */ /* 0x000ee80000300800 */
[----:B------:R-:W2:Y:S01]  /*1e790*/  LDL.LU R29, [R1+0x14] ;  /* 0x00001400011d7983 */ /* 0x000ea20000300800 */
[----:B0-----:R-:W-:-:S02]  /*1e7a0*/  LEA R26, P6, R4, R0, 0x1 ;  /* 0x00000000041a7211 */ /* 0x001fc400078c08ff */
[----:B------:R-:W-:Y:S02]  /*1e7b0*/  PRMT R8, R8, 0x7632, R8 ;  /* 0x0000763208087816 */ /* 0x000fe40000000008 */
[----:B------:R-:W-:-:S03]  /*1e7c0*/  LEA.HI.X.SX32 R27, R4, R2, 0x1, P6 ;  /* 0x00000002041b7211 */ /* 0x000fc600030f0eff */
[----:B------:R-:W-:Y:S01]  /*1e7d0*/  @P3 STG.E.U16 desc[UR8][R24.64], R8 ;  /* 0x0000000818003986 */ /* 0x000fe2000c101508 */
[----:B------:R-:W-:-:S03]  /*1e7e0*/  ISETP.LT.AND P3, PT, R7, UR15, !P0 ;  /* 0x0000000f07007c0c */ /* 0x000fc6000c761270 */
[----:B------:R-:W2:Y:S04]  /*1e7f0*/  LDL.LU R7, [R1+0x4] ;  /* 0x0000040001077983 */ /* 0x000ea80000300800 */
[----:B------:R0:W-:Y:S04]  /*1e800*/  @P5 STG.E.U16 desc[UR8][R26.64], R12 ;  /* 0x0000000c1a005986 */ /* 0x0001e8000c101508 */
[----:B0-----:R-:W2:Y:S01]  /*1e810*/  LDL.LU R27, [R1+0x70] ;  /* 0x00007000011b7983 */ /* 0x001ea20000300800 */
[----:B-1----:R-:W-:Y:S02]  /*1e820*/  IMAD R3, R3, 0x8, R4 ;  /* 0x0000000803037824 */ /* 0x002fe400078e0204 */
[----:B------:R-:W0:Y:S03]  /*1e830*/  LDC R4, c[0x0][0x3b8] ;  /* 0x0000ee00ff047b82 */ /* 0x000e260000000800 */
[----:B------:R-:W-:-:S04]  /*1e840*/  LEA R24, P6, R3, R0, 0x1 ;  /* 0x0000000003187211 */ /* 0x000fc800078c08ff */
[----:B------:R-:W-:Y:S01]  /*1e850*/  LEA.HI.X.SX32 R25, R3, R2, 0x1, P6 ;  /* 0x0000000203197211 */ /* 0x000fe200030f0eff */
[----:B0-----:R-:W-:Y:S02]  /*1e860*/  IMAD R4, R4, 0x8, R3 ;  /* 0x0000000804047824 */ /* 0x001fe400078e0203 */
[----:B------:R-:W0:Y:S03]  /*1e870*/  LDC R3, c[0x0][0x3b8] ;  /* 0x0000ee00ff037b82 */ /* 0x000e260000000800 */
[C---:B------:R-:W-:Y:S01]  /*1e880*/  LEA R26, P6, R4.reuse, R0, 0x1 ;  /* 0x00000000041a7211 */ /* 0x040fe200078c08ff */
[----:B0-----:R-:W-:Y:S01]  /*1e890*/  IMAD R3, R3, 0x8, R4 ;  /* 0x0000000803037824 */ /* 0x001fe200078e0204 */
[----:B--2---:R-:W-:Y:S02]  /*1e8a0*/  ISETP.LT.AND P5, PT, R27, UR15, !P0 ;  /* 0x0000000f1b007c0c */ /* 0x004fe4000c7a1270 */
[----:B------:R-:W-:-:S02]  /*1e8b0*/  LEA.HI.X.SX32 R27, R4, R2, 0x1, P6 ;  /* 0x00000002041b7211 */ /* 0x000fc400030f0eff */
[----:B------:R-:W2:Y:S01]  /*1e8c0*/  LDL.LU R4, [R1+0x74] ;  /* 0x0000740001047983 */ /* 0x000ea20000300800 */
[----:B------:R-:W-:Y:S02]  /*1e8d0*/  PRMT R16, R16, 0x7632, R16 ;  /* 0x0000763210107816 */ /* 0x000fe40000000010 */
[----:B------:R-:W-:-:S03]  /*1e8e0*/  PRMT R20, R20, 0x7632, R20 ;  /* 0x0000763214147816 */ /* 0x000fc60000000014 */
[----:B------:R0:W-:Y:S04]  /*1e8f0*/  @P4 STG.E.U16 desc[UR8][R24.64], R16 ;  /* 0x0000001018004986 */ /* 0x0001e8000c101508 */
[----:B------:R1:W-:Y:S01]  /*1e900*/  @P3 STG.E.U16 desc[UR8][R26.64], R20 ;  /* 0x000000141a003986 */ /* 0x0003e2000c101508 */
[----:B0-----:R-:W0:Y:S08]  /*1e910*/  LDC R16, c[0x0][0x3b8] ;  /* 0x0000ee00ff107b82 */ /* 0x001e300000000800 */
[----:B-1----:R-:W1:Y:S01]  /*1e920*/  LDC R20, c[0x0][0x3b8] ;  /* 0x0000ee00ff147b82 */ /* 0x002e620000000800 */
[----:B------:R-:W-:-:S04]  /*1e930*/  LEA R24, P6, R3, R0, 0x1 ;  /* 0x0000000003187211 */ /* 0x000fc800078c08ff */
[----:B------:R-:W-:Y:S02]  /*1e940*/  LEA.HI.X.SX32 R25, R3, R2, 0x1, P6 ;  /* 0x0000000203197211 */ /* 0x000fe400030f0eff */
[----:B------:R-:W-:Y:S02]  /*1e950*/  ISETP.LT.AND P3, PT, R28, UR15, !P0 ;  /* 0x0000000f1c007c0c */ /* 0x000fe4000c761270 */
[----:B--2---:R-:W-:Y:S02]  /*1e960*/  ISETP.LT.AND P4, PT, R4, UR15, !P0 ;  /* 0x0000000f04007c0c */ /* 0x004fe4000c781270 */
[----:B0-----:R-:W-:Y:S02]  /*1e970*/  LEA R4, R16, R3, 0x3 ;  /* 0x0000000310047211 */ /* 0x001fe400078e18ff */
[----:B------:R-:W2:Y:S02]  /*1e980*/  LDL.LU R16, [R1+0x8c] ;  /* 0x00008c0001107983 */ /* 0x000ea40000300800 */
[----:B------:R-:W-:Y:S01]  /*1e990*/  LEA R26, P6, R4, R0, 0x1 ;  /* 0x00000000041a7211 */ /* 0x000fe200078c08ff */
[----:B-1----:R-:W-:Y:S01]  /*1e9a0*/  IMAD R3, R20, 0x8, R4 ;  /* 0x0000000814037824 */ /* 0x002fe200078e0204 */
[----:B------:R-:W2:Y:S02]  /*1e9b0*/  LDL.LU R28, [R1+0x94] ;  /* 0x00009400011c7983 */ /* 0x000ea40000300800 */
[----:B------:R-:W-:-:S02]  /*1e9c0*/  LEA.HI.X.SX32 R27, R4, R2, 0x1, P6 ;  /* 0x00000002041b7211 */ /* 0x000fc400030f0eff */
[----:B------:R-:W2:Y:S04]  /*1e9d0*/  LDL.LU R4, [R1+0x7c] ;  /* 0x00007c0001047983 */ /* 0x000ea80000300800 */
[----:B---3--:R0:W-:Y:S02]  /*1e9e0*/  @P5 STG.E.U16 desc[UR8][R24.64], R6 ;  /* 0x0000000618005986 */ /* 0x0081e4000c101508 */
[----:B0-----:R-:W-:-:S04]  /*1e9f0*/  LEA R24, P6, R3, R0, 0x1 ;  /* 0x0000000003187211 */ /* 0x001fc800078c08ff */
[----:B------:R-:W-:Y:S02]  /*1ea00*/  LEA.HI.X.SX32 R25, R3, R2, 0x1, P6 ;  /* 0x0000000203197211 */ /* 0x000fe400030f0eff */
[----:B--2---:R-:W-:Y:S01]  /*1ea10*/  ISETP.LT.AND P5, PT, R4, UR15, !P0 ;  /* 0x0000000f04007c0c */ /* 0x004fe2000c7a1270 */
[----:B------:R-:W-:Y:S02]  /*1ea20*/  IMAD R4, R20, 0x8, R3 ;  /* 0x0000000814047824 */ /* 0x000fe400078e0203 */
[----:B------:R-:W2:Y:S04]  /*1ea30*/  LDL.LU R3, [R1+0x80] ;  /* 0x0000800001037983 */ /* 0x000ea80000300800 */
[----:B------:R0:W-:Y:S02]  /*1ea40*/  @P4 STG.E.U16 desc[UR8][R26.64], R29 ;  /* 0x0000001d1a004986 */ /* 0x0001e4000c101508 */
        /* <DEDUP_REMOVED lines=11> */
[----:B-----5:R0:W-:Y:S04]  /*1eb00*/  @P5 STG.E.U16 desc[UR8][R26.64], R5 ;  /* 0x000000051a005986 */ /* 0x0201e8000c101508 */
[----:B------:R1:W-:Y:S01]  /*1eb10*/  @P4 STG.E.U16 desc[UR8][R24.64], R9 ;  /* 0x0000000918004986 */ /* 0x0003e2000c101508 */
[----:B0-----:R-:W-:-:S04]  /*1eb20*/  LEA R26, P6, R4, R0, 0x1 ;  /* 0x00000000041a7211 */ /* 0x001fc800078c08ff */
[----:B------:R-:W-:Y:S02]  /*1eb30*/  LEA.HI.X.SX32 R27, R4, R2, 0x1, P6 ;  /* 0x00000002041b7211 */ /* 0x000fe400030f0eff */
[----:B------:R-:W-:Y:S02]  /*1eb40*/  ISETP.LT.AND P4, PT, R16, UR15, !P0 ;  /* 0x0000000f10007c0c */ /* 0x000fe4000c781270 */
[----:B------:R-:W3:Y:S04]  /*1eb50*/  LDL.LU R16, [R1+0xa8] ;  /* 0x0000a80001107983 */ /* 0x000ee80000300800 */
[----:B------:R-:W-:Y:S01]  /*1eb60*/  @P3 STG.E.U16 desc[UR8][R26.64], R13 ;  /* 0x0000000d1a003986 */ /* 0x000fe2000c101508 */
[----:B--2---:R-:W-:Y:S01]  /*1eb70*/  ISETP.LT.AND P5, PT, R3, UR15, !P0 ;  /* 0x0000000f03007c0c */ /* 0x004fe2000c7a1270 */
[----:B------:R-:W-:-:S05]  /*1eb80*/  IMAD R3, R20, 0x8, R4 ;  /* 0x0000000814037824 */ /* 0x000fca00078e0204 */
[----:B-1----:R-:W-:Y:S01]  /*1eb90*/  LEA R24, P6, R3, R0, 0x1 ;  /* 0x0000000003187211 */ /* 0x002fe200078c08ff */
[----:B------:R-:W-:-:S03]  /*1eba0*/  IMAD R4, R20, 0x8, R3 ;  /* 0x0000000814047824 */ /* 0x000fc600078e0203 */
[----:B------:R-:W-:Y:S02]  /*1ebb0*/  LEA.HI.X.SX32 R25, R3, R2, 0x1, P6 ;  /* 0x0000000203197211 */ /* 0x000fe400030f0eff */
[----:B------:R-:W2:Y:S04]  /*1ebc0*/  LDL.LU R3, [R1+0x90] ;  /* 0x0000900001037983 */ /* 0x000ea80000300800 */
[----:B------:R0:W-:Y:S01]  /*1ebd0*/  @P5 STG.E.U16 desc[UR8][R24.64], R17 ;  /* 0x0000001118005986 */ /* 0x0001e2000c101508 */
[----:B------:R-:W-:-:S03]  /*1ebe0*/  ISETP.LT.AND P5, PT, R28, UR15, !P0 ;  /* 0x0000000f1c007c0c */ /* 0x000fc6000c7a1270 */
[----:B------:R-:W5:Y:S04]  /*1ebf0*/  LDL.LU R28, [R1+0xac] ;  /* 0x0000ac00011c7983 */ /* 0x000f680000300800 */
[----:B0-----:R-:W3:Y:S01]  /*1ec00*/  LDL.LU R25, [R1+0x98] ;  /* 0x0000980001197983 */ /* 0x001ee20000300800 */
[----:B------:R-:W-:-:S04]  /*1ec10*/  LEA R26, P6, R4, R0, 0x1 ;  /* 0x00000000041a7211 */ /* 0x000fc800078c08ff */
[----:B------:R-:W-:-:S05]  /*1ec20*/  LEA.HI.X.SX32 R27, R4, R2, 0x1, P6 ;  /* 0x00000002041b7211 */ /* 0x000fca00030f0eff */
[----:B------:R0:W-:Y:S01]  /*1ec30*/  @P4 STG.E.U16 desc[UR8][R26.64], R21 ;  /* 0x000000151a004986 */ /* 0x0001e2000c101508 */
[----:B------:R-:W-:Y:S02]  /*1ec40*/  PRMT R8, R6, 0x7632, R8 ;  /* 0x0000763206087816 */ /* 0x000fe40000000008 */
[----:B------:R-:W-:Y:S01]  /*1ec50*/  PRMT R5, R29, 0x7632, R5 ;  /* 0x000076321d057816 */ /* 0x000fe20000000005 */
[----:B------:R-:W4:Y:S04]  /*1ec60*/  LDL.LU R6, [R1+0x700] ;  /* 0x0007000001067983 */ /* 0x000f280000300800 */
[----:B------:R-:W4:Y:S01]  /*1ec70*/  LDL.LU R29, [R1+0xb0] ;  /* 0x0000b000011d7983 */ /* 0x000f220000300800 */
[----:B--2---:R-:W-:Y:S01]  /*1ec80*/  ISETP.LT.AND P3, PT, R3, UR15, !P0 ;  /* 0x0000000f03007c0c */ /* 0x004fe2000c761270 */
[----:B------:R-:W-:-:S04]  /*1ec90*/  IMAD R3, R20, 0x8, R4 ;  /* 0x0000000814037824 */ /* 0x000fc800078e0204 */
[----:B------:R-:W-:Y:S01]  /*1eca0*/  IMAD R4, R20, 0x8, R3 ;  /* 0x0000000814047824 */ /* 0x000fe200078e0203 */
[----:B------:R-:W-:Y:S02]  /*1ecb0*/  LEA R24, P6, R3, R0, 0x1 ;  /* 0x0000000003187211 */ /* 0x000fe400078c08ff */
[----:B---3--:R-:W-:Y:S02]  /*1ecc0*/  ISETP.LT.AND P4, PT, R25, UR15, !P0 ;  /* 0x0000000f19007c0c */ /* 0x008fe4000c781270 */
[----:B------:R-:W-:Y:S02]  /*1ecd0*/  LEA.HI.X.SX32 R25, R3, R2, 0x1, P6 ;  /* 0x0000000203197211 */ /* 0x000fe400030f0eff */
[----:B0-----:R-:W-:Y:S01]  /*1ece0*/  LEA R26, P6, R4, R0, 0x1 ;  /* 0x00000000041a7211 */ /* 0x001fe200078c08ff */
[----:B------:R-:W-:-:S03]  /*1ecf0*/  IMAD R3, R20, 0x8, R4 ;  /* 0x0000000814037824 */ /* 0x000fc600078e0204 */
[----:B------:R-:W-:Y:S02]  /*1ed00*/  LEA.HI.X.SX32 R27, R4, R2, 0x1, P6 ;  /* 0x00000002041b7211 */ /* 0x000fe400030f0eff */
[----:B------:R-:W2:Y:S04]  /*1ed10*/  LDL.LU R4, [R1+0x9c] ;  /* 0x00009c0001047983 */ /* 0x000ea80000300800 */
[----:B------:R-:W-:Y:S04]  /*1ed20*/  @P3 STG.E.U16 desc[UR8][R24.64], R8 ;  /* 0x0000000818003986 */ /* 0x000fe8000c101508 */
[----:B------:R0:W-:Y:S04]  /*1ed30*/  @P5 STG.E.U16 desc[UR8][R26.64], R5 ;  /* 0x000000051a005986 */ /* 0x0001e8000c101508 */
[----:B0-----:R-:W3:Y:S01]  /*1ed40*/  LDL.LU R27, [R1+0xa0] ;  /* 0x0000a000011b7983 */ /* 0x001ee20000300800 */
[----:B------:R-:W-:-:S02]  /*1ed50*/  LEA R24, P6, R3, R0, 0x1 ;  /* 0x0000000003187211 */ /* 0x000fc400078c08ff */
[----:B------:R-:W-:Y:S02]  /*1ed60*/  PRMT R5, R7, 0x7632, R5 ;  /* 0x0000763207057816 */ /* 0x000fe40000000005 */
[----:B------:R-:W-:Y:S01]  /*1ed70*/  LEA.HI.X.SX32 R25, R3, R2, 0x1, P6 ;  /* 0x0000000203197211 */ /* 0x000fe200030f0eff */
[----:B------:R-:W4:Y:S01]  /*1ed80*/  LDL.LU R7, [R1+0x6fc] ;  /* 0x0006fc0001077983 */ /* 0x000f220000300800 */
[----:B------:R-:W-:-:S03]  /*1ed90*/  PRMT R8, R5, 0x7632, R8 ;  /* 0x0000763205087816 */ /* 0x000fc60000000008 */
[----:B------:R0:W-:Y:S01]  /*1eda0*/  @P4 STG.E.U16 desc[UR8][R24.64], R5 ;  /* 0x0000000518004986 */ /* 0x0001e2000c101508 */
[----:B------:R-:W-:-:S03]  /*1edb0*/  ISETP.LT.AND P4, PT, R16, UR15, !P0 ;  /* 0x0000000f10007c0c */ /* 0x000fc6000c781270 */
[----:B0-----:R-:W4:Y:S04]  /*1edc0*/  LDL.LU R25, [R1+0xb4] ;  /* 0x0000b40001197983 */ /* 0x001f280000300800 */
[----:B------:R-:W4:Y:S01]  /*1edd0*/  LDL.LU R16, [R1+0xbc] ;  /* 0x0000bc0001107983 */ /* 0x000f220000300800 */
[----:B--2---:R-:W-:Y:S01]  /*1ede0*/  ISETP.LT.AND P3, PT, R4, UR15, !P0 ;  /* 0x0000000f04007c0c */ /* 0x004fe2000c761270 */
[----:B------:R-:W-:-:S05]  /*1edf0*/  IMAD R4, R20, 0x8, R3 ;  /* 0x0000000814047824 */ /* 0x000fca00078e0203 */
[C---:B------:R-:W-:Y:S02]  /*1ee00*/  LEA R26, P6, R4.reuse, R0, 0x1 ;  /* 0x00000000041a7211 */ /* 0x040fe400078c08ff */
[----:B---3--:R-:W-:Y:S02]  /*1ee10*/  ISETP.LT.AND P5, PT, R27, UR15, !P0 ;  /* 0x0000000f1b007c0c */ /* 0x008fe4000c7a1270 */
[----:B------:R-:W-:-:S05]  /*1ee20*/  LEA.HI.X.SX32 R27, R4, R2, 0x1, P6 ;  /* 0x00000002041b7211 */ /* 0x000fca00030f0eff */
[----:B------:R0:W-:Y:S01]  /*1ee30*/  @P3 STG.E.U16 desc[UR8][R26.64], R8 ;  /* 0x000000081a003986 */ /* 0x0001e2000c101508 */
[----:B-----5:R-:W-:-:S03]  /*1ee40*/  ISETP.LT.AND P3, PT, R28, UR15, !P0 ;  /* 0x0000000f1c007c0c */ /* 0x020fc6000c761270 */
[----:B------:R-:W2:Y:S01]  /*1ee50*/  LDL.LU R28, [R1+0xb8] ;  /* 0x0000b800011c7983 */ /* 0x000ea20000300800 */
[----:B------:R-:W-:Y:S01]  /*1ee60*/  IMAD R3, R20, 0x8, R4 ;  /* 0x0000000814037824 */ /* 0x000fe200078e0204 */
[----:B------:R-:W-:-:S03]  /*1ee70*/  PRMT R12, R9, 0x7632, R12 ;  /* 0x00007632090c7816 */ /* 0x000fc6000000000c */
[C---:B------:R-:W-:Y:S01]  /*1ee80*/  IMAD R9, R20.reuse, 0x8, R3 ;  /* 0x0000000814097824 */ /* 0x040fe200078e0203 */
[----:B------:R-:W-:Y:S02]  /*1ee90*/  LEA R4, P6, R3, R0, 0x1 ;  /* 0x0000000003047211 */ /* 0x000fe400078c08ff */
[----:B------:R-:W-:Y:S01]  /*1eea0*/  PRMT R13, R13, 0x7632, R13 ;  /* 0x000076320d0d7816 */ /* 0x000fe2000000000d */
[----:B0-----:R-:W3:Y:S01]  /*1eeb0*/  LDL.LU R27, [R1+0x18] ;  /* 0x00001800011b7983 */ /* 0x001ee20000300800 */
[----:B------:R-:W-:Y:S02]  /*1eec0*/  LEA.HI.X.SX32 R5, R3, R2, 0x1, P6 ;  /* 0x0000000203057211 */ /* 0x000fe400030f0eff */
[C---:B------:R-:W-:Y:S01]  /*1eed0*/  LEA R8, P6, R9.reuse, R0, 0x1 ;  /* 0x0000000009087211 */ /* 0x040fe200078c08ff */
[----:B------:R-:W-:Y:S01]  /*1eee0*/  IMAD R3, R20, 0x8, R9 ;  /* 0x0000000814037824 */ /* 0x000fe200078e0209 */
[----:B------:R-:W5:Y:S02]  /*1eef0*/  LDL.LU R26, [R1+0xc4] ;  /* 0x0000c400011a7983 */ /* 0x000f640000300800 */
[----:B------:R-:W-:-:S02]  /*1ef00*/  LEA.HI.X.SX32 R9, R9, R2, 0x1, P6 ;  /* 0x0000000209097211 */ /* 0x000fc400030f0eff */
[----:B------:R-:W-:Y:S01]  /*1ef10*/  @P5 STG.E.U16 desc[UR8][R4.64], R12 ;  /* 0x0000000c04005986 */ /* 0x000fe2000c101508 */
[----:B----4-:R-:W-:-:S03]  /*1ef20*/  ISETP.LT.AND P5, PT, R29, UR15, !P0 ;  /* 0x0000000f1d007c0c */ /* 0x010fc6000c7a1270 */
[----:B------:R-:W4:Y:S04]  /*1ef30*/  LDL.LU R29, [R1+0xc0] ;  /* 0x0000c000011d7983 */ /* 0x000f280000300800 */
[----:B------:R-:W3:Y:S04]  /*1ef40*/  LDL.LU R24, [R1+0x8] ;  /* 0x0000080001187983 */ /* 0x000ee80000300800 */
[----:B------:R0:W-:Y:S04]  /*1ef50*/  @P4 STG.E.U16 desc[UR8][R8.64], R13 ;  /* 0x0000000d08004986 */ /* 0x0001e8000c101508 */
[----:B0-----:R-:W3:Y:S01]  /*1ef60*/  LDL.LU R13, [R1+0x28] ;  /* 0x00002800010d7983 */ /* 0x001ee20000300800 */
[----:B------:R-:W-:Y:S01]  /*1ef70*/  IMAD R12, R20, 0x8, R3 ;  /* 0x00000008140c7824 */ /* 0x000fe200078e0203 */
[----:B------:R-:W-:-:S02]  /*1ef80*/  LEA R4, P6, R3, R0, 0x1 ;  /* 0x0000000003047211 */ /* 0x000fc400078c08ff */
[----:B------:R-:W-:Y:S02]  /*1ef90*/  PRMT R17, R17, 0x7632, R17 ;  /* 0x0000763211117816 */ /* 0x000fe40000000011 */
[----:B------:R-:W-:Y:S01]  /*1efa0*/  LEA.HI.X.SX32 R5, R3, R2, 0x1, P6 ;  /* 0x0000000203057211 */ /* 0x000fe200030f0eff */
[----:B------:R-:W-:Y:S01]  /*1efb0*/  IMAD R3, R20, 0x8, R12 ;  /* 0x0000000814037824 */ /* 0x000fe200078e020c */
[C---:B------:R-:W-:Y:S02]  /*1efc0*/  LEA R8, P6, R12.reuse, R0, 0x1 ;  /* 0x000000000c087211 */ /* 0x040fe400078c08ff */
[----:B------:R-:W-:Y:S01]  /*1efd0*/  PRMT R21, R21, 0x7632, R21 ;  /* 0x0000763215157816 */ /* 0x000fe20000000015 */
[----:B------:R0:W-:Y:S01]  /*1efe0*/  @P3 STG.E.U16 desc[UR8][R4.64], R17 ;  /* 0x0000001104003986 */ /* 0x0001e2000c101508 */
[----:B------:R-:W-:Y:S02]  /*1eff0*/  LEA.HI.X.SX32 R9, R12, R2, 0x1, P6 ;  /* 0x000000020c097211 */ /* 0x000fe400030f0eff */
[----:B------:R-:W-:-:S02]  /*1f000*/  ISETP.LT.AND P4, PT, R25, UR15, !P0 ;  /* 0x0000000f19007c0c */ /* 0x000fc4000c781270 */
[----:B------:R-:W4:Y:S04]  /*1f010*/  LDL.LU R25, [R1+0xc8] ;  /* 0x0000c80001197983 */ /* 0x000f280000300800 */
[----:B------:R1:W-:Y:S01]  /*1f020*/  @P5 STG.E.U16 desc[UR8][R8.64], R21 ;  /* 0x0000001508005986 */ /* 0x0003e2000c101508 */
[----:B0-----:R-:W-:-:S04]  /*1f030*/  LEA R4, P3, R3, R0, 0x1 ;  /* 0x0000000003047211 */ /* 0x001fc800078608ff */
[----:B------:R-:W-:Y:S02]  /*1f040*/  LEA.HI.X.SX32 R5, R3, R2, 0x1, P3 ;  /* 0x0000000203057211 */ /* 0x000fe400018f0eff */
[----:B------:R-:W-:Y:S01]  /*1f050*/  ISETP.LT.AND P3, PT, R16, UR15, !P0 ;  /* 0x0000000f10007c0c */ /* 0x000fe2000c761270 */
[----:B-1----:R-:W4:Y:S04]  /*1f060*/  LDL.LU R21, [R1+0xcc] ;  /* 0x0000cc0001157983 */ /* 0x002f280000300800 */
[----:B------:R-:W4:Y:S04]  /*1f070*/  LDL.LU R17, [R1+0xdc] ;  /* 0x0000dc0001117983 */ /* 0x000f280000300800 */
[----:B------:R-:W4:Y:S01]  /*1f080*/  LDL.LU R16, [R1+0xd0] ;  /* 0x0000d00001107983 */ /* 0x000f220000300800 */
[----:B--2---:R-:W-:-:S03]  /*1f090*/  ISETP.LT.AND P5, PT, R28, UR15, !P0 ;  /* 0x0000000f1c007c0c */ /* 0x004fc6000c7a1270 */
[----:B------:R-:W2:Y:S01]  /*1f0a0*/  LDL.LU R28, [R1+0xd4] ;  /* 0x0000d400011c7983 */ /* 0x000ea20000300800 */
[----:B------:R-:W-:-:S04]  /*1f0b0*/  IMAD R12, R20, 0x8, R3 ;  /* 0x00000008140c7824 */ /* 0x000fc800078e0203 */
[----:B------:R-:W-:Y:S01]  /*1f0c0*/  IMAD R3, R20, 0x8, R12 ;  /* 0x0000000814037824 */ /* 0x000fe200078e020c */
[----:B------:R-:W-:-:S04]  /*1f0d0*/  LEA R8, P6, R12, R0, 0x1 ;  /* 0x000000000c087211 */ /* 0x000fc800078c08ff */
[----:B------:R-:W-:Y:S01]  /*1f0e0*/  LEA.HI.X.SX32 R9, R12, R2, 0x1, P6 ;  /* 0x000000020c097211 */ /* 0x000fe200030f0eff */
[----:B------:R-:W-:Y:S01]  /*1f0f0*/  IMAD R12, R20, 0x8, R3 ;  /* 0x00000008140c7824 */ /* 0x000fe200078e0203 */
[----:B---3--:R0:W-:Y:S04]  /*1f100*/  @P4 STG.E.U16 desc[UR8][R4.64], R13 ;  /* 0x0000000d04004986 */ /* 0x0081e8000c101508 */
[----:B------:R1:W-:Y:S01]  /*1f110*/  @P2 STG.E.U16 desc[UR8][R8.64], R27 ;  /* 0x0000001b08002986 */ /* 0x0003e2000c101508 */
[----:B-----5:R-:W-:-:S03]  /*1f120*/  ISETP.LT.AND P2, PT, R26, UR15, !P0 ;  /* 0x0000000f1a007c0c */ /* 0x020fc6000c741270 */
[----:B------:R-:W3:Y:S01]  /*1f130*/  LDL.LU R26, [R1+0xd8] ;  /* 0x0000d800011a7983 */ /* 0x000ee20000300800 */
[----:B0-----:R-:W-:-:S04]  /*1f140*/  LEA R4, P4, R3, R0, 0x1 ;  /* 0x0000000003047211 */ /* 0x001fc800078808ff */
[----:B------:R-:W-:Y:S01]  /*1f150*/  LEA.HI.X.SX32 R5, R3, R2, 0x1, P4 ;  /* 0x0000000203057211 */ /* 0x000fe200020f0eff */
[----:B------:R-:W-:Y:S01]  /*1f160*/  IMAD R3, R20, 0x8, R12 ;  /* 0x0000000814037824 */ /* 0x000fe200078e020c */
[C---:B-1----:R-:W-:Y:S02]  /*1f170*/  LEA R8, P6, R12.reuse, R0, 0x1 ;  /* 0x000000000c087211 */ /* 0x042fe400078c08ff */
[----:B----4-:R-:W-:Y:S01]  /*1f180*/  ISETP.LT.AND P4, PT, R29, UR15, !P0 ;  /* 0x0000000f1d007c0c */ /* 0x010fe2000c781270 */
[----:B------:R0:W-:Y:S01]  /*1f190*/  @P5 STG.E.U16 desc[UR8][R4.64], R24 ;  /* 0x0000001804005986 */ /* 0x0001e2000c101508 */
[----:B------:R-:W-:Y:S01]  /*1f1a0*/  LEA.HI.X.SX32 R9, R12, R2, 0x1, P6 ;  /* 0x000000020c097211 */ /* 0x000fe200030f0eff */
[----:B------:R-:W-:Y:S02]  /*1f1b0*/  IMAD R12, R20, 0x8, R3 ;  /* 0x00000008140c7824 */ /* 0x000fe400078e0203 */
[----:B------:R-:W4:Y:S04]  /*1f1c0*/  LDL.LU R29, [R1+0xe0] ;  /* 0x0000e000011d7983 */ /* 0x000f280000300800 */
[----:B------:R1:W-:Y:S01]  /*1f1d0*/  @P3 STG.E.U16 desc[UR8][R8.64], R6 ;  /* 0x0000000608003986 */ /* 0x0003e2000c101508 */
[----:B0-----:R-:W-:-:S04]  /*1f1e0*/  LEA R4, P5, R3, R0, 0x1 ;  /* 0x0000000003047211 */ /* 0x001fc800078a08ff */
[----:B------:R-:W-:Y:S01]  /*1f1f0*/  LEA.HI.X.SX32 R5, R3, R2, 0x1, P5 ;  /* 0x0000000203057211 */ /* 0x000fe200028f0eff */
[----:B------:R-:W-:Y:S01]  /*1f200*/  IMAD R3, R20, 0x8, R12 ;  /* 0x0000000814037824 */ /* 0x000fe200078e020c */
[----:B-1----:R-:W-:-:S04]  /*1f210*/  LEA R8, P3, R12, R0, 0x1 ;  /* 0x000000000c087211 */ /* 0x002fc800078608ff */
[----:B------:R-:W-:Y:S01]  /*1f220*/  LEA.HI.X.SX32 R9, R12, R2, 0x1, P3 ;  /* 0x000000020c097211 */ /* 0x000fe200018f0eff */
[----:B------:R-:W-:Y:S01]  /*1f230*/  IMAD R12, R20, 0x8, R3 ;  /* 0x00000008140c7824 */ /* 0x000fe200078e0203 */
[----:B------:R-:W-:Y:S04]  /*1f240*/  @P4 STG.E.U16 desc[UR8][R4.64], R10 ;  /* 0x0000000a04004986 */ /* 0x000fe8000c101508 */
[----:B------:R0:W-:Y:S01]  /*1f250*/  @P2 STG.E.U16 desc[UR8][R8.64], R14 ;  /* 0x0000000e08002986 */ /* 0x0001e2000c101508 */
[----:B------:R-:W-:Y:S02]  /*1f260*/  ISETP.LT.AND P6, PT, R25, UR15, !P0 ;  /* 0x0000000f19007c0c */ /* 0x000fe4000c7c1270 */
[----:B------:R-:W-:Y:S01]  /*1f270*/  ISETP.LT.AND P2, PT, R16, UR15, !P0 ;  /* 0x0000000f10007c0c */ /* 0x000fe2000c741270 */
[----:B------:R-:W5:Y:S04]  /*1f280*/  LDL.LU R25, [R1+0xe4] ;  /* 0x0000e40001197983 */ /* 0x000f680000300800 */
[----:B------:R-:W5:Y:S01]  /*1f290*/  LDL.LU R16, [R1+0xe8] ;  /* 0x0000e80001107983 */ /* 0x000f620000300800 */
[----:B0-----:R-:W-:-:S04]  /*1f2a0*/  LEA R8, P4, R12, R0, 0x1 ;  /* 0x000000000c087211 */ /* 0x001fc800078808ff */
[----:B------:R-:W-:Y:S02]  /*1f2b0*/  LEA.HI.X.SX32 R9, R12, R2, 0x1, P4 ;  /* 0x000000020c097211 */ /* 0x000fe400020f0eff */
[----:B--2---:R-:W-:Y:S02]  /*1f2c0*/  ISETP.LT.AND P4, PT, R28, UR15, !P0 ;  /* 0x0000000f1c007c0c */ /* 0x004fe4000c781270 */
[----:B------:R-:W2:Y:S01]  /*1f2d0*/  LDL.LU R28, [R1+0xec] ;  /* 0x0000ec00011c7983 */ /* 0x000ea20000300800 */
[----:B------:R-:W-:Y:S02]  /*1f2e0*/  LEA R4, P3, R3, R0, 0x1 ;  /* 0x0000000003047211 */ /* 0x000fe400078608ff */
[----:B------:R-:W-:Y:S02]  /*1f2f0*/  ISETP.LT.AND P5, PT, R21, UR15, !P0 ;  /* 0x0000000f15007c0c */ /* 0x000fe4000c7a1270 */
[----:B------:R-:W-:Y:S01]  /*1f300*/  LEA.HI.X.SX32 R5, R3, R2, 0x1, P3 ;  /* 0x0000000203057211 */ /* 0x000fe200018f0eff */
[----:B------:R-:W-:-:S04]  /*1f310*/  IMAD R3, R20, 0x8, R12 ;  /* 0x0000000814037824 */ /* 0x000fc800078e020c */
[----:B------:R0:W-:Y:S01]  /*1f320*/  @P6 STG.E.U16 desc[UR8][R4.64], R18 ;  /* 0x0000001204006986 */ /* 0x0001e2000c101508 */
[----:B------:R-:W-:-:S05]  /*1f330*/  PRMT R6, R13, 0x7632, R6 ;  /* 0x000076320d067816 */ /* 0x000fca0000000006 */
[----:B------:R1:W-:Y:S01]  /*1f340*/  @P5 STG.E.U16 desc[UR8][R8.64], R22 ;  /* 0x0000001608005986 */ /* 0x0003e2000c101508 */
[----:B0-----:R-:W-:-:S04]  /*1f350*/  LEA R4, P6, R3, R0, 0x1 ;  /* 0x0000000003047211 */ /* 0x001fc800078c08ff */
[----:B------:R-:W-:Y:S02]  /*1f360*/  LEA.HI.X.SX32 R5, R3, R2, 0x1, P6 ;  /* 0x0000000203057211 */ /* 0x000fe400030f0eff */
[----:B-1----:R-:W-:-:S03]  /*1f370*/  LEA R9, R20, R3, 0x3 ;  /* 0x0000000314097211 */ /* 0x002fc600078e18ff */
[----:B------:R0:W-:Y:S01]  /*1f380*/  @P2 STG.E.U16 desc[UR8][R4.64], R6 ;  /* 0x0000000604002986 */ /* 0x0001e2000c101508 */
[----:B------:R-:W-:Y:S01]  /*1f390*/  LEA R8, P6, R9, R0, 0x1 ;  /* 0x0000000009087211 */ /* 0x000fe200078c08ff */
[C---:B------:R-:W-:Y:S01]  /*1f3a0*/  IMAD R3, R20.reuse, 0x8, R9 ;  /* 0x0000000814037824 */ /* 0x040fe200078e0209 */
[----:B------:R-:W-:Y:S02]  /*1f3b0*/  PRMT R10, R27, 0x7632, R10 ;  /* 0x000076321b0a7816 */ /* 0x000fe4000000000a */
[----:B------:R-:W-:Y:S01]  /*1f3c0*/  LEA.HI.X.SX32 R9, R9, R2, 0x1, P6 ;  /* 0x0000000209097211 */ /* 0x000fe200030f0eff */
[----:B------:R-:W-:Y:S01]  /*1f3d0*/  IMAD R12, R20, 0x8, R3 ;  /* 0x00000008140c7824 */ /* 0x000fe200078e0203 */
[----:B---3--:R-:W-:Y:S02]  /*1f3e0*/  ISETP.LT.AND P5, PT, R26, UR15, !P0 ;  /* 0x0000000f1a007c0c */ /* 0x008fe4000c7a1270 */
[----:B0-----:R-:W-:Y:S01]  /*1f3f0*/  LEA R4, P6, R3, R0, 0x1 ;  /* 0x0000000003047211 */ /* 0x001fe200078c08ff */
[----:B------:R0:W-:Y:S01]  /*1f400*/  @P4 STG.E.U16 desc[UR8][R8.64], R10 ;  /* 0x0000000a08004986 */ /* 0x0001e2000c101508 */
[----:B------:R-:W-:-:S02]  /*1f410*/  PRMT R6, R24, 0x7632, R6 ;  /* 0x0000763218067816 */ /* 0x000fc40000000006 */
[----:B------:R-:W-:Y:S02]  /*1f420*/  LEA.HI.X.SX32 R5, R3, R2, 0x1, P6 ;  /* 0x0000000203057211 */ /* 0x000fe400030f0eff */
[----:B----4-:R-:W-:Y:S02]  /*1f430*/  ISETP.LT.AND P2, PT, R29, UR15, !P0 ;  /* 0x0000000f1d007c0c */ /* 0x010fe4000c741270 */
[----:B------:R-:W3:Y:S01]  /*1f440*/  LDL.LU R29, [R1+0xf0] ;  /* 0x0000f000011d7983 */ /* 0x000ee20000300800 */
[----:B0-----:R-:W-:-:S03]  /*1f450*/  LEA R8, P6, R12, R0, 0x1 ;  /* 0x000000000c087211 */ /* 0x001fc600078c08ff */
[----:B------:R0:W-:Y:S01]  /*1f460*/  @P5 STG.E.U16 desc[UR8][R4.64], R6 ;  /* 0x0000000604005986 */ /* 0x0001e2000c101508 */
[----:B------:R-:W-:-:S03]  /*1f470*/  LEA.HI.X.SX32 R9, R12, R2, 0x1, P6 ;  /* 0x000000020c097211 */ /* 0x000fc600030f0eff */
[----:B------:R-:W4:Y:S04]  /*1f480*/  LDL.LU R13, [R1+0xf4] ;  /* 0x0000f400010d7983 */ /* 0x000f280000300800 */
[----:B------:R-:W4:Y:S01]  /*1f490*/  LDL.LU R26, [R1+0xf8] ;  /* 0x0000f800011a7983 */ /* 0x000f220000300800 */
[----:B0-----:R-:W-:-:S03]  /*1f4a0*/  PRMT R5, R6, 0x7632, R5 ;  /* 0x0000763206057816 */ /* 0x001fc60000000005 */
[----:B------:R-:W4:Y:S04]  /*1f4b0*/  LDL.LU R24, [R1+0xfc] ;  /* 0x0000fc0001187983 */ /* 0x000f280000300800 */
[----:B------:R0:W-:Y:S01]  /*1f4c0*/  @P2 STG.E.U16 desc[UR8][R8.64], R5 ;  /* 0x0000000508002986 */ /* 0x0001e2000c101508 */
[----:B--2---:R-:W-:-:S03]  /*1f4d0*/  ISETP.LT.AND P2, PT, R28, UR15, !P0 ;  /* 0x0000000f1c007c0c */ /* 0x004fc6000c741270 */
[----:B------:R-:W2:Y:S01]  /*1f4e0*/  LDL.LU R28, [R1+0x100] ;  /* 0x00010000011c7983 */ /* 0x000ea20000300800 */
[C---:B------:R-:W-:Y:S01]  /*1f4f0*/  IMAD R3, R20.reuse, 0x8, R12 ;  /* 0x0000000814037824 */ /* 0x040fe200078e020c */
[----:B-----5:R-:W-:Y:S02]  /*1f500*/  ISETP.LT.AND P4, PT, R25, UR15, !P0 ;  /* 0x0000000f19007c0c */ /* 0x020fe4000c781270 */
[----:B------:R-:W5:Y:S01]  /*1f510*/  LDL.LU R25, [R1+0x2c] ;  /* 0x00002c0001197983 */ /* 0x000f620000300800 */
[----:B------:R-:W-:Y:S01]  /*1f520*/  IMAD R6, R20, 0x8, R3 ;  /* 0x0000000814067824 */ /* 0x000fe200078e0203 */
[C---:B------:R-:W-:Y:S02]  /*1f530*/  LEA R4, P6, R3.reuse, R0, 0x1 ;  /* 0x0000000003047211 */ /* 0x040fe400078c08ff */
[----:B------:R-:W-:Y:S02]  /*1f540*/  ISETP.LT.AND P5, PT, R16, UR15, !P0 ;  /* 0x0000000f10007c0c */ /* 0x000fe4000c7a1270 */
[----:B0-----:R-:W-:Y:S01]  /*1f550*/  LEA.HI.X.SX32 R5, R3, R2, 0x1, P6 ;  /* 0x0000000203057211 */ /* 0x001fe200030f0eff */
[----:B------:R-:W5:Y:S01]  /*1f560*/  LDL.LU R16, [R1+0x1c] ;  /* 0x00001c0001107983 */ /* 0x000f620000300800 */
[----:B------:R-:W-:Y:S01]  /*1f570*/  LEA R8, P6, R6, R0, 0x1 ;  /* 0x0000000006087211 */ /* 0x000fe200078c08ff */
[----:B------:R-:W-:Y:S01]  /*1f580*/  IMAD R3, R20, 0x8, R6 ;  /* 0x0000000814037824 */ /* 0x000fe200078e0206 */
[----:B------:R-:W-:Y:S01]  /*1f590*/  PRMT R10, R10, 0x7632, R10 ;  /* 0x000076320a0a7816 */ /* 0x000fe2000000000a */
[----:B------:R-:W5:Y:S01]  /*1f5a0*/  LDL.LU R27, [R1+0x104] ;  /* 0x00010400011b7983 */ /* 0x000f620000300800 */
[----:B------:R-:W-:Y:S01]  /*1f5b0*/  LEA.HI.X.SX32 R9, R6, R2, 0x1, P6 ;  /* 0x0000000206097211 */ /* 0x000fe200030f0eff */
[----:B------:R-:W-:Y:S01]  /*1f5c0*/  IMAD R6, R20, 0x8, R3 ;  /* 0x0000000814067824 */ /* 0x000fe200078e0203 */
[----:B------:R-:W-:Y:S01]  /*1f5d0*/  PRMT R14, R14, 0x7632, R14 ;  /* 0x000076320e0e7816 */ /* 0x000fe2000000000e */
[----:B------:R0:W-:Y:S01]  /*1f5e0*/  @P4 STG.E.U16 desc[UR8][R4.64], R10 ;  /* 0x0000000a04004986 */ /* 0x0001e2000c101508 */
[----:B------:R-:W-:-:S03]  /*1f5f0*/  PRMT R18, R18, 0x7632, R18 ;  /* 0x0000763212127816 */ /* 0x000fc60000000012 */
[----:B------:R1:W-:Y:S01]  /*1f600*/  @P5 STG.E.U16 desc[UR8][R8.64], R14 ;  /* 0x0000000e08005986 */ /* 0x0003e2000c101508 */
[----:B------:R-:W-:Y:S02]  /*1f610*/  ISETP.LT.AND P3, PT, R17, UR15, !P0 ;  /* 0x0000000f11007c0c */ /* 0x000fe4000c761270 */
[----:B0-----:R-:W-:-:S04]  /*1f620*/  LEA R4, P4, R3, R0, 0x1 ;  /* 0x0000000003047211 */ /* 0x001fc800078808ff */
[----:B------:R-:W-:Y:S01]  /*1f630*/  LEA.HI.X.SX32 R5, R3, R2, 0x1, P4 ;  /* 0x0000000203057211 */ /* 0x000fe200020f0eff */
[----:B------:R-:W-:Y:S01]  /*1f640*/  IMAD R3, R20, 0x8, R6 ;  /* 0x0000000814037824 */ /* 0x000fe200078e0206 */
[----:B-1----:R-:W-:Y:S02]  /*1f650*/  LEA R8, P5, R6, R0, 0x1 ;  /* 0x0000000006087211 */ /* 0x002fe400078a08ff */
[----:B------:R-:W-:Y:S01]  /*1f660*/  PRMT R22, R22, 0x7632, R22 ;  /* 0x0000763216167816 */ /* 0x000fe20000000016 */
[----:B------:R0:W-:Y:S01]  /*1f670*/  @P2 STG.E.U16 desc[UR8][R4.64], R18 ;  /* 0x0000001204002986 */ /* 0x0001e2000c101508 */
[----:B------:R-:W-:Y:S01]  /*1f680*/  LEA.HI.X.SX32 R9, R6, R2, 0x1, P5 ;  /* 0x0000000206097211 */ /* 0x000fe200028f0eff */
[----:B------:R-:W-:Y:S01]  /*1f690*/  IMAD R6, R20, 0x8, R3 ;  /* 0x0000000814067824 */ /* 0x000fe200078e0203 */
[----:B---3--:R-:W-:Y:S02]  /*1f6a0*/  ISETP.LT.AND P6, PT, R29, UR15, !P0 ;  /* 0x0000000f1d007c0c */ /* 0x008fe4000c7c1270 */
[----:B------:R-:W3:Y:S04]  /*1f6b0*/  LDL.LU R29, [R1+0xc] ;  /* 0x00000c00011d7983 */ /* 0x000ee80000300800 */
[----:B------:R-:W3:Y:S04]  /*1f6c0*/  LDL.LU R21, [R1+0x108] ;  /* 0x0001080001157983 */ /* 0x000ee80000300800 */
[----:B------:R-:W3:Y:S01]  /*1f6d0*/  LDL.LU R17, [R1+0x10c] ;  /* 0x00010c0001117983 */ /* 0x000ee20000300800 */
[----:B0-----:R-:W-:-:S02]  /*1f6e0*/  LEA R4, P2, R3, R0, 0x1 ;  /* 0x0000000003047211 */ /* 0x001fc400078408ff */
[----:B----4-:R-:W-:Y:S01]  /*1f6f0*/  ISETP.LT.AND P5, PT, R26, UR15, !P0 ;  /* 0x0000000f1a007c0c */ /* 0x010fe2000c7a1270 */
[----:B------:R0:W-:Y:S01]  /*1f700*/  @P6 STG.E.U16 desc[UR8][R8.64], R22 ;  /* 0x0000001608006986 */ /* 0x0001e2000c101508 */
[----:B------:R-:W-:Y:S02]  /*1f710*/  LEA.HI.X.SX32 R5, R3, R2, 0x1, P2 ;  /* 0x0000000203057211 */ /* 0x000fe400010f0eff */
[----:B------:R-:W-:Y:S01]  /*1f720*/  ISETP.LT.AND P2, PT, R24, UR15, !P0 ;  /* 0x0000000f18007c0c */ /* 0x000fe2000c741270 */
[----:B------:R-:W4:Y:S04]  /*1f730*/  LDL.LU R26, [R1+0x110] ;  /* 0x00011000011a7983 */ /* 0x000f280000300800 */
[----:B------:R-:W4:Y:S01]  /*1f740*/  LDL.LU R24, [R1+0x118] ;  /* 0x0001180001187983 */ /* 0x000f220000300800 */
[----:B0-----:R-:W-:-:S04]  /*1f750*/  LEA R8, P6, R6, R0, 0x1 ;  /* 0x0000000006087211 */ /* 0x001fc800078c08ff */
[----:B------:R-:W-:Y:S02]  /*1f760*/  LEA.HI.X.SX32 R9, R6, R2, 0x1, P6 ;  /* 0x0000000206097211 */ /* 0x000fe400030f0eff */
[----:B--2---:R-:W-:Y:S02]  /*1f770*/  ISETP.LT.AND P6, PT, R28, UR15, !P0 ;  /* 0x0000000f1c007c0c */ /* 0x004fe4000c7c1270 */
[----:B------:R-:W2:Y:S01]  /*1f780*/  LDL.LU R28, [R1+0x114] ;  /* 0x00011400011c7983 */ /* 0x000ea20000300800 */
[----:B------:R-:W-:Y:S01]  /*1f790*/  ISETP.LT.AND P4, PT, R13, UR15, !P0 ;  /* 0x0000000f0d007c0c */ /* 0x000fe2000c781270 */
[----:B------:R-:W-:-:S04]  /*1f7a0*/  IMAD R3, R20, 0x8, R6 ;  /* 0x0000000814037824 */ /* 0x000fc800078e0206 */
[----:B------:R-:W-:-:S08]  /*1f7b0*/  IMAD R13, R20, 0x8, R3 ;  /* 0x00000008140d7824 */ /* 0x000fd000078e0203 */
[----:B-----5:R0:W-:Y:S04]  /*1f7c0*/  @P4 STG.E.U16 desc[UR8][R4.64], R25 ;  /* 0x0000001904004986 */ /* 0x0201e8000c101508 */
[----:B------:R1:W-:Y:S01]  /*1f7d0*/  @P5 STG.E.U16 desc[UR8][R8.64], R16 ;  /* 0x0000001008005986 */ /* 0x0003e2000c101508 */
[----:B0-----:R-:W-:-:S04]  /*1f7e0*/  LEA R4, P4, R3, R0, 0x1 ;  /* 0x0000000003047211 */ /* 0x001fc800078808ff */
[----:B------:R-:W-:Y:S01]  /*1f7f0*/  LEA.HI.X.SX32 R5, R3, R2, 0x1, P4 ;  /* 0x0000000203057211 */ /* 0x000fe200020f0eff */
[C---:B------:R-:W-:Y:S01]  /*1f800*/  IMAD R3, R20.reuse, 0x8, R13 ;  /* 0x0000000814037824 */ /* 0x040fe200078e020d */
[----:B-1----:R-:W-:Y:S02]  /*1f810*/  LEA R8, P5, R13, R0, 0x1 ;  /* 0x000000000d087211 */ /* 0x002fe400078a08ff */
[----:B------:R-:W-:Y:S02]  /*1f820*/  ISETP.LT.AND P4, PT, R27, UR15, !P0 ;  /* 0x0000000f1b007c0c */ /* 0x000fe4000c781270 */
[----:B------:R-:W-:Y:S01]  /*1f830*/  LEA.HI.X.SX32 R9, R13, R2, 0x1, P5 ;  /* 0x000000020d097211 */ /* 0x000fe200028f0eff */
[----:B------:R-:W-:Y:S01]  /*1f840*/  IMAD R13, R20, 0x8, R3 ;  /* 0x00000008140d7824 */ /* 0x000fe200078e0203 */
[----:B------:R-:W5:Y:S04]  /*1f850*/  LDL.LU R27, [R1+0x11c] ;  /* 0x00011c00011b7983 */ /* 0x000f680000300800 */
[----:B---3--:R0:W-:Y:S01]  /*1f860*/  @P2 STG.E.U16 desc[UR8][R4.64], R29 ;  /* 0x0000001d04002986 */ /* 0x0081e2000c101508 */
[----:B------:R-:W-:-:S02]  /*1f870*/  ISETP.LT.AND P5, PT, R21, UR15, !P0 ;  /* 0x0000000f15007c0c */ /* 0x000fc4000c7a1270 */
[----:B0-----:R-:W-:-:S04]  /*1f880*/  LEA R4, P2, R3, R0, 0x1 ;  /* 0x0000000003047211 */ /* 0x001fc800078408ff */
[----:B------:R-:W-:Y:S01]  /*1f890*/  LEA.HI.X.SX32 R5, R3, R2, 0x1, P2 ;  /* 0x0000000203057211 */ /* 0x000fe200010f0eff */
[----:B------:R-:W-:Y:S01]  /*1f8a0*/  IMAD R3, R20, 0x8, R13 ;  /* 0x0000000814037824 */ /* 0x000fe200078e020d */
[----:B------:R-:W-:Y:S01]  /*1f8b0*/  ISETP.LT.AND P2, PT, R17, UR15, !P0 ;  /* 0x0000000f11007c0c */ /* 0x000fe2000c741270 */
[----:B------:R0:W-:Y:S04]  /*1f8c0*/  @P6 STG.E.U16 desc[UR8][R8.64], R7 ;  /* 0x0000000708006986 */ /* 0x0001e8000c101508 */
[----:B------:R1:W-:Y:S01]  /*1f8d0*/  @P4 STG.E.U16 desc[UR8][R4.64], R11 ;  /* 0x0000000b04004986 */ /* 0x0003e2000c101508 */
[-C--:B0-----:R-:W-:Y:S02]  /*1f8e0*/  LEA R8, P6, R13, R0.reuse, 0x1 ;  /* 0x000000000d087211 */ /* 0x081fe400078c08ff */
[----:B-1----:R-:W-:-:S02]  /*1f8f0*/  LEA R4, P4, R3, R0, 0x1 ;  /* 0x0000000003047211 */ /* 0x002fc400078808ff */
[-C--:B------:R-:W-:Y:S02]  /*1f900*/  LEA.HI.X.SX32 R9, R13, R2.reuse, 0x1, P6 ;  /* 0x000000020d097211 */ /* 0x080fe400030f0eff */
[----:B------:R-:W-:Y:S02]  /*1f910*/  LEA.HI.X.SX32 R5, R3, R2, 0x1, P4 ;  /* 0x0000000203057211 */ /* 0x000fe400020f0eff */
[----:B----4-:R-:W-:Y:S01]  /*1f920*/  ISETP.LT.AND P4, PT, R24, UR15, !P0 ;  /* 0x0000000f18007c0c */ /* 0x010fe2000c781270 */
[----:B------:R0:W-:Y:S01]  /*1f930*/  @P5 STG.E.U16 desc[UR8][R8.64], R15 ;  /* 0x0000000f08005986 */ /* 0x0001e2000c101508 */
[----:B------:R-:W-:-:S03]  /*1f940*/  ISETP.LT.AND P6, PT, R26, UR15, !P0 ;  /* 0x0000000f1a007c0c */ /* 0x000fc6000c7c1270 */
[----:B------:R-:W3:Y:S04]  /*1f950*/  LDL.LU R24, [R1+0x120] ;  /* 0x0001200001187983 */ /* 0x000ee80000300800 */
[----:B------:R1:W-:Y:S04]  /*1f960*/  @P2 STG.E.U16 desc[UR8][R4.64], R19 ;  /* 0x0000001304002986 */ /* 0x0003e8000c101508 */
[----:B------:R-:W4:Y:S01]  /*1f970*/  LDL.LU R26, [R1+0x124] ;  /* 0x00012400011a7983 */ /* 0x000f220000300800 */
[----:B--2---:R-:W-:-:S03]  /*1f980*/  ISETP.LT.AND P2, PT, R28, UR15, !P0 ;  /* 0x0000000f1c007c0c */ /* 0x004fc6000c741270 */
[----:B------:R-:W2:Y:S01]  /*1f990*/  LDL.LU R28, [R1+0x128] ;  /* 0x00012800011c7983 */ /* 0x000ea20000300800 */
[----:B------:R-:W-:-:S04]  /*1f9a0*/  IMAD R13, R20, 0x8, R3 ;  /* 0x00000008140d7824 */ /* 0x000fc800078e0203 */
[----:B------:R-:W-:Y:S01]  /*1f9b0*/  IMAD R3, R20, 0x8, R13 ;  /* 0x0000000814037824 */ /* 0x000fe200078e020d */
[----:B0-----:R-:W-:-:S04]  /*1f9c0*/  LEA R8, P5, R13, R0, 0x1 ;  /* 0x000000000d087211 */ /* 0x001fc800078a08ff */
[----:B------:R-:W-:Y:S01]  /*1f9d0*/  LEA.HI.X.SX32 R9, R13, R2, 0x1, P5 ;  /* 0x000000020d097211 */ /* 0x000fe200028f0eff */
[----:B------:R-:W-:Y:S01]  /*1f9e0*/  IMAD R13, R20, 0x8, R3 ;  /* 0x00000008140d7824 */ /* 0x000fe200078e0203 */
[----:B-1----:R-:W-:-:S03]  /*1f9f0*/  LEA R4, P5, R3, R0, 0x1 ;  /* 0x0000000003047211 */ /* 0x002fc600078a08ff */
[----:B------:R0:W-:Y:S01]  /*1fa00*/  @P6 STG.E.U16 desc[UR8][R8.64], R23 ;  /* 0x0000001708006986 */ /* 0x0001e2000c101508 */
[----:B------:R-:W-:Y:S01]  /*1fa10*/  LEA.HI.X.SX32 R5, R3, R2, 0x1, P5 ;  /* 0x0000000203057211 */ /* 0x000fe200028f0eff */
[----:B------:R-:W-:Y:S01]  /*1fa20*/  IMAD R3, R20, 0x8, R13 ;  /* 0x0000000814037824 */ /* 0x000fe200078e020d */
[----:B------:R-:W-:Y:S02]  /*1fa30*/  PRMT R6, R25, 0x7632, R6 ;  /* 0x0000763219067816 */ /* 0x000fe40000000006 */
[----:B0-----:R-:W-:-:S04]  /*1fa40*/  LEA R8, P6, R13, R0, 0x1 ;  /* 0x000000000d087211 */ /* 0x001fc800078c08ff */
[----:B------:R-:W-:Y:S01]  /*1fa50*/  LEA.HI.X.SX32 R9, R13, R2, 0x1, P6 ;  /* 0x000000020d097211 */ /* 0x000fe200030f0eff */
[----:B------:R-:W-:Y:S01]  /*1fa60*/  IMAD R13, R20, 0x8, R3 ;  /* 0x00000008140d7824 */ /* 0x000fe200078e0203 */
[----:B------:R-:W-:Y:S01]  /*1fa70*/  PRMT R7, R16, 0x7632, R7 ;  /* 0x0000763210077816 */ /* 0x000fe20000000007 */
[----:B------:R0:W-:Y:S02]  /*1fa80*/  @P2 STG.E.U16 desc[UR8][R4.64], R6 ;  /* 0x0000000604002986 */ /* 0x0001e4000c101508 */
[C---:B------:R-:W-:Y:S02]  /*1fa90*/  IMAD R21, R20.reuse, 0x8, R13 ;  /* 0x0000000814157824 */ /* 0x040fe400078e020d */
[----:B------:R1:W-:Y:S02]  /*1faa0*/  @P4 STG.E.U16 desc[UR8][R8.64], R7 ;  /* 0x0000000708004986 */ /* 0x0003e4000c101508 */
[----:B------:R-:W-:Y:S01]  /*1fab0*/  IMAD R25, R20, 0x8, R21 ;  /* 0x0000000814197824 */ /* 0x000fe200078e0215 */
[----:B------:R-:W-:-:S02]  /*1fac0*/  LEA R16, P4, R13, R0, 0x1 ;  /* 0x000000000d107211 */ /* 0x000fc400078808ff */
[-C--:B0-----:R-:W-:Y:S02]  /*1fad0*/  LEA R4, P2, R3, R0.reuse, 0x1 ;  /* 0x0000000003047211 */ /* 0x081fe400078408ff */
[----:B------:R-:W-:Y:S02]  /*1fae0*/  LEA R12, P6, R21, R0, 0x1 ;  /* 0x00000000150c7211 */ /* 0x000fe400078c08ff */
[-C--:B------:R-:W-:Y:S01]  /*1faf0*/  LEA.HI.X.SX32 R5, R3, R2.reuse, 0x1, P2 ;  /* 0x0000000203057211 */ /* 0x080fe200010f0eff */
[C---:B------:R-:W-:Y:S01]  /*1fb00*/  IMAD R3, R20.reuse, 0x8, R25 ;  /* 0x0000000814037824 */ /* 0x040fe200078e0219 */
[----:B-----5:R-:W-:Y:S02]  /*1fb10*/  ISETP.LT.AND P5, PT, R27, UR15, !P0 ;  /* 0x0000000f1b007c0c */ /* 0x020fe4000c7a1270 */
[-C--:B------:R-:W-:Y:S01]  /*1fb20*/  LEA.HI.X.SX32 R17, R13, R2.reuse, 0x1, P4 ;  /* 0x000000020d117211 */ /* 0x080fe200020f0eff */
[----:B------:R-:W-:Y:S01]  /*1fb30*/  IMAD R27, R20, 0x8, R3 ;  /* 0x00000008141b7824 */ /* 0x000fe200078e0203 */
[----:B------:R-:W-:-:S02]  /*1fb40*/  LEA.HI.X.SX32 R13, R21, R2, 0x1, P6 ;  /* 0x00000002150d7211 */ /* 0x000fc400030f0eff */
[-C--:B-1----:R-:W-:Y:S02]  /*1fb50*/  LEA R8, P6, R25, R0.reuse, 0x1 ;  /* 0x0000000019087211 */ /* 0x082fe400078c08ff */
[----:B------:R-:W-:Y:S02]  /*1fb60*/  LEA R20, P2, R3, R0, 0x1 ;  /* 0x0000000003147211 */ /* 0x000fe400078408ff */
[-C--:B------:R-:W-:Y:S02]  /*1fb70*/  LEA.HI.X.SX32 R9, R25, R2.reuse, 0x1, P6 ;  /* 0x0000000219097211 */ /* 0x080fe400030f0eff */
[----:B------:R-:W-:Y:S02]  /*1fb80*/  LEA.HI.X.SX32 R21, R3, R2, 0x1, P2 ;  /* 0x0000000203157211 */ /* 0x000fe400010f0eff */
[----:B------:R-:W-:Y:S02]  /*1fb90*/  PRMT R7, R7, 0x7632, R7 ;  /* 0x0000763207077816 */ /* 0x000fe40000000007 */
[----:B------:R-:W-:-:S02]  /*1fba0*/  PRMT R6, R11, 0x7632, R6 ;  /* 0x000076320b067816 */ /* 0x000fc40000000006 */
[----:B------:R-:W-:Y:S02]  /*1fbb0*/  PRMT R15, R15, 0x7632, R15 ;  /* 0x000076320f0f7816 */ /* 0x000fe4000000000f */
[----:B------:R-:W-:Y:S02]  /*1fbc0*/  PRMT R10, R19, 0x7632, R10 ;  /* 0x00007632130a7816 */ /* 0x000fe4000000000a */
[----:B---3--:R-:W-:Y:S02]  /*1fbd0*/  ISETP.LT.AND P4, PT, R24, UR15, !P0 ;  /* 0x0000000f18007c0c */ /* 0x008fe4000c781270 */
[C---:B------:R-:W-:Y:S02]  /*1fbe0*/  LEA R24, P6, R27.reuse, R0, 0x1 ;  /* 0x000000001b187211 */ /* 0x040fe400078c08ff */
[----:B----4-:R-:W-:Y:S02]  /*1fbf0*/  ISETP.LT.AND P2, PT, R26, UR15, !P0 ;  /* 0x0000000f1a007c0c */ /* 0x010fe4000c741270 */
[----:B------:R-:W-:-:S02]  /*1fc00*/  LEA.HI.X.SX32 R25, R27, R2, 0x1, P6 ;  /* 0x000000021b197211 */ /* 0x000fc400030f0eff */
[----:B------:R-:W-:-:S05]  /*1fc10*/  PRMT R2, R29, 0x7632, R2 ;  /* 0x000076321d027816 */ /* 0x000fca0000000002 */
[----:B------:R0:W-:Y:S04]  /*1fc20*/  @P5 STG.E.U16 desc[UR8][R4.64], R2 ;  /* 0x0000000204005986 */ /* 0x0001e8000c101508 */
[----:B------:R0:W-:Y:S04]  /*1fc30*/  @P4 STG.E.U16 desc[UR8][R16.64], R7 ;  /* 0x0000000710004986 */ /* 0x0001e8000c101508 */
[----:B------:R0:W-:Y:S04]  /*1fc40*/  @P3 STG.E.U16 desc[UR8][R12.64], R6 ;  /* 0x000000060c003986 */ /* 0x0001e8000c101508 */
[----:B------:R0:W-:Y:S04]  /*1fc50*/  @P2 STG.E.U16 desc[UR8][R8.64], R15 ;  /* 0x0000000f08002986 */ /* 0x0001e8000c101508 */
[----:B------:R0:W-:Y:S01]  /*1fc60*/  @P1 STG.E.U16 desc[UR8][R20.64], R10 ;  /* 0x0000000a14001986 */ /* 0x0001e2000c101508 */
[----:B--2---:R-:W-:-:S13]  /*1fc70*/  ISETP.LT.AND P0, PT, R28, UR15, !P0 ;  /* 0x0000000f1c007c0c */ /* 0x004fda000c701270 */
[----:B0-----:R-:W-:Y:S05]  /*1fc80*/  @!P0 EXIT ;  /* 0x000000000000894d */ /* 0x001fea0003800000 */
[----:B------:R-:W-:-:S05]  /*1fc90*/  PRMT R12, R23, 0x7632, R12 ;  /* 0x00007632170c7816 */ /* 0x000fca000000000c */
[----:B------:R-:W-:Y:S01]  /*1fca0*/  STG.E.U16 desc[UR8][R24.64], R12 ;  /* 0x0000000c18007986 */ /* 0x000fe2000c101508 */
[----:B------:R-:W-:Y:S05]  /*1fcb0*/  EXIT ;  /* 0x000000000000794d */ /* 0x000fea0003800000 */
.L_x_3:
[----:B------:R-:W-:-:S00]  /*1fcc0*/  BRA `(.L_x_3) ;  /* 0xfffffffc00fc7947 */ /* 0x000fc0000383ffff */
[----:B------:R-:W-:-:S00]  /*1fcd0*/  NOP ;  /* 0x0000000000007918 */ /* 0x000fc00000000000 */
        /* <DEDUP_REMOVED lines=10> */
.L_x_4:


//--------------------- .nv.shared.matmul_kernel  --------------------------
	.section	.nv.shared.matmul_kernel,"aw",@nobits
	.sectionflags	@""
	.align	16
	.zero		1024


//--------------------- .nv.shared.reserved.0     --------------------------
	.section	.nv.shared.reserved.0,"aw",@nobits
	.weak		__nv_reservedSMEM_offset_0_alias
	.size		__nv_reservedSMEM_offset_0_alias, 0, 64
	.other		__nv_reservedSMEM_offset_0_alias,@"STO_CUDA_RESERVED_SHARED STV_DEFAULT"
__nv_reservedSMEM_offset_0_alias:
	.zero		0
	.zero		64


//--------------------- .nv.constant0.matmul_kernel --------------------------
	.section	.nv.constant0.matmul_kernel,"a",@progbits
	.sectionflags	@""
	.align	4
.nv.constant0.matmul_kernel:
	.zero		976


//--------------------- SYMBOLS --------------------------

	.type		.nv.reservedSmem.offset0,@object
	.size		.nv.reservedSmem.offset0,0x4
	.type		.nv.reservedSmem.cap,@object
	.size		.nv.reservedSmem.cap,0x4
